	.target	sm_100a

	.elftype	@"ET_EXEC"


//--------------------- .note.nv.tkinfo           --------------------------
	.section	.note.nv.tkinfo,"",@"SHT_NOTE"
	.sectionflags	@"SHF_NOTE_NV_TKINFO"
	.tkinfo
        /*0018*/ 	.word	0x00000002
        /*0030*/ 	.string	""
        /*0030*/ 	.string	"ptxas"
        /*0030*/ 	.string	"Cuda compilation tools, release 13.0, V13.0.88"
        /*0030*/ 	.string	"Build cuda_13.0.r13.0/compiler.36424714_0"
        /*0030*/ 	.string	"-arch sm_100a -m 64 "



//--------------------- .note.nv.cuinfo           --------------------------
	.section	.note.nv.cuinfo,"",@"SHT_NOTE"
	.sectionflags	@"SHF_NOTE_NV_CUINFO"
        /*0018*/ 	.short	0x0002
        /*001a*/ 	.short	0x0064
        /*001c*/ 	.short	0x0082
	.zero		2


//--------------------- .nv.info                  --------------------------
	.section	.nv.info,"",@"SHT_CUDA_INFO"
	.align	4


	//----- nvinfo : EIATTR_REGCOUNT
	.align		4
        /*0000*/ 	.byte	0x04, 0x2f
        /*0002*/ 	.short	(.L_12 - .L_11)
	.align		4
.L_11:
        /*0004*/ 	.word	index@(_ZN7cutlass13device_kernelIN5flash22FlashAttnBwdPreprocessIN4cute5tupleIJNS3_1CILi64EEENS5_ILi256EEEEEENS_10bfloat16_tEfNS_4arch4Sm80ELb1ELb1EEEEEvNT_6ParamsE)
        /*0008*/ 	.word	0x00000077


	//----- nvinfo : EIATTR_FRAME_SIZE
	.align		4
.L_12:
        /*000c*/ 	.byte	0x04, 0x11
        /*000e*/ 	.short	(.L_14 - .L_13)
	.align		4
.L_13:
        /*0010*/ 	.word	index@(_ZN7cutlass13device_kernelIN5flash22FlashAttnBwdPreprocessIN4cute5tupleIJNS3_1CILi64EEENS5_ILi256EEEEEENS_10bfloat16_tEfNS_4arch4Sm80ELb1ELb1EEEEEvNT_6ParamsE)
        /*0014*/ 	.word	0x00000000


	//----- nvinfo : EIATTR_REGCOUNT
	.align		4
.L_14:
        /*0018*/ 	.byte	0x04, 0x2f
        /*001a*/ 	.short	(.L_16 - .L_15)
	.align		4
.L_15:
        /*001c*/ 	.word	index@(_ZN7cutlass13device_kernelIN5flash19enable_sm80_to_sm89INS1_16FlashAttnBwdSm80INS1_25CollectiveMainloopBwdSm80ILi1ELi1EN4cute5tupleIJNS5_1CILi64EEES8_NS7_ILi256EEEEEENS_10bfloat16_tEfNS_4arch4Sm80ELb1ELb0ELb0ELb1ELb0ELb0ELb0ELb0ELi2ELi4ELi2ELi2ELb0EEENS1_24CollectiveEpilogueBwdGQAISA_fSD_Li256ELb1ELb0EEENS1_25SingleTileBwdLPTSchedulerILb1ELi64ELb0EEEEEEEEEvNT_6ParamsE)
        /*0020*/ 	.word	0x00000004


	//----- nvinfo : EIATTR_FRAME_SIZE
	.align		4
.L_16:
        /*0024*/ 	.byte	0x04, 0x11
        /*0026*/ 	.short	(.L_18 - .L_17)
	.align		4
.L_17:
        /*0028*/ 	.word	index@(_ZN7cutlass13device_kernelIN5flash19enable_sm80_to_sm89INS1_16FlashAttnBwdSm80INS1_25CollectiveMainloopBwdSm80ILi1ELi1EN4cute5tupleIJNS5_1CILi64EEES8_NS7_ILi256EEEEEENS_10bfloat16_tEfNS_4arch4Sm80ELb1ELb0ELb0ELb1ELb0ELb0ELb0ELb0ELi2ELi4ELi2ELi2ELb0EEENS1_24CollectiveEpilogueBwdGQAISA_fSD_Li256ELb1ELb0EEENS1_25SingleTileBwdLPTSchedulerILb1ELi64ELb0EEEEEEEEEvNT_6ParamsE)
        /*002c*/ 	.word	0x00000000


	//----- nvinfo : EIATTR_REGCOUNT
	.align		4
.L_18:
        /*0030*/ 	.byte	0x04, 0x2f
        /*0032*/ 	.short	(.L_20 - .L_19)
	.align		4
.L_19:
        /*0034*/ 	.word	index@(_ZN7cutlass13device_kernelIN5flash32FlashAttnBwdPostprocessConvertdQIN4cute5tupleIJNS3_1CILi64EEENS5_ILi256EEEEEENS_10bfloat16_tEfNS_4arch4Sm80ELi256ENS3_8TiledMMAINS3_8MMA_AtomIJNS3_30SM80_16x8x16_F32BF16BF16F32_TNEEEENS3_6LayoutINS4_IJNS5_ILi2EEENS5_ILi4EEENS5_ILi1EEEEEENS4_IJSJ_SH_NS5_ILi0EEEEEEEENS4_IJNS5_ILi32EEES6_NS5_ILi16EEEEEEEELb0EEEEEvNT_6ParamsE)
        /*0038*/ 	.word	0x00000050


	//----- nvinfo : EIATTR_FRAME_SIZE
	.align		4
.L_20:
        /*003c*/ 	.byte	0x04, 0x11
        /*003e*/ 	.short	(.L_22 - .L_21)
	.align		4
.L_21:
        /*0040*/ 	.word	index@(_ZN7cutlass13device_kernelIN5flash32FlashAttnBwdPostprocessConvertdQIN4cute5tupleIJNS3_1CILi64EEENS5_ILi256EEEEEENS_10bfloat16_tEfNS_4arch4Sm80ELi256ENS3_8TiledMMAINS3_8MMA_AtomIJNS3_30SM80_16x8x16_F32BF16BF16F32_TNEEEENS3_6LayoutINS4_IJNS5_ILi2EEENS5_ILi4EEENS5_ILi1EEEEEENS4_IJSJ_SH_NS5_ILi0EEEEEEEENS4_IJNS5_ILi32EEES6_NS5_ILi16EEEEEEEELb0EEEEEvNT_6ParamsE)
        /*0044*/ 	.word	0x00000000


	//----- nvinfo : EIATTR_REGCOUNT
	.align		4
.L_22:
        /*0048*/ 	.byte	0x04, 0x2f
        /*004a*/ 	.short	(.L_24 - .L_23)
	.align		4
.L_23:
        /*004c*/ 	.word	index@(_ZN7cutlass13device_kernelIN5flash19enable_sm80_to_sm89INS1_16FlashAttnBwdSm80INS1_25CollectiveMainloopBwdSm80ILi1ELi1EN4cute5tupleIJNS5_1CILi64EEES8_NS7_ILi256EEEEEENS_10bfloat16_tEfNS_4arch4Sm80ELb1ELb0ELb0ELb1ELb0ELb0ELb0ELb0ELi2ELi4ELi2ELi2ELb0EEENS1_21CollectiveEpilogueBwdISA_SB_SD_Li256ELb1ELb0ELi4EEENS1_25SingleTileBwdLPTSchedulerILb1ELi64ELb0EEEEEEEEEvNT_6ParamsE)
        /*0050*/ 	.word	0x00000004


	//----- nvinfo : EIATTR_FRAME_SIZE
	.align		4
.L_24:
        /*0054*/ 	.byte	0x04, 0x11
        /*0056*/ 	.short	(.L_26 - .L_25)
	.align		4
.L_25:
        /*0058*/ 	.word	index@(_ZN7cutlass13device_kernelIN5flash19enable_sm80_to_sm89INS1_16FlashAttnBwdSm80INS1_25CollectiveMainloopBwdSm80ILi1ELi1EN4cute5tupleIJNS5_1CILi64EEES8_NS7_ILi256EEEEEENS_10bfloat16_tEfNS_4arch4Sm80ELb1ELb0ELb0ELb1ELb0ELb0ELb0ELb0ELi2ELi4ELi2ELi2ELb0EEENS1_21CollectiveEpilogueBwdISA_SB_SD_Li256ELb1ELb0ELi4EEENS1_25SingleTileBwdLPTSchedulerILb1ELi64ELb0EEEEEEEEEvNT_6ParamsE)
        /*005c*/ 	.word	0x00000000


	//----- nvinfo : EIATTR_REGCOUNT
	.align		4
.L_26:
        /*0060*/ 	.byte	0x04, 0x2f
        /*0062*/ 	.short	(.L_28 - .L_27)
	.align		4
.L_27:
        /*0064*/ 	.word	index@(_ZN7cutlass13device_kernelIN5flash22FlashAttnBwdPreprocessIN4cute5tupleIJNS3_1CILi64EEENS5_ILi256EEEEEENS_10bfloat16_tEfNS_4arch4Sm80ELb1ELb0EEEEEvNT_6ParamsE)
        /*0068*/ 	.word	0x00000078


	//----- nvinfo : EIATTR_FRAME_SIZE
	.align		4
.L_28:
        /*006c*/ 	.byte	0x04, 0x11
        /*006e*/ 	.short	(.L_30 - .L_29)
	.align		4
.L_29:
        /*0070*/ 	.word	index@(_ZN7cutlass13device_kernelIN5flash22FlashAttnBwdPreprocessIN4cute5tupleIJNS3_1CILi64EEENS5_ILi256EEEEEENS_10bfloat16_tEfNS_4arch4Sm80ELb1ELb0EEEEEvNT_6ParamsE)
        /*0074*/ 	.word	0x00000000


	//----- nvinfo : EIATTR_REGCOUNT
	.align		4
.L_30:
        /*0078*/ 	.byte	0x04, 0x2f
        /*007a*/ 	.short	(.L_32 - .L_31)
	.align		4
.L_31:
        /*007c*/ 	.word	index@(_ZN7cutlass13device_kernelIN5flash19enable_sm80_to_sm89INS1_16FlashAttnBwdSm80INS1_25CollectiveMainloopBwdSm80ILi1ELi1EN4cute5tupleIJNS5_1CILi64EEES8_NS7_ILi256EEEEEENS_10bfloat16_tEfNS_4arch4Sm80ELb1ELb0ELb0ELb0ELb0ELb0ELb0ELb0ELi2ELi4ELi2ELi2ELb0EEENS1_24CollectiveEpilogueBwdGQAISA_fSD_Li256ELb0ELb0EEENS1_25SingleTileBwdLPTSchedulerILb0ELi64ELb0EEEEEEEEEvNT_6ParamsE)
        /*0080*/ 	.word	0x00000004


	//----- nvinfo : EIATTR_FRAME_SIZE
	.align		4
.L_32:
        /*0084*/ 	.byte	0x04, 0x11
        /*0086*/ 	.short	(.L_34 - .L_33)
	.align		4
.L_33:
        /*0088*/ 	.word	index@(_ZN7cutlass13device_kernelIN5flash19enable_sm80_to_sm89INS1_16FlashAttnBwdSm80INS1_25CollectiveMainloopBwdSm80ILi1ELi1EN4cute5tupleIJNS5_1CILi64EEES8_NS7_ILi256EEEEEENS_10bfloat16_tEfNS_4arch4Sm80ELb1ELb0ELb0ELb0ELb0ELb0ELb0ELb0ELi2ELi4ELi2ELi2ELb0EEENS1_24CollectiveEpilogueBwdGQAISA_fSD_Li256ELb0ELb0EEENS1_25SingleTileBwdLPTSchedulerILb0ELi64ELb0EEEEEEEEEvNT_6ParamsE)
        /*008c*/ 	.word	0x00000000


	//----- nvinfo : EIATTR_REGCOUNT
	.align		4
.L_34:
        /*0090*/ 	.byte	0x04, 0x2f
        /*0092*/ 	.short	(.L_36 - .L_35)
	.align		4
.L_35:
        /*0094*/ 	.word	index@(_ZN7cutlass13device_kernelIN5flash19enable_sm80_to_sm89INS1_16FlashAttnBwdSm80INS1_25CollectiveMainloopBwdSm80ILi1ELi1EN4cute5tupleIJNS5_1CILi64EEES8_NS7_ILi256EEEEEENS_10bfloat16_tEfNS_4arch4Sm80ELb1ELb0ELb0ELb0ELb0ELb0ELb0ELb0ELi2ELi4ELi2ELi2ELb0EEENS1_21CollectiveEpilogueBwdISA_SB_SD_Li256ELb0ELb0ELi4EEENS1_25SingleTileBwdLPTSchedulerILb0ELi64ELb0EEEEEEEEEvNT_6ParamsE)
        /*0098*/ 	.word	0x00000004


	//----- nvinfo : EIATTR_FRAME_SIZE
	.align		4
.L_36:
        /*009c*/ 	.byte	0x04, 0x11
        /*009e*/ 	.short	(.L_38 - .L_37)
	.align		4
.L_37:
        /*00a0*/ 	.word	index@(_ZN7cutlass13device_kernelIN5flash19enable_sm80_to_sm89INS1_16FlashAttnBwdSm80INS1_25CollectiveMainloopBwdSm80ILi1ELi1EN4cute5tupleIJNS5_1CILi64EEES8_NS7_ILi256EEEEEENS_10bfloat16_tEfNS_4arch4Sm80ELb1ELb0ELb0ELb0ELb0ELb0ELb0ELb0ELi2ELi4ELi2ELi2ELb0EEENS1_21CollectiveEpilogueBwdISA_SB_SD_Li256ELb0ELb0ELi4EEENS1_25SingleTileBwdLPTSchedulerILb0ELi64ELb0EEEEEEEEEvNT_6ParamsE)
        /*00a4*/ 	.word	0x00000000


	//----- nvinfo : EIATTR_REGCOUNT
	.align		4
.L_38:
        /*00a8*/ 	.byte	0x04, 0x2f
        /*00aa*/ 	.short	(.L_40 - .L_39)
	.align		4
.L_39:
        /*00ac*/ 	.word	index@(_ZN7cutlass13device_kernelIN5flash19enable_sm80_to_sm89INS1_16FlashAttnBwdSm80INS1_25CollectiveMainloopBwdSm80ILi1ELi1EN4cute5tupleIJNS5_1CILi64EEES8_NS7_ILi256EEEEEENS_10bfloat16_tEfNS_4arch4Sm80ELb0ELb1ELb0ELb1ELb0ELb0ELb0ELb0ELi2ELi4ELi2ELi2ELb0EEENS1_24CollectiveEpilogueBwdGQAISA_fSD_Li256ELb1ELb0EEENS1_19SingleTileSchedulerILb1ELb0ELb0ELi64EEEEEEEEEvNT_6ParamsE)
        /*00b0*/ 	.word	0x00000004


	//----- nvinfo : EIATTR_FRAME_SIZE
	.align		4
.L_40:
        /*00b4*/ 	.byte	0x04, 0x11
        /*00b6*/ 	.short	(.L_42 - .L_41)
	.align		4
.L_41:
        /*00b8*/ 	.word	index@(_ZN7cutlass13device_kernelIN5flash19enable_sm80_to_sm89INS1_16FlashAttnBwdSm80INS1_25CollectiveMainloopBwdSm80ILi1ELi1EN4cute5tupleIJNS5_1CILi64EEES8_NS7_ILi256EEEEEENS_10bfloat16_tEfNS_4arch4Sm80ELb0ELb1ELb0ELb1ELb0ELb0ELb0ELb0ELi2ELi4ELi2ELi2ELb0EEENS1_24CollectiveEpilogueBwdGQAISA_fSD_Li256ELb1ELb0EEENS1_19SingleTileSchedulerILb1ELb0ELb0ELi64EEEEEEEEEvNT_6ParamsE)
        /*00bc*/ 	.word	0x00000000


	//----- nvinfo : EIATTR_REGCOUNT
	.align		4
.L_42:
        /*00c0*/ 	.byte	0x04, 0x2f
        /*00c2*/ 	.short	(.L_44 - .L_43)
	.align		4
.L_43:
        /*00c4*/ 	.word	index@(_ZN7cutlass13device_kernelIN5flash19enable_sm80_to_sm89INS1_16FlashAttnBwdSm80INS1_25CollectiveMainloopBwdSm80ILi1ELi1EN4cute5tupleIJNS5_1CILi64EEES8_NS7_ILi256EEEEEENS_10bfloat16_tEfNS_4arch4Sm80ELb0ELb1ELb0ELb1ELb0ELb0ELb0ELb0ELi2ELi4ELi2ELi2ELb0EEENS1_21CollectiveEpilogueBwdISA_SB_SD_Li256ELb1ELb0ELi4EEENS1_19SingleTileSchedulerILb1ELb0ELb0ELi64EEEEEEEEEvNT_6ParamsE)
        /*00c8*/ 	.word	0x00000004


	//----- nvinfo : EIATTR_FRAME_SIZE
	.align		4
.L_44:
        /*00cc*/ 	.byte	0x04, 0x11
        /*00ce*/ 	.short	(.L_46 - .L_45)
	.align		4
.L_45:
        /*00d0*/ 	.word	index@(_ZN7cutlass13device_kernelIN5flash19enable_sm80_to_sm89INS1_16FlashAttnBwdSm80INS1_25CollectiveMainloopBwdSm80ILi1ELi1EN4cute5tupleIJNS5_1CILi64EEES8_NS7_ILi256EEEEEENS_10bfloat16_tEfNS_4arch4Sm80ELb0ELb1ELb0ELb1ELb0ELb0ELb0ELb0ELi2ELi4ELi2ELi2ELb0EEENS1_21CollectiveEpilogueBwdISA_SB_SD_Li256ELb1ELb0ELi4EEENS1_19SingleTileSchedulerILb1ELb0ELb0ELi64EEEEEEEEEvNT_6ParamsE)
        /*00d4*/ 	.word	0x00000000


	//----- nvinfo : EIATTR_REGCOUNT
	.align		4
.L_46:
        /*00d8*/ 	.byte	0x04, 0x2f
        /*00da*/ 	.short	(.L_48 - .L_47)
	.align		4
.L_47:
        /*00dc*/ 	.word	index@(_ZN7cutlass13device_kernelIN5flash19enable_sm80_to_sm89INS1_16FlashAttnBwdSm80INS1_25CollectiveMainloopBwdSm80ILi1ELi1EN4cute5tupleIJNS5_1CILi64EEES8_NS7_ILi256EEEEEENS_10bfloat16_tEfNS_4arch4Sm80ELb0ELb1ELb0ELb0ELb0ELb0ELb0ELb0ELi2ELi4ELi2ELi2ELb0EEENS1_24CollectiveEpilogueBwdGQAISA_fSD_Li256ELb0ELb0EEENS1_19SingleTileSchedulerILb0ELb0ELb0ELi64EEEEEEEEEvNT_6ParamsE)
        /*00e0*/ 	.word	0x00000004


	//----- nvinfo : EIATTR_FRAME_SIZE
	.align		4
.L_48:
        /*00e4*/ 	.byte	0x04, 0x11
        /*00e6*/ 	.short	(.L_50 - .L_49)
	.align		4
.L_49:
        /*00e8*/ 	.word	index@(_ZN7cutlass13device_kernelIN5flash19enable_sm80_to_sm89INS1_16FlashAttnBwdSm80INS1_25CollectiveMainloopBwdSm80ILi1ELi1EN4cute5tupleIJNS5_1CILi64EEES8_NS7_ILi256EEEEEENS_10bfloat16_tEfNS_4arch4Sm80ELb0ELb1ELb0ELb0ELb0ELb0ELb0ELb0ELi2ELi4ELi2ELi2ELb0EEENS1_24CollectiveEpilogueBwdGQAISA_fSD_Li256ELb0ELb0EEENS1_19SingleTileSchedulerILb0ELb0ELb0ELi64EEEEEEEEEvNT_6ParamsE)
        /*00ec*/ 	.word	0x00000000


	//----- nvinfo : EIATTR_REGCOUNT
	.align		4
.L_50:
        /*00f0*/ 	.byte	0x04, 0x2f
        /*00f2*/ 	.short	(.L_52 - .L_51)
	.align		4
.L_51:
        /*00f4*/ 	.word	index@(_ZN7cutlass13device_kernelIN5flash19enable_sm80_to_sm89INS1_16FlashAttnBwdSm80INS1_25CollectiveMainloopBwdSm80ILi1ELi1EN4cute5tupleIJNS5_1CILi64EEES8_NS7_ILi256EEEEEENS_10bfloat16_tEfNS_4arch4Sm80ELb0ELb1ELb0ELb0ELb0ELb0ELb0ELb0ELi2ELi4ELi2ELi2ELb0EEENS1_21CollectiveEpilogueBwdISA_SB_SD_Li256ELb0ELb0ELi4EEENS1_19SingleTileSchedulerILb0ELb0ELb0ELi64EEEEEEEEEvNT_6ParamsE)
        /*00f8*/ 	.word	0x00000004


	//----- nvinfo : EIATTR_FRAME_SIZE
	.align		4
.L_52:
        /*00fc*/ 	.byte	0x04, 0x11
        /*00fe*/ 	.short	(.L_54 - .L_53)
	.align		4
.L_53:
        /*0100*/ 	.word	index@(_ZN7cutlass13device_kernelIN5flash19enable_sm80_to_sm89INS1_16FlashAttnBwdSm80INS1_25CollectiveMainloopBwdSm80ILi1ELi1EN4cute5tupleIJNS5_1CILi64EEES8_NS7_ILi256EEEEEENS_10bfloat16_tEfNS_4arch4Sm80ELb0ELb1ELb0ELb0ELb0ELb0ELb0ELb0ELi2ELi4ELi2ELi2ELb0EEENS1_21CollectiveEpilogueBwdISA_SB_SD_Li256ELb0ELb0ELi4EEENS1_19SingleTileSchedulerILb0ELb0ELb0ELi64EEEEEEEEEvNT_6ParamsE)
        /*0104*/ 	.word	0x00000000


	//----- nvinfo : EIATTR_REGCOUNT
	.align		4
.L_54:
        /*0108*/ 	.byte	0x04, 0x2f
        /*010a*/ 	.short	(.L_56 - .L_55)
	.align		4
.L_55:
        /*010c*/ 	.word	index@(_ZN7cutlass13device_kernelIN5flash19enable_sm80_to_sm89INS1_16FlashAttnBwdSm80INS1_25CollectiveMainloopBwdSm80ILi1ELi1EN4cute5tupleIJNS5_1CILi64EEES8_NS7_ILi256EEEEEENS_10bfloat16_tEfNS_4arch4Sm80ELb0ELb0ELb0ELb1ELb0ELb0ELb0ELb0ELi2ELi4ELi2ELi2ELb0EEENS1_24CollectiveEpilogueBwdGQAISA_fSD_Li256ELb1ELb0EEENS1_19SingleTileSchedulerILb1ELb0ELb0ELi64EEEEEEEEEvNT_6ParamsE)
        /*0110*/ 	.word	0x00000004


	//----- nvinfo : EIATTR_FRAME_SIZE
	.align		4
.L_56:
        /*0114*/ 	.byte	0x04, 0x11
        /*0116*/ 	.short	(.L_58 - .L_57)
	.align		4
.L_57:
        /*0118*/ 	.word	index@(_ZN7cutlass13device_kernelIN5flash19enable_sm80_to_sm89INS1_16FlashAttnBwdSm80INS1_25CollectiveMainloopBwdSm80ILi1ELi1EN4cute5tupleIJNS5_1CILi64EEES8_NS7_ILi256EEEEEENS_10bfloat16_tEfNS_4arch4Sm80ELb0ELb0ELb0ELb1ELb0ELb0ELb0ELb0ELi2ELi4ELi2ELi2ELb0EEENS1_24CollectiveEpilogueBwdGQAISA_fSD_Li256ELb1ELb0EEENS1_19SingleTileSchedulerILb1ELb0ELb0ELi64EEEEEEEEEvNT_6ParamsE)
        /*011c*/ 	.word	0x00000000


	//----- nvinfo : EIATTR_REGCOUNT
	.align		4
.L_58:
        /*0120*/ 	.byte	0x04, 0x2f
        /*0122*/ 	.short	(.L_60 - .L_59)
	.align		4
.L_59:
        /*0124*/ 	.word	index@(_ZN7cutlass13device_kernelIN5flash19enable_sm80_to_sm89INS1_16FlashAttnBwdSm80INS1_25CollectiveMainloopBwdSm80ILi1ELi1EN4cute5tupleIJNS5_1CILi64EEES8_NS7_ILi256EEEEEENS_10bfloat16_tEfNS_4arch4Sm80ELb0ELb0ELb0ELb1ELb0ELb0ELb0ELb0ELi2ELi4ELi2ELi2ELb0EEENS1_21CollectiveEpilogueBwdISA_SB_SD_Li256ELb1ELb0ELi4EEENS1_19SingleTileSchedulerILb1ELb0ELb0ELi64EEEEEEEEEvNT_6ParamsE)
        /*0128*/ 	.word	0x00000004


	//----- nvinfo : EIATTR_FRAME_SIZE
	.align		4
.L_60:
        /*012c*/ 	.byte	0x04, 0x11
        /*012e*/ 	.short	(.L_62 - .L_61)
	.align		4
.L_61:
        /*0130*/ 	.word	index@(_ZN7cutlass13device_kernelIN5flash19enable_sm80_to_sm89INS1_16FlashAttnBwdSm80INS1_25CollectiveMainloopBwdSm80ILi1ELi1EN4cute5tupleIJNS5_1CILi64EEES8_NS7_ILi256EEEEEENS_10bfloat16_tEfNS_4arch4Sm80ELb0ELb0ELb0ELb1ELb0ELb0ELb0ELb0ELi2ELi4ELi2ELi2ELb0EEENS1_21CollectiveEpilogueBwdISA_SB_SD_Li256ELb1ELb0ELi4EEENS1_19SingleTileSchedulerILb1ELb0ELb0ELi64EEEEEEEEEvNT_6ParamsE)
        /*0134*/ 	.word	0x00000000


	//----- nvinfo : EIATTR_REGCOUNT
	.align		4
.L_62:
        /*0138*/ 	.byte	0x04, 0x2f
        /*013a*/ 	.short	(.L_64 - .L_63)
	.align		4
.L_63:
        /*013c*/ 	.word	index@(_ZN7cutlass13device_kernelIN5flash19enable_sm80_to_sm89INS1_16FlashAttnBwdSm80INS1_25CollectiveMainloopBwdSm80ILi1ELi1EN4cute5tupleIJNS5_1CILi64EEES8_NS7_ILi256EEEEEENS_10bfloat16_tEfNS_4arch4Sm80ELb0ELb0ELb0ELb0ELb0ELb0ELb0ELb0ELi2ELi4ELi2ELi2ELb0EEENS1_24CollectiveEpilogueBwdGQAISA_fSD_Li256ELb0ELb0EEENS1_19SingleTileSchedulerILb0ELb0ELb0ELi64EEEEEEEEEvNT_6ParamsE)
        /*0140*/ 	.word	0x00000004


	//----- nvinfo : EIATTR_FRAME_SIZE
	.align		4
.L_64:
        /*0144*/ 	.byte	0x04, 0x11
        /*0146*/ 	.short	(.L_66 - .L_65)
	.align		4
.L_65:
        /*0148*/ 	.word	index@(_ZN7cutlass13device_kernelIN5flash19enable_sm80_to_sm89INS1_16FlashAttnBwdSm80INS1_25CollectiveMainloopBwdSm80ILi1ELi1EN4cute5tupleIJNS5_1CILi64EEES8_NS7_ILi256EEEEEENS_10bfloat16_tEfNS_4arch4Sm80ELb0ELb0ELb0ELb0ELb0ELb0ELb0ELb0ELi2ELi4ELi2ELi2ELb0EEENS1_24CollectiveEpilogueBwdGQAISA_fSD_Li256ELb0ELb0EEENS1_19SingleTileSchedulerILb0ELb0ELb0ELi64EEEEEEEEEvNT_6ParamsE)
        /*014c*/ 	.word	0x00000000


	//----- nvinfo : EIATTR_REGCOUNT
	.align		4
.L_66:
        /*0150*/ 	.byte	0x04, 0x2f
        /*0152*/ 	.short	(.L_68 - .L_67)
	.align		4
.L_67:
        /*0154*/ 	.word	index@(_ZN7cutlass13device_kernelIN5flash19enable_sm80_to_sm89INS1_16FlashAttnBwdSm80INS1_25CollectiveMainloopBwdSm80ILi1ELi1EN4cute5tupleIJNS5_1CILi64EEES8_NS7_ILi256EEEEEENS_10bfloat16_tEfNS_4arch4Sm80ELb0ELb0ELb0ELb0ELb0ELb0ELb0ELb0ELi2ELi4ELi2ELi2ELb0EEENS1_21CollectiveEpilogueBwdISA_SB_SD_Li256ELb0ELb0ELi4EEENS1_19SingleTileSchedulerILb0ELb0ELb0ELi64EEEEEEEEEvNT_6ParamsE)
        /*0158*/ 	.word	0x00000004


	//----- nvinfo : EIATTR_FRAME_SIZE
	.align		4
.L_68:
        /*015c*/ 	.byte	0x04, 0x11
        /*015e*/ 	.short	(.L_70 - .L_69)
	.align		4
.L_69:
        /*0160*/ 	.word	index@(_ZN7cutlass13device_kernelIN5flash19enable_sm80_to_sm89INS1_16FlashAttnBwdSm80INS1_25CollectiveMainloopBwdSm80ILi1ELi1EN4cute5tupleIJNS5_1CILi64EEES8_NS7_ILi256EEEEEENS_10bfloat16_tEfNS_4arch4Sm80ELb0ELb0ELb0ELb0ELb0ELb0ELb0ELb0ELi2ELi4ELi2ELi2ELb0EEENS1_21CollectiveEpilogueBwdISA_SB_SD_Li256ELb0ELb0ELi4EEENS1_19SingleTileSchedulerILb0ELb0ELb0ELi64EEEEEEEEEvNT_6ParamsE)
        /*0164*/ 	.word	0x00000000


	//----- nvinfo : EIATTR_REGCOUNT
	.align		4
.L_70:
        /*0168*/ 	.byte	0x04, 0x2f
        /*016a*/ 	.short	(.L_72 - .L_71)
	.align		4
.L_71:
        /*016c*/ 	.word	index@(_ZN7cutlass13device_kernelIN5flash22FlashAttnBwdPreprocessIN4cute5tupleIJNS3_1CILi32EEENS5_ILi256EEEEEENS_10bfloat16_tEfNS_4arch4Sm80ELb1ELb1EEEEEvNT_6ParamsE)
        /*0170*/ 	.word	0x00000043


	//----- nvinfo : EIATTR_FRAME_SIZE
	.align		4
.L_72:
        /*0174*/ 	.byte	0x04, 0x11
        /*0176*/ 	.short	(.L_74 - .L_73)
	.align		4
.L_73:
        /*0178*/ 	.word	index@(_ZN7cutlass13device_kernelIN5flash22FlashAttnBwdPreprocessIN4cute5tupleIJNS3_1CILi32EEENS5_ILi256EEEEEENS_10bfloat16_tEfNS_4arch4Sm80ELb1ELb1EEEEEvNT_6ParamsE)
        /*017c*/ 	.word	0x00000000


	//----- nvinfo : EIATTR_REGCOUNT
	.align		4
.L_74:
        /*0180*/ 	.byte	0x04, 0x2f
        /*0182*/ 	.short	(.L_76 - .L_75)
	.align		4
.L_75:
        /*0184*/ 	.word	index@(_ZN7cutlass13device_kernelIN5flash19enable_sm80_to_sm89INS1_16FlashAttnBwdSm80INS1_25CollectiveMainloopBwdSm80ILi1ELi1EN4cute5tupleIJNS5_1CILi32EEENS7_ILi64EEENS7_ILi256EEEEEENS_10bfloat16_tEfNS_4arch4Sm80ELb1ELb0ELb0ELb1ELb0ELb0ELb0ELb0ELi2ELi2ELi2ELi1ELb1EEENS1_24CollectiveEpilogueBwdGQAISB_fSE_Li256ELb1ELb0EEENS1_25SingleTileBwdLPTSchedulerILb1ELi64ELb0EEEEEEEEEvNT_6ParamsE)
        /*0188*/ 	.word	0x00000004


	//----- nvinfo : EIATTR_FRAME_SIZE
	.align		4
.L_76:
        /*018c*/ 	.byte	0x04, 0x11
        /*018e*/ 	.short	(.L_78 - .L_77)
	.align		4
.L_77:
        /*0190*/ 	.word	index@(_ZN7cutlass13device_kernelIN5flash19enable_sm80_to_sm89INS1_16FlashAttnBwdSm80INS1_25CollectiveMainloopBwdSm80ILi1ELi1EN4cute5tupleIJNS5_1CILi32EEENS7_ILi64EEENS7_ILi256EEEEEENS_10bfloat16_tEfNS_4arch4Sm80ELb1ELb0ELb0ELb1ELb0ELb0ELb0ELb0ELi2ELi2ELi2ELi1ELb1EEENS1_24CollectiveEpilogueBwdGQAISB_fSE_Li256ELb1ELb0EEENS1_25SingleTileBwdLPTSchedulerILb1ELi64ELb0EEEEEEEEEvNT_6ParamsE)
        /*0194*/ 	.word	0x00000000


	//----- nvinfo : EIATTR_REGCOUNT
	.align		4
.L_78:
        /*0198*/ 	.byte	0x04, 0x2f
        /*019a*/ 	.short	(.L_80 - .L_79)
	.align		4
.L_79:
        /*019c*/ 	.word	index@(_ZN7cutlass13device_kernelIN5flash32FlashAttnBwdPostprocessConvertdQIN4cute5tupleIJNS3_1CILi32EEENS5_ILi256EEEEEENS_10bfloat16_tEfNS_4arch4Sm80ELi256ENS3_8TiledMMAINS3_8MMA_AtomIJNS3_30SM80_16x8x16_F32BF16BF16F32_TNEEEENS3_6LayoutINS4_IJNS5_ILi1EEENS5_ILi8EEESH_EEENS4_IJNS5_ILi0EEESH_SK_EEEEENS4_IJNS5_ILi16EEENS5_ILi128EEESN_EEEEELb0EEEEEvNT_6ParamsE)
        /*01a0*/ 	.word	0x00000033


	//----- nvinfo : EIATTR_FRAME_SIZE
	.align		4
.L_80:
        /*01a4*/ 	.byte	0x04, 0x11
        /*01a6*/ 	.short	(.L_82 - .L_81)
	.align		4
.L_81:
        /*01a8*/ 	.word	index@(_ZN7cutlass13device_kernelIN5flash32FlashAttnBwdPostprocessConvertdQIN4cute5tupleIJNS3_1CILi32EEENS5_ILi256EEEEEENS_10bfloat16_tEfNS_4arch4Sm80ELi256ENS3_8TiledMMAINS3_8MMA_AtomIJNS3_30SM80_16x8x16_F32BF16BF16F32_TNEEEENS3_6LayoutINS4_IJNS5_ILi1EEENS5_ILi8EEESH_EEENS4_IJNS5_ILi0EEESH_SK_EEEEENS4_IJNS5_ILi16EEENS5_ILi128EEESN_EEEEELb0EEEEEvNT_6ParamsE)
        /*01ac*/ 	.word	0x00000000


	//----- nvinfo : EIATTR_REGCOUNT
	.align		4
.L_82:
        /*01b0*/ 	.byte	0x04, 0x2f
        /*01b2*/ 	.short	(.L_84 - .L_83)
	.align		4
.L_83:
        /*01b4*/ 	.word	index@(_ZN7cutlass13device_kernelIN5flash19enable_sm80_to_sm89INS1_16FlashAttnBwdSm80INS1_25CollectiveMainloopBwdSm80ILi1ELi1EN4cute5tupleIJNS5_1CILi32EEENS7_ILi64EEENS7_ILi256EEEEEENS_10bfloat16_tEfNS_4arch4Sm80ELb1ELb0ELb0ELb1ELb0ELb0ELb0ELb0ELi2ELi2ELi2ELi1ELb1EEENS1_21CollectiveEpilogueBwdISB_SC_SE_Li256ELb1ELb0ELi4EEENS1_25SingleTileBwdLPTSchedulerILb1ELi64ELb0EEEEEEEEEvNT_6ParamsE)
        /*01b8*/ 	.word	0x00000004


	//----- nvinfo : EIATTR_FRAME_SIZE
	.align		4
.L_84:
        /*01bc*/ 	.byte	0x04, 0x11
        /*01be*/ 	.short	(.L_86 - .L_85)
	.align		4
.L_85:
        /*01c0*/ 	.word	index@(_ZN7cutlass13device_kernelIN5flash19enable_sm80_to_sm89INS1_16FlashAttnBwdSm80INS1_25CollectiveMainloopBwdSm80ILi1ELi1EN4cute5tupleIJNS5_1CILi32EEENS7_ILi64EEENS7_ILi256EEEEEENS_10bfloat16_tEfNS_4arch4Sm80ELb1ELb0ELb0ELb1ELb0ELb0ELb0ELb0ELi2ELi2ELi2ELi1ELb1EEENS1_21CollectiveEpilogueBwdISB_SC_SE_Li256ELb1ELb0ELi4EEENS1_25SingleTileBwdLPTSchedulerILb1ELi64ELb0EEEEEEEEEvNT_6ParamsE)
        /*01c4*/ 	.word	0x00000000


	//----- nvinfo : EIATTR_REGCOUNT
	.align		4
.L_86:
        /*01c8*/ 	.byte	0x04, 0x2f
        /*01ca*/ 	.short	(.L_88 - .L_87)
	.align		4
.L_87:
        /*01cc*/ 	.word	index@(_ZN7cutlass13device_kernelIN5flash22FlashAttnBwdPreprocessIN4cute5tupleIJNS3_1CILi32EEENS5_ILi256EEEEEENS_10bfloat16_tEfNS_4arch4Sm80ELb1ELb0EEEEEvNT_6ParamsE)
        /*01d0*/ 	.word	0x00000040


	//----- nvinfo : EIATTR_FRAME_SIZE
	.align		4
.L_88:
        /*01d4*/ 	.byte	0x04, 0x11
        /*01d6*/ 	.short	(.L_90 - .L_89)
	.align		4
.L_89:
        /*01d8*/ 	.word	index@(_ZN7cutlass13device_kernelIN5flash22FlashAttnBwdPreprocessIN4cute5tupleIJNS3_1CILi32EEENS5_ILi256EEEEEENS_10bfloat16_tEfNS_4arch4Sm80ELb1ELb0EEEEEvNT_6ParamsE)
        /*01dc*/ 	.word	0x00000000


	//----- nvinfo : EIATTR_REGCOUNT
	.align		4
.L_90:
        /*01e0*/ 	.byte	0x04, 0x2f
        /*01e2*/ 	.short	(.L_92 - .L_91)
	.align		4
.L_91:
        /*01e4*/ 	.word	index@(_ZN7cutlass13device_kernelIN5flash19enable_sm80_to_sm89INS1_16FlashAttnBwdSm80INS1_25CollectiveMainloopBwdSm80ILi1ELi1EN4cute5tupleIJNS5_1CILi32EEENS7_ILi64EEENS7_ILi256EEEEEENS_10bfloat16_tEfNS_4arch4Sm80ELb1ELb0ELb0ELb0ELb0ELb0ELb0ELb0ELi2ELi2ELi2ELi1ELb1EEENS1_24CollectiveEpilogueBwdGQAISB_fSE_Li256ELb0ELb0EEENS1_25SingleTileBwdLPTSchedulerILb0ELi64ELb0EEEEEEEEEvNT_6ParamsE)
        /*01e8*/ 	.word	0x00000004


	//----- nvinfo : EIATTR_FRAME_SIZE
	.align		4
.L_92:
        /*01ec*/ 	.byte	0x04, 0x11
        /*01ee*/ 	.short	(.L_94 - .L_93)
	.align		4
.L_93:
        /*01f0*/ 	.word	index@(_ZN7cutlass13device_kernelIN5flash19enable_sm80_to_sm89INS1_16FlashAttnBwdSm80INS1_25CollectiveMainloopBwdSm80ILi1ELi1EN4cute5tupleIJNS5_1CILi32EEENS7_ILi64EEENS7_ILi256EEEEEENS_10bfloat16_tEfNS_4arch4Sm80ELb1ELb0ELb0ELb0ELb0ELb0ELb0ELb0ELi2ELi2ELi2ELi1ELb1EEENS1_24CollectiveEpilogueBwdGQAISB_fSE_Li256ELb0ELb0EEENS1_25SingleTileBwdLPTSchedulerILb0ELi64ELb0EEEEEEEEEvNT_6ParamsE)
        /*01f4*/ 	.word	0x00000000


	//----- nvinfo : EIATTR_REGCOUNT
	.align		4
.L_94:
        /*01f8*/ 	.byte	0x04, 0x2f
        /*01fa*/ 	.short	(.L_96 - .L_95)
	.align		4
.L_95:
        /*01fc*/ 	.word	index@(_ZN7cutlass13device_kernelIN5flash19enable_sm80_to_sm89INS1_16FlashAttnBwdSm80INS1_25CollectiveMainloopBwdSm80ILi1ELi1EN4cute5tupleIJNS5_1CILi32EEENS7_ILi64EEENS7_ILi256EEEEEENS_10bfloat16_tEfNS_4arch4Sm80ELb1ELb0ELb0ELb0ELb0ELb0ELb0ELb0ELi2ELi2ELi2ELi1ELb1EEENS1_21CollectiveEpilogueBwdISB_SC_SE_Li256ELb0ELb0ELi4EEENS1_25SingleTileBwdLPTSchedulerILb0ELi64ELb0EEEEEEEEEvNT_6ParamsE)
        /*0200*/ 	.word	0x00000004


	//----- nvinfo : EIATTR_FRAME_SIZE
	.align		4
.L_96:
        /*0204*/ 	.byte	0x04, 0x11
        /*0206*/ 	.short	(.L_98 - .L_97)
	.align		4
.L_97:
        /*0208*/ 	.word	index@(_ZN7cutlass13device_kernelIN5flash19enable_sm80_to_sm89INS1_16FlashAttnBwdSm80INS1_25CollectiveMainloopBwdSm80ILi1ELi1EN4cute5tupleIJNS5_1CILi32EEENS7_ILi64EEENS7_ILi256EEEEEENS_10bfloat16_tEfNS_4arch4Sm80ELb1ELb0ELb0ELb0ELb0ELb0ELb0ELb0ELi2ELi2ELi2ELi1ELb1EEENS1_21CollectiveEpilogueBwdISB_SC_SE_Li256ELb0ELb0ELi4EEENS1_25SingleTileBwdLPTSchedulerILb0ELi64ELb0EEEEEEEEEvNT_6ParamsE)
        /*020c*/ 	.word	0x00000000


	//----- nvinfo : EIATTR_REGCOUNT
	.align		4
.L_98:
        /*0210*/ 	.byte	0x04, 0x2f
        /*0212*/ 	.short	(.L_100 - .L_99)
	.align		4
.L_99:
        /*0214*/ 	.word	index@(_ZN7cutlass13device_kernelIN5flash19enable_sm80_to_sm89INS1_16FlashAttnBwdSm80INS1_25CollectiveMainloopBwdSm80ILi1ELi1EN4cute5tupleIJNS5_1CILi32EEENS7_ILi64EEENS7_ILi256EEEEEENS_10bfloat16_tEfNS_4arch4Sm80ELb0ELb1ELb0ELb1ELb0ELb0ELb0ELb0ELi2ELi2ELi2ELi1ELb1EEENS1_24CollectiveEpilogueBwdGQAISB_fSE_Li256ELb1ELb0EEENS1_19SingleTileSchedulerILb1ELb0ELb0ELi64EEEEEEEEEvNT_6ParamsE)
        /*0218*/ 	.word	0x00000004


	//----- nvinfo : EIATTR_FRAME_SIZE
	.align		4
.L_100:
        /*021c*/ 	.byte	0x04, 0x11
        /*021e*/ 	.short	(.L_102 - .L_101)
	.align		4
.L_101:
        /*0220*/ 	.word	index@(_ZN7cutlass13device_kernelIN5flash19enable_sm80_to_sm89INS1_16FlashAttnBwdSm80INS1_25CollectiveMainloopBwdSm80ILi1ELi1EN4cute5tupleIJNS5_1CILi32EEENS7_ILi64EEENS7_ILi256EEEEEENS_10bfloat16_tEfNS_4arch4Sm80ELb0ELb1ELb0ELb1ELb0ELb0ELb0ELb0ELi2ELi2ELi2ELi1ELb1EEENS1_24CollectiveEpilogueBwdGQAISB_fSE_Li256ELb1ELb0EEENS1_19SingleTileSchedulerILb1ELb0ELb0ELi64EEEEEEEEEvNT_6ParamsE)
        /*0224*/ 	.word	0x00000000


	//----- nvinfo : EIATTR_REGCOUNT
	.align		4
.L_102:
        /*0228*/ 	.byte	0x04, 0x2f
        /*022a*/ 	.short	(.L_104 - .L_103)
	.align		4
.L_103:
        /*022c*/ 	.word	index@(_ZN7cutlass13device_kernelIN5flash19enable_sm80_to_sm89INS1_16FlashAttnBwdSm80INS1_25CollectiveMainloopBwdSm80ILi1ELi1EN4cute5tupleIJNS5_1CILi32EEENS7_ILi64EEENS7_ILi256EEEEEENS_10bfloat16_tEfNS_4arch4Sm80ELb0ELb1ELb0ELb1ELb0ELb0ELb0ELb0ELi2ELi2ELi2ELi1ELb1EEENS1_21CollectiveEpilogueBwdISB_SC_SE_Li256ELb1ELb0ELi4EEENS1_19SingleTileSchedulerILb1ELb0ELb0ELi64EEEEEEEEEvNT_6ParamsE)
        /*0230*/ 	.word	0x00000004


	//----- nvinfo : EIATTR_FRAME_SIZE
	.align		4
.L_104:
        /*0234*/ 	.byte	0x04, 0x11
        /*0236*/ 	.short	(.L_106 - .L_105)
	.align		4
.L_105:
        /*0238*/ 	.word	index@(_ZN7cutlass13device_kernelIN5flash19enable_sm80_to_sm89INS1_16FlashAttnBwdSm80INS1_25CollectiveMainloopBwdSm80ILi1ELi1EN4cute5tupleIJNS5_1CILi32EEENS7_ILi64EEENS7_ILi256EEEEEENS_10bfloat16_tEfNS_4arch4Sm80ELb0ELb1ELb0ELb1ELb0ELb0ELb0ELb0ELi2ELi2ELi2ELi1ELb1EEENS1_21CollectiveEpilogueBwdISB_SC_SE_Li256ELb1ELb0ELi4EEENS1_19SingleTileSchedulerILb1ELb0ELb0ELi64EEEEEEEEEvNT_6ParamsE)
        /*023c*/ 	.word	0x00000000


	//----- nvinfo : EIATTR_REGCOUNT
	.align		4
.L_106:
        /*0240*/ 	.byte	0x04, 0x2f
        /*0242*/ 	.short	(.L_108 - .L_107)
	.align		4
.L_107:
        /*0244*/ 	.word	index@(_ZN7cutlass13device_kernelIN5flash19enable_sm80_to_sm89INS1_16FlashAttnBwdSm80INS1_25CollectiveMainloopBwdSm80ILi1ELi1EN4cute5tupleIJNS5_1CILi32EEENS7_ILi64EEENS7_ILi256EEEEEENS_10bfloat16_tEfNS_4arch4Sm80ELb0ELb1ELb0ELb0ELb0ELb0ELb0ELb0ELi2ELi2ELi2ELi1ELb1EEENS1_24CollectiveEpilogueBwdGQAISB_fSE_Li256ELb0ELb0EEENS1_19SingleTileSchedulerILb0ELb0ELb0ELi64EEEEEEEEEvNT_6ParamsE)
        /*0248*/ 	.word	0x00000004


	//----- nvinfo : EIATTR_FRAME_SIZE
	.align		4
.L_108:
        /*024c*/ 	.byte	0x04, 0x11
        /*024e*/ 	.short	(.L_110 - .L_109)
	.align		4
.L_109:
        /*0250*/ 	.word	index@(_ZN7cutlass13device_kernelIN5flash19enable_sm80_to_sm89INS1_16FlashAttnBwdSm80INS1_25CollectiveMainloopBwdSm80ILi1ELi1EN4cute5tupleIJNS5_1CILi32EEENS7_ILi64EEENS7_ILi256EEEEEENS_10bfloat16_tEfNS_4arch4Sm80ELb0ELb1ELb0ELb0ELb0ELb0ELb0ELb0ELi2ELi2ELi2ELi1ELb1EEENS1_24CollectiveEpilogueBwdGQAISB_fSE_Li256ELb0ELb0EEENS1_19SingleTileSchedulerILb0ELb0ELb0ELi64EEEEEEEEEvNT_6ParamsE)
        /*0254*/ 	.word	0x00000000


	//----- nvinfo : EIATTR_REGCOUNT
	.align		4
.L_110:
        /*0258*/ 	.byte	0x04, 0x2f
        /*025a*/ 	.short	(.L_112 - .L_111)
	.align		4
.L_111:
        /*025c*/ 	.word	index@(_ZN7cutlass13device_kernelIN5flash19enable_sm80_to_sm89INS1_16FlashAttnBwdSm80INS1_25CollectiveMainloopBwdSm80ILi1ELi1EN4cute5tupleIJNS5_1CILi32EEENS7_ILi64EEENS7_ILi256EEEEEENS_10bfloat16_tEfNS_4arch4Sm80ELb0ELb1ELb0ELb0ELb0ELb0ELb0ELb0ELi2ELi2ELi2ELi1ELb1EEENS1_21CollectiveEpilogueBwdISB_SC_SE_Li256ELb0ELb0ELi4EEENS1_19SingleTileSchedulerILb0ELb0ELb0ELi64EEEEEEEEEvNT_6ParamsE)
        /*0260*/ 	.word	0x00000004


	//----- nvinfo : EIATTR_FRAME_SIZE
	.align		4
.L_112:
        /*0264*/ 	.byte	0x04, 0x11
        /*0266*/ 	.short	(.L_114 - .L_113)
	.align		4
.L_113:
        /*0268*/ 	.word	index@(_ZN7cutlass13device_kernelIN5flash19enable_sm80_to_sm89INS1_16FlashAttnBwdSm80INS1_25CollectiveMainloopBwdSm80ILi1ELi1EN4cute5tupleIJNS5_1CILi32EEENS7_ILi64EEENS7_ILi256EEEEEENS_10bfloat16_tEfNS_4arch4Sm80ELb0ELb1ELb0ELb0ELb0ELb0ELb0ELb0ELi2ELi2ELi2ELi1ELb1EEENS1_21CollectiveEpilogueBwdISB_SC_SE_Li256ELb0ELb0ELi4EEENS1_19SingleTileSchedulerILb0ELb0ELb0ELi64EEEEEEEEEvNT_6ParamsE)
        /*026c*/ 	.word	0x00000000


	//----- nvinfo : EIATTR_REGCOUNT
	.align		4
.L_114:
        /*0270*/ 	.byte	0x04, 0x2f
        /*0272*/ 	.short	(.L_116 - .L_115)
	.align		4
.L_115:
        /*0274*/ 	.word	index@(_ZN7cutlass13device_kernelIN5flash19enable_sm80_to_sm89INS1_16FlashAttnBwdSm80INS1_25CollectiveMainloopBwdSm80ILi1ELi1EN4cute5tupleIJNS5_1CILi32EEENS7_ILi64EEENS7_ILi256EEEEEENS_10bfloat16_tEfNS_4arch4Sm80ELb0ELb0ELb0ELb1ELb0ELb0ELb0ELb0ELi2ELi2ELi2ELi1ELb1EEENS1_24CollectiveEpilogueBwdGQAISB_fSE_Li256ELb1ELb0EEENS1_19SingleTileSchedulerILb1ELb0ELb0ELi64EEEEEEEEEvNT_6ParamsE)
        /*0278*/ 	.word	0x00000004


	//----- nvinfo : EIATTR_FRAME_SIZE
	.align		4
.L_116:
        /*027c*/ 	.byte	0x04, 0x11
        /*027e*/ 	.short	(.L_118 - .L_117)
	.align		4
.L_117:
        /*0280*/ 	.word	index@(_ZN7cutlass13device_kernelIN5flash19enable_sm80_to_sm89INS1_16FlashAttnBwdSm80INS1_25CollectiveMainloopBwdSm80ILi1ELi1EN4cute5tupleIJNS5_1CILi32EEENS7_ILi64EEENS7_ILi256EEEEEENS_10bfloat16_tEfNS_4arch4Sm80ELb0ELb0ELb0ELb1ELb0ELb0ELb0ELb0ELi2ELi2ELi2ELi1ELb1EEENS1_24CollectiveEpilogueBwdGQAISB_fSE_Li256ELb1ELb0EEENS1_19SingleTileSchedulerILb1ELb0ELb0ELi64EEEEEEEEEvNT_6ParamsE)
        /*0284*/ 	.word	0x00000000


	//----- nvinfo : EIATTR_REGCOUNT
	.align		4
.L_118:
        /*0288*/ 	.byte	0x04, 0x2f
        /*028a*/ 	.short	(.L_120 - .L_119)
	.align		4
.L_119:
        /*028c*/ 	.word	index@(_ZN7cutlass13device_kernelIN5flash19enable_sm80_to_sm89INS1_16FlashAttnBwdSm80INS1_25CollectiveMainloopBwdSm80ILi1ELi1EN4cute5tupleIJNS5_1CILi32EEENS7_ILi64EEENS7_ILi256EEEEEENS_10bfloat16_tEfNS_4arch4Sm80ELb0ELb0ELb0ELb1ELb0ELb0ELb0ELb0ELi2ELi2ELi2ELi1ELb1EEENS1_21CollectiveEpilogueBwdISB_SC_SE_Li256ELb1ELb0ELi4EEENS1_19SingleTileSchedulerILb1ELb0ELb0ELi64EEEEEEEEEvNT_6ParamsE)
        /*0290*/ 	.word	0x00000004


	//----- nvinfo : EIATTR_FRAME_SIZE
	.align		4
.L_120:
        /*0294*/ 	.byte	0x04, 0x11
        /*0296*/ 	.short	(.L_122 - .L_121)
	.align		4
.L_121:
        /*0298*/ 	.word	index@(_ZN7cutlass13device_kernelIN5flash19enable_sm80_to_sm89INS1_16FlashAttnBwdSm80INS1_25CollectiveMainloopBwdSm80ILi1ELi1EN4cute5tupleIJNS5_1CILi32EEENS7_ILi64EEENS7_ILi256EEEEEENS_10bfloat16_tEfNS_4arch4Sm80ELb0ELb0ELb0ELb1ELb0ELb0ELb0ELb0ELi2ELi2ELi2ELi1ELb1EEENS1_21CollectiveEpilogueBwdISB_SC_SE_Li256ELb1ELb0ELi4EEENS1_19SingleTileSchedulerILb1ELb0ELb0ELi64EEEEEEEEEvNT_6ParamsE)
        /*029c*/ 	.word	0x00000000


	//----- nvinfo : EIATTR_REGCOUNT
	.align		4
.L_122:
        /*02a0*/ 	.byte	0x04, 0x2f
        /*02a2*/ 	.short	(.L_124 - .L_123)
	.align		4
.L_123:
        /*02a4*/ 	.word	index@(_ZN7cutlass13device_kernelIN5flash19enable_sm80_to_sm89INS1_16FlashAttnBwdSm80INS1_25CollectiveMainloopBwdSm80ILi1ELi1EN4cute5tupleIJNS5_1CILi32EEENS7_ILi64EEENS7_ILi256EEEEEENS_10bfloat16_tEfNS_4arch4Sm80ELb0ELb0ELb0ELb0ELb0ELb0ELb0ELb0ELi2ELi2ELi2ELi1ELb1EEENS1_24CollectiveEpilogueBwdGQAISB_fSE_Li256ELb0ELb0EEENS1_19SingleTileSchedulerILb0ELb0ELb0ELi64EEEEEEEEEvNT_6ParamsE)
        /*02a8*/ 	.word	0x00000004


	//----- nvinfo : EIATTR_FRAME_SIZE
	.align		4
.L_124:
        /*02ac*/ 	.byte	0x04, 0x11
        /*02ae*/ 	.short	(.L_126 - .L_125)
	.align		4
.L_125:
        /*02b0*/ 	.word	index@(_ZN7cutlass13device_kernelIN5flash19enable_sm80_to_sm89INS1_16FlashAttnBwdSm80INS1_25CollectiveMainloopBwdSm80ILi1ELi1EN4cute5tupleIJNS5_1CILi32EEENS7_ILi64EEENS7_ILi256EEEEEENS_10bfloat16_tEfNS_4arch4Sm80ELb0ELb0ELb0ELb0ELb0ELb0ELb0ELb0ELi2ELi2ELi2ELi1ELb1EEENS1_24CollectiveEpilogueBwdGQAISB_fSE_Li256ELb0ELb0EEENS1_19SingleTileSchedulerILb0ELb0ELb0ELi64EEEEEEEEEvNT_6ParamsE)
        /*02b4*/ 	.word	0x00000000


	//----- nvinfo : EIATTR_REGCOUNT
	.align		4
.L_126:
        /*02b8*/ 	.byte	0x04, 0x2f
        /*02ba*/ 	.short	(.L_128 - .L_127)
	.align		4
.L_127:
        /*02bc*/ 	.word	index@(_ZN7cutlass13device_kernelIN5flash19enable_sm80_to_sm89INS1_16FlashAttnBwdSm80INS1_25CollectiveMainloopBwdSm80ILi1ELi1EN4cute5tupleIJNS5_1CILi32EEENS7_ILi64EEENS7_ILi256EEEEEENS_10bfloat16_tEfNS_4arch4Sm80ELb0ELb0ELb0ELb0ELb0ELb0ELb0ELb0ELi2ELi2ELi2ELi1ELb1EEENS1_21CollectiveEpilogueBwdISB_SC_SE_Li256ELb0ELb0ELi4EEENS1_19SingleTileSchedulerILb0ELb0ELb0ELi64EEEEEEEEEvNT_6ParamsE)
        /*02c0*/ 	.word	0x00000004


	//----- nvinfo : EIATTR_FRAME_SIZE
	.align		4
.L_128:
        /*02c4*/ 	.byte	0x04, 0x11
        /*02c6*/ 	.short	(.L_130 - .L_129)
	.align		4
.L_129:
        /*02c8*/ 	.word	index@(_ZN7cutlass13device_kernelIN5flash19enable_sm80_to_sm89INS1_16FlashAttnBwdSm80INS1_25CollectiveMainloopBwdSm80ILi1ELi1EN4cute5tupleIJNS5_1CILi32EEENS7_ILi64EEENS7_ILi256EEEEEENS_10bfloat16_tEfNS_4arch4Sm80ELb0ELb0ELb0ELb0ELb0ELb0ELb0ELb0ELi2ELi2ELi2ELi1ELb1EEENS1_21CollectiveEpilogueBwdISB_SC_SE_Li256ELb0ELb0ELi4EEENS1_19SingleTileSchedulerILb0ELb0ELb0ELi64EEEEEEEEEvNT_6ParamsE)
        /*02cc*/ 	.word	0x00000000


	//----- nvinfo : EIATTR_MIN_STACK_SIZE
	.align		4
.L_130:
        /*02d0*/ 	.byte	0x04, 0x12
        /*02d2*/ 	.short	(.L_132 - .L_131)
	.align		4
.L_131:
        /*02d4*/ 	.word	index@(_ZN7cutlass13device_kernelIN5flash19enable_sm80_to_sm89INS1_16FlashAttnBwdSm80INS1_25CollectiveMainloopBwdSm80ILi1ELi1EN4cute5tupleIJNS5_1CILi32EEENS7_ILi64EEENS7_ILi256EEEEEENS_10bfloat16_tEfNS_4arch4Sm80ELb0ELb0ELb0ELb0ELb0ELb0ELb0ELb0ELi2ELi2ELi2ELi1ELb1EEENS1_21CollectiveEpilogueBwdISB_SC_SE_Li256ELb0ELb0ELi4EEENS1_19SingleTileSchedulerILb0ELb0ELb0ELi64EEEEEEEEEvNT_6ParamsE)
        /*02d8*/ 	.word	0x00000000


	//----- nvinfo : EIATTR_MIN_STACK_SIZE
	.align		4
.L_132:
        /*02dc*/ 	.byte	0x04, 0x12
        /*02de*/ 	.short	(.L_134 - .L_133)
	.align		4
.L_133:
        /*02e0*/ 	.word	index@(_ZN7cutlass13device_kernelIN5flash19enable_sm80_to_sm89INS1_16FlashAttnBwdSm80INS1_25CollectiveMainloopBwdSm80ILi1ELi1EN4cute5tupleIJNS5_1CILi32EEENS7_ILi64EEENS7_ILi256EEEEEENS_10bfloat16_tEfNS_4arch4Sm80ELb0ELb0ELb0ELb0ELb0ELb0ELb0ELb0ELi2ELi2ELi2ELi1ELb1EEENS1_24CollectiveEpilogueBwdGQAISB_fSE_Li256ELb0ELb0EEENS1_19SingleTileSchedulerILb0ELb0ELb0ELi64EEEEEEEEEvNT_6ParamsE)
        /*02e4*/ 	.word	0x00000000


	//----- nvinfo : EIATTR_MIN_STACK_SIZE
	.align		4
.L_134:
        /*02e8*/ 	.byte	0x04, 0x12
        /*02ea*/ 	.short	(.L_136 - .L_135)
	.align		4
.L_135:
        /*02ec*/ 	.word	index@(_ZN7cutlass13device_kernelIN5flash19enable_sm80_to_sm89INS1_16FlashAttnBwdSm80INS1_25CollectiveMainloopBwdSm80ILi1ELi1EN4cute5tupleIJNS5_1CILi32EEENS7_ILi64EEENS7_ILi256EEEEEENS_10bfloat16_tEfNS_4arch4Sm80ELb0ELb0ELb0ELb1ELb0ELb0ELb0ELb0ELi2ELi2ELi2ELi1ELb1EEENS1_21CollectiveEpilogueBwdISB_SC_SE_Li256ELb1ELb0ELi4EEENS1_19SingleTileSchedulerILb1ELb0ELb0ELi64EEEEEEEEEvNT_6ParamsE)
        /*02f0*/ 	.word	0x00000000


	//----- nvinfo : EIATTR_MIN_STACK_SIZE
	.align		4
.L_136:
        /*02f4*/ 	.byte	0x04, 0x12
        /*02f6*/ 	.short	(.L_138 - .L_137)
	.align		4
.L_137:
        /*02f8*/ 	.word	index@(_ZN7cutlass13device_kernelIN5flash19enable_sm80_to_sm89INS1_16FlashAttnBwdSm80INS1_25CollectiveMainloopBwdSm80ILi1ELi1EN4cute5tupleIJNS5_1CILi32EEENS7_ILi64EEENS7_ILi256EEEEEENS_10bfloat16_tEfNS_4arch4Sm80ELb0ELb0ELb0ELb1ELb0ELb0ELb0ELb0ELi2ELi2ELi2ELi1ELb1EEENS1_24CollectiveEpilogueBwdGQAISB_fSE_Li256ELb1ELb0EEENS1_19SingleTileSchedulerILb1ELb0ELb0ELi64EEEEEEEEEvNT_6ParamsE)
        /*02fc*/ 	.word	0x00000000


	//----- nvinfo : EIATTR_MIN_STACK_SIZE
	.align		4
.L_138:
        /*0300*/ 	.byte	0x04, 0x12
        /*0302*/ 	.short	(.L_140 - .L_139)
	.align		4
.L_139:
        /*0304*/ 	.word	index@(_ZN7cutlass13device_kernelIN5flash19enable_sm80_to_sm89INS1_16FlashAttnBwdSm80INS1_25CollectiveMainloopBwdSm80ILi1ELi1EN4cute5tupleIJNS5_1CILi32EEENS7_ILi64EEENS7_ILi256EEEEEENS_10bfloat16_tEfNS_4arch4Sm80ELb0ELb1ELb0ELb0ELb0ELb0ELb0ELb0ELi2ELi2ELi2ELi1ELb1EEENS1_21CollectiveEpilogueBwdISB_SC_SE_Li256ELb0ELb0ELi4EEENS1_19SingleTileSchedulerILb0ELb0ELb0ELi64EEEEEEEEEvNT_6ParamsE)
        /*0308*/ 	.word	0x00000000


	//----- nvinfo : EIATTR_MIN_STACK_SIZE
	.align		4
.L_140:
        /*030c*/ 	.byte	0x04, 0x12
        /*030e*/ 	.short	(.L_142 - .L_141)
	.align		4
.L_141:
        /*0310*/ 	.word	index@(_ZN7cutlass13device_kernelIN5flash19enable_sm80_to_sm89INS1_16FlashAttnBwdSm80INS1_25CollectiveMainloopBwdSm80ILi1ELi1EN4cute5tupleIJNS5_1CILi32EEENS7_ILi64EEENS7_ILi256EEEEEENS_10bfloat16_tEfNS_4arch4Sm80ELb0ELb1ELb0ELb0ELb0ELb0ELb0ELb0ELi2ELi2ELi2ELi1ELb1EEENS1_24CollectiveEpilogueBwdGQAISB_fSE_Li256ELb0ELb0EEENS1_19SingleTileSchedulerILb0ELb0ELb0ELi64EEEEEEEEEvNT_6ParamsE)
        /*0314*/ 	.word	0x00000000


	//----- nvinfo : EIATTR_MIN_STACK_SIZE
	.align		4
.L_142:
        /*0318*/ 	.byte	0x04, 0x12
        /*031a*/ 	.short	(.L_144 - .L_143)
	.align		4
.L_143:
        /*031c*/ 	.word	index@(_ZN7cutlass13device_kernelIN5flash19enable_sm80_to_sm89INS1_16FlashAttnBwdSm80INS1_25CollectiveMainloopBwdSm80ILi1ELi1EN4cute5tupleIJNS5_1CILi32EEENS7_ILi64EEENS7_ILi256EEEEEENS_10bfloat16_tEfNS_4arch4Sm80ELb0ELb1ELb0ELb1ELb0ELb0ELb0ELb0ELi2ELi2ELi2ELi1ELb1EEENS1_21CollectiveEpilogueBwdISB_SC_SE_Li256ELb1ELb0ELi4EEENS1_19SingleTileSchedulerILb1ELb0ELb0ELi64EEEEEEEEEvNT_6ParamsE)
        /*0320*/ 	.word	0x00000000


	//----- nvinfo : EIATTR_MIN_STACK_SIZE
	.align		4
.L_144:
        /*0324*/ 	.byte	0x04, 0x12
        /*0326*/ 	.short	(.L_146 - .L_145)
	.align		4
.L_145:
        /*0328*/ 	.word	index@(_ZN7cutlass13device_kernelIN5flash19enable_sm80_to_sm89INS1_16FlashAttnBwdSm80INS1_25CollectiveMainloopBwdSm80ILi1ELi1EN4cute5tupleIJNS5_1CILi32EEENS7_ILi64EEENS7_ILi256EEEEEENS_10bfloat16_tEfNS_4arch4Sm80ELb0ELb1ELb0ELb1ELb0ELb0ELb0ELb0ELi2ELi2ELi2ELi1ELb1EEENS1_24CollectiveEpilogueBwdGQAISB_fSE_Li256ELb1ELb0EEENS1_19SingleTileSchedulerILb1ELb0ELb0ELi64EEEEEEEEEvNT_6ParamsE)
        /*032c*/ 	.word	0x00000000


	//----- nvinfo : EIATTR_MIN_STACK_SIZE
	.align		4
.L_146:
        /*0330*/ 	.byte	0x04, 0x12
        /*0332*/ 	.short	(.L_148 - .L_147)
	.align		4
.L_147:
        /*0334*/ 	.word	index@(_ZN7cutlass13device_kernelIN5flash19enable_sm80_to_sm89INS1_16FlashAttnBwdSm80INS1_25CollectiveMainloopBwdSm80ILi1ELi1EN4cute5tupleIJNS5_1CILi32EEENS7_ILi64EEENS7_ILi256EEEEEENS_10bfloat16_tEfNS_4arch4Sm80ELb1ELb0ELb0ELb0ELb0ELb0ELb0ELb0ELi2ELi2ELi2ELi1ELb1EEENS1_21CollectiveEpilogueBwdISB_SC_SE_Li256ELb0ELb0ELi4EEENS1_25SingleTileBwdLPTSchedulerILb0ELi64ELb0EEEEEEEEEvNT_6ParamsE)
        /*0338*/ 	.word	0x00000000


	//----- nvinfo : EIATTR_MIN_STACK_SIZE
	.align		4
.L_148:
        /*033c*/ 	.byte	0x04, 0x12
        /*033e*/ 	.short	(.L_150 - .L_149)
	.align		4
.L_149:
        /*0340*/ 	.word	index@(_ZN7cutlass13device_kernelIN5flash19enable_sm80_to_sm89INS1_16FlashAttnBwdSm80INS1_25CollectiveMainloopBwdSm80ILi1ELi1EN4cute5tupleIJNS5_1CILi32EEENS7_ILi64EEENS7_ILi256EEEEEENS_10bfloat16_tEfNS_4arch4Sm80ELb1ELb0ELb0ELb0ELb0ELb0ELb0ELb0ELi2ELi2ELi2ELi1ELb1EEENS1_24CollectiveEpilogueBwdGQAISB_fSE_Li256ELb0ELb0EEENS1_25SingleTileBwdLPTSchedulerILb0ELi64ELb0EEEEEEEEEvNT_6ParamsE)
        /*0344*/ 	.word	0x00000000


	//----- nvinfo : EIATTR_MIN_STACK_SIZE
	.align		4
.L_150:
        /*0348*/ 	.byte	0x04, 0x12
        /*034a*/ 	.short	(.L_152 - .L_151)
	.align		4
.L_151:
        /*034c*/ 	.word	index@(_ZN7cutlass13device_kernelIN5flash22FlashAttnBwdPreprocessIN4cute5tupleIJNS3_1CILi32EEENS5_ILi256EEEEEENS_10bfloat16_tEfNS_4arch4Sm80ELb1ELb0EEEEEvNT_6ParamsE)
        /*0350*/ 	.word	0x00000000


	//----- nvinfo : EIATTR_MIN_STACK_SIZE
	.align		4
.L_152:
        /*0354*/ 	.byte	0x04, 0x12
        /*0356*/ 	.short	(.L_154 - .L_153)
	.align		4
.L_153:
        /*0358*/ 	.word	index@(_ZN7cutlass13device_kernelIN5flash19enable_sm80_to_sm89INS1_16FlashAttnBwdSm80INS1_25CollectiveMainloopBwdSm80ILi1ELi1EN4cute5tupleIJNS5_1CILi32EEENS7_ILi64EEENS7_ILi256EEEEEENS_10bfloat16_tEfNS_4arch4Sm80ELb1ELb0ELb0ELb1ELb0ELb0ELb0ELb0ELi2ELi2ELi2ELi1ELb1EEENS1_21CollectiveEpilogueBwdISB_SC_SE_Li256ELb1ELb0ELi4EEENS1_25SingleTileBwdLPTSchedulerILb1ELi64ELb0EEEEEEEEEvNT_6ParamsE)
        /*035c*/ 	.word	0x00000000


	//----- nvinfo : EIATTR_MIN_STACK_SIZE
	.align		4
.L_154:
        /*0360*/ 	.byte	0x04, 0x12
        /*0362*/ 	.short	(.L_156 - .L_155)
	.align		4
.L_155:
        /*0364*/ 	.word	index@(_ZN7cutlass13device_kernelIN5flash32FlashAttnBwdPostprocessConvertdQIN4cute5tupleIJNS3_1CILi32EEENS5_ILi256EEEEEENS_10bfloat16_tEfNS_4arch4Sm80ELi256ENS3_8TiledMMAINS3_8MMA_AtomIJNS3_30SM80_16x8x16_F32BF16BF16F32_TNEEEENS3_6LayoutINS4_IJNS5_ILi1EEENS5_ILi8EEESH_EEENS4_IJNS5_ILi0EEESH_SK_EEEEENS4_IJNS5_ILi16EEENS5_ILi128EEESN_EEEEELb0EEEEEvNT_6ParamsE)
        /*0368*/ 	.word	0x00000000


	//----- nvinfo : EIATTR_MIN_STACK_SIZE
	.align		4
.L_156:
        /*036c*/ 	.byte	0x04, 0x12
        /*036e*/ 	.short	(.L_158 - .L_157)
	.align		4
.L_157:
        /*0370*/ 	.word	index@(_ZN7cutlass13device_kernelIN5flash19enable_sm80_to_sm89INS1_16FlashAttnBwdSm80INS1_25CollectiveMainloopBwdSm80ILi1ELi1EN4cute5tupleIJNS5_1CILi32EEENS7_ILi64EEENS7_ILi256EEEEEENS_10bfloat16_tEfNS_4arch4Sm80ELb1ELb0ELb0ELb1ELb0ELb0ELb0ELb0ELi2ELi2ELi2ELi1ELb1EEENS1_24CollectiveEpilogueBwdGQAISB_fSE_Li256ELb1ELb0EEENS1_25SingleTileBwdLPTSchedulerILb1ELi64ELb0EEEEEEEEEvNT_6ParamsE)
        /*0374*/ 	.word	0x00000000


	//----- nvinfo : EIATTR_MIN_STACK_SIZE
	.align		4
.L_158:
        /*0378*/ 	.byte	0x04, 0x12
        /*037a*/ 	.short	(.L_160 - .L_159)
	.align		4
.L_159:
        /*037c*/ 	.word	index@(_ZN7cutlass13device_kernelIN5flash22FlashAttnBwdPreprocessIN4cute5tupleIJNS3_1CILi32EEENS5_ILi256EEEEEENS_10bfloat16_tEfNS_4arch4Sm80ELb1ELb1EEEEEvNT_6ParamsE)
        /*0380*/ 	.word	0x00000000


	//----- nvinfo : EIATTR_MIN_STACK_SIZE
	.align		4
.L_160:
        /*0384*/ 	.byte	0x04, 0x12
        /*0386*/ 	.short	(.L_162 - .L_161)
	.align		4
.L_161:
        /*0388*/ 	.word	index@(_ZN7cutlass13device_kernelIN5flash19enable_sm80_to_sm89INS1_16FlashAttnBwdSm80INS1_25CollectiveMainloopBwdSm80ILi1ELi1EN4cute5tupleIJNS5_1CILi64EEES8_NS7_ILi256EEEEEENS_10bfloat16_tEfNS_4arch4Sm80ELb0ELb0ELb0ELb0ELb0ELb0ELb0ELb0ELi2ELi4ELi2ELi2ELb0EEENS1_21CollectiveEpilogueBwdISA_SB_SD_Li256ELb0ELb0ELi4EEENS1_19SingleTileSchedulerILb0ELb0ELb0ELi64EEEEEEEEEvNT_6ParamsE)
        /*038c*/ 	.word	0x00000000


	//----- nvinfo : EIATTR_MIN_STACK_SIZE
	.align		4
.L_162:
        /*0390*/ 	.byte	0x04, 0x12
        /*0392*/ 	.short	(.L_164 - .L_163)
	.align		4
.L_163:
        /*0394*/ 	.word	index@(_ZN7cutlass13device_kernelIN5flash19enable_sm80_to_sm89INS1_16FlashAttnBwdSm80INS1_25CollectiveMainloopBwdSm80ILi1ELi1EN4cute5tupleIJNS5_1CILi64EEES8_NS7_ILi256EEEEEENS_10bfloat16_tEfNS_4arch4Sm80ELb0ELb0ELb0ELb0ELb0ELb0ELb0ELb0ELi2ELi4ELi2ELi2ELb0EEENS1_24CollectiveEpilogueBwdGQAISA_fSD_Li256ELb0ELb0EEENS1_19SingleTileSchedulerILb0ELb0ELb0ELi64EEEEEEEEEvNT_6ParamsE)
        /*0398*/ 	.word	0x00000000


	//----- nvinfo : EIATTR_MIN_STACK_SIZE
	.align		4
.L_164:
        /*039c*/ 	.byte	0x04, 0x12
        /*039e*/ 	.short	(.L_166 - .L_165)
	.align		4
.L_165:
        /*03a0*/ 	.word	index@(_ZN7cutlass13device_kernelIN5flash19enable_sm80_to_sm89INS1_16FlashAttnBwdSm80INS1_25CollectiveMainloopBwdSm80ILi1ELi1EN4cute5tupleIJNS5_1CILi64EEES8_NS7_ILi256EEEEEENS_10bfloat16_tEfNS_4arch4Sm80ELb0ELb0ELb0ELb1ELb0ELb0ELb0ELb0ELi2ELi4ELi2ELi2ELb0EEENS1_21CollectiveEpilogueBwdISA_SB_SD_Li256ELb1ELb0ELi4EEENS1_19SingleTileSchedulerILb1ELb0ELb0ELi64EEEEEEEEEvNT_6ParamsE)
        /*03a4*/ 	.word	0x00000000


	//----- nvinfo : EIATTR_MIN_STACK_SIZE
	.align		4
.L_166:
        /*03a8*/ 	.byte	0x04, 0x12
        /*03aa*/ 	.short	(.L_168 - .L_167)
	.align		4
.L_167:
        /*03ac*/ 	.word	index@(_ZN7cutlass13device_kernelIN5flash19enable_sm80_to_sm89INS1_16FlashAttnBwdSm80INS1_25CollectiveMainloopBwdSm80ILi1ELi1EN4cute5tupleIJNS5_1CILi64EEES8_NS7_ILi256EEEEEENS_10bfloat16_tEfNS_4arch4Sm80ELb0ELb0ELb0ELb1ELb0ELb0ELb0ELb0ELi2ELi4ELi2ELi2ELb0EEENS1_24CollectiveEpilogueBwdGQAISA_fSD_Li256ELb1ELb0EEENS1_19SingleTileSchedulerILb1ELb0ELb0ELi64EEEEEEEEEvNT_6ParamsE)
        /*03b0*/ 	.word	0x00000000


	//----- nvinfo : EIATTR_MIN_STACK_SIZE
	.align		4
.L_168:
        /*03b4*/ 	.byte	0x04, 0x12
        /*03b6*/ 	.short	(.L_170 - .L_169)
	.align		4
.L_169:
        /*03b8*/ 	.word	index@(_ZN7cutlass13device_kernelIN5flash19enable_sm80_to_sm89INS1_16FlashAttnBwdSm80INS1_25CollectiveMainloopBwdSm80ILi1ELi1EN4cute5tupleIJNS5_1CILi64EEES8_NS7_ILi256EEEEEENS_10bfloat16_tEfNS_4arch4Sm80ELb0ELb1ELb0ELb0ELb0ELb0ELb0ELb0ELi2ELi4ELi2ELi2ELb0EEENS1_21CollectiveEpilogueBwdISA_SB_SD_Li256ELb0ELb0ELi4EEENS1_19SingleTileSchedulerILb0ELb0ELb0ELi64EEEEEEEEEvNT_6ParamsE)
        /*03bc*/ 	.word	0x00000000


	//----- nvinfo : EIATTR_MIN_STACK_SIZE
	.align		4
.L_170:
        /*03c0*/ 	.byte	0x04, 0x12
        /*03c2*/ 	.short	(.L_172 - .L_171)
	.align		4
.L_171:
        /*03c4*/ 	.word	index@(_ZN7cutlass13device_kernelIN5flash19enable_sm80_to_sm89INS1_16FlashAttnBwdSm80INS1_25CollectiveMainloopBwdSm80ILi1ELi1EN4cute5tupleIJNS5_1CILi64EEES8_NS7_ILi256EEEEEENS_10bfloat16_tEfNS_4arch4Sm80ELb0ELb1ELb0ELb0ELb0ELb0ELb0ELb0ELi2ELi4ELi2ELi2ELb0EEENS1_24CollectiveEpilogueBwdGQAISA_fSD_Li256ELb0ELb0EEENS1_19SingleTileSchedulerILb0ELb0ELb0ELi64EEEEEEEEEvNT_6ParamsE)
        /*03c8*/ 	.word	0x00000000


	//----- nvinfo : EIATTR_MIN_STACK_SIZE
	.align		4
.L_172:
        /*03cc*/ 	.byte	0x04, 0x12
        /*03ce*/ 	.short	(.L_174 - .L_173)
	.align		4
.L_173:
        /*03d0*/ 	.word	index@(_ZN7cutlass13device_kernelIN5flash19enable_sm80_to_sm89INS1_16FlashAttnBwdSm80INS1_25CollectiveMainloopBwdSm80ILi1ELi1EN4cute5tupleIJNS5_1CILi64EEES8_NS7_ILi256EEEEEENS_10bfloat16_tEfNS_4arch4Sm80ELb0ELb1ELb0ELb1ELb0ELb0ELb0ELb0ELi2ELi4ELi2ELi2ELb0EEENS1_21CollectiveEpilogueBwdISA_SB_SD_Li256ELb1ELb0ELi4EEENS1_19SingleTileSchedulerILb1ELb0ELb0ELi64EEEEEEEEEvNT_6ParamsE)
        /*03d4*/ 	.word	0x00000000


	//----- nvinfo : EIATTR_MIN_STACK_SIZE
	.align		4
.L_174:
        /*03d8*/ 	.byte	0x04, 0x12
        /*03da*/ 	.short	(.L_176 - .L_175)
	.align		4
.L_175:
        /*03dc*/ 	.word	index@(_ZN7cutlass13device_kernelIN5flash19enable_sm80_to_sm89INS1_16FlashAttnBwdSm80INS1_25CollectiveMainloopBwdSm80ILi1ELi1EN4cute5tupleIJNS5_1CILi64EEES8_NS7_ILi256EEEEEENS_10bfloat16_tEfNS_4arch4Sm80ELb0ELb1ELb0ELb1ELb0ELb0ELb0ELb0ELi2ELi4ELi2ELi2ELb0EEENS1_24CollectiveEpilogueBwdGQAISA_fSD_Li256ELb1ELb0EEENS1_19SingleTileSchedulerILb1ELb0ELb0ELi64EEEEEEEEEvNT_6ParamsE)
        /*03e0*/ 	.word	0x00000000


	//----- nvinfo : EIATTR_MIN_STACK_SIZE
	.align		4
.L_176:
        /*03e4*/ 	.byte	0x04, 0x12
        /*03e6*/ 	.short	(.L_178 - .L_177)
	.align		4
.L_177:
        /*03e8*/ 	.word	index@(_ZN7cutlass13device_kernelIN5flash19enable_sm80_to_sm89INS1_16FlashAttnBwdSm80INS1_25CollectiveMainloopBwdSm80ILi1ELi1EN4cute5tupleIJNS5_1CILi64EEES8_NS7_ILi256EEEEEENS_10bfloat16_tEfNS_4arch4Sm80ELb1ELb0ELb0ELb0ELb0ELb0ELb0ELb0ELi2ELi4ELi2ELi2ELb0EEENS1_21CollectiveEpilogueBwdISA_SB_SD_Li256ELb0ELb0ELi4EEENS1_25SingleTileBwdLPTSchedulerILb0ELi64ELb0EEEEEEEEEvNT_6ParamsE)
        /*03ec*/ 	.word	0x00000000


	//----- nvinfo : EIATTR_MIN_STACK_SIZE
	.align		4
.L_178:
        /*03f0*/ 	.byte	0x04, 0x12
        /*03f2*/ 	.short	(.L_180 - .L_179)
	.align		4
.L_179:
        /*03f4*/ 	.word	index@(_ZN7cutlass13device_kernelIN5flash19enable_sm80_to_sm89INS1_16FlashAttnBwdSm80INS1_25CollectiveMainloopBwdSm80ILi1ELi1EN4cute5tupleIJNS5_1CILi64EEES8_NS7_ILi256EEEEEENS_10bfloat16_tEfNS_4arch4Sm80ELb1ELb0ELb0ELb0ELb0ELb0ELb0ELb0ELi2ELi4ELi2ELi2ELb0EEENS1_24CollectiveEpilogueBwdGQAISA_fSD_Li256ELb0ELb0EEENS1_25SingleTileBwdLPTSchedulerILb0ELi64ELb0EEEEEEEEEvNT_6ParamsE)
        /*03f8*/ 	.word	0x00000000


	//----- nvinfo : EIATTR_MIN_STACK_SIZE
	.align		4
.L_180:
        /*03fc*/ 	.byte	0x04, 0x12
        /*03fe*/ 	.short	(.L_182 - .L_181)
	.align		4
.L_181:
        /*0400*/ 	.word	index@(_ZN7cutlass13device_kernelIN5flash22FlashAttnBwdPreprocessIN4cute5tupleIJNS3_1CILi64EEENS5_ILi256EEEEEENS_10bfloat16_tEfNS_4arch4Sm80ELb1ELb0EEEEEvNT_6ParamsE)
        /*0404*/ 	.word	0x00000000


	//----- nvinfo : EIATTR_MIN_STACK_SIZE
	.align		4
.L_182:
        /*0408*/ 	.byte	0x04, 0x12
        /*040a*/ 	.short	(.L_184 - .L_183)
	.align		4
.L_183:
        /*040c*/ 	.word	index@(_ZN7cutlass13device_kernelIN5flash19enable_sm80_to_sm89INS1_16FlashAttnBwdSm80INS1_25CollectiveMainloopBwdSm80ILi1ELi1EN4cute5tupleIJNS5_1CILi64EEES8_NS7_ILi256EEEEEENS_10bfloat16_tEfNS_4arch4Sm80ELb1ELb0ELb0ELb1ELb0ELb0ELb0ELb0ELi2ELi4ELi2ELi2ELb0EEENS1_21CollectiveEpilogueBwdISA_SB_SD_Li256ELb1ELb0ELi4EEENS1_25SingleTileBwdLPTSchedulerILb1ELi64ELb0EEEEEEEEEvNT_6ParamsE)
        /*0410*/ 	.word	0x00000000


	//----- nvinfo : EIATTR_MIN_STACK_SIZE
	.align		4
.L_184:
        /*0414*/ 	.byte	0x04, 0x12
        /*0416*/ 	.short	(.L_186 - .L_185)
	.align		4
.L_185:
        /*0418*/ 	.word	index@(_ZN7cutlass13device_kernelIN5flash32FlashAttnBwdPostprocessConvertdQIN4cute5tupleIJNS3_1CILi64EEENS5_ILi256EEEEEENS_10bfloat16_tEfNS_4arch4Sm80ELi256ENS3_8TiledMMAINS3_8MMA_AtomIJNS3_30SM80_16x8x16_F32BF16BF16F32_TNEEEENS3_6LayoutINS4_IJNS5_ILi2EEENS5_ILi4EEENS5_ILi1EEEEEENS4_IJSJ_SH_NS5_ILi0EEEEEEEENS4_IJNS5_ILi32EEES6_NS5_ILi16EEEEEEEELb0EEEEEvNT_6ParamsE)
        /*041c*/ 	.word	0x00000000


	//----- nvinfo : EIATTR_MIN_STACK_SIZE
	.align		4
.L_186:
        /*0420*/ 	.byte	0x04, 0x12
        /*0422*/ 	.short	(.L_188 - .L_187)
	.align		4
.L_187:
        /*0424*/ 	.word	index@(_ZN7cutlass13device_kernelIN5flash19enable_sm80_to_sm89INS1_16FlashAttnBwdSm80INS1_25CollectiveMainloopBwdSm80ILi1ELi1EN4cute5tupleIJNS5_1CILi64EEES8_NS7_ILi256EEEEEENS_10bfloat16_tEfNS_4arch4Sm80ELb1ELb0ELb0ELb1ELb0ELb0ELb0ELb0ELi2ELi4ELi2ELi2ELb0EEENS1_24CollectiveEpilogueBwdGQAISA_fSD_Li256ELb1ELb0EEENS1_25SingleTileBwdLPTSchedulerILb1ELi64ELb0EEEEEEEEEvNT_6ParamsE)
        /*0428*/ 	.word	0x00000000


	//----- nvinfo : EIATTR_MIN_STACK_SIZE
	.align		4
.L_188:
        /*042c*/ 	.byte	0x04, 0x12
        /*042e*/ 	.short	(.L_190 - .L_189)
	.align		4
.L_189:
        /*0430*/ 	.word	index@(_ZN7cutlass13device_kernelIN5flash22FlashAttnBwdPreprocessIN4cute5tupleIJNS3_1CILi64EEENS5_ILi256EEEEEENS_10bfloat16_tEfNS_4arch4Sm80ELb1ELb1EEEEEvNT_6ParamsE)
        /*0434*/ 	.word	0x00000000
.L_190:


//--------------------- .nv.compat                --------------------------
	.section	.nv.compat,"",@"SHT_CUDA_COMPAT_INFO"
	.align	4
        /*0000*/ 	.byte	0x02, 0x09, 0x01, 0x00, 0x02, 0x02, 0x01, 0x00, 0x02, 0x05, 0x05, 0x00, 0x03, 0x07, 0x01, 0x01
        /*0010*/ 	.byte	0x02, 0x03, 0x00, 0x00, 0x02, 0x06, 0x01, 0x00, 0x04, 0x0b, 0x08, 0x00, 0x01, 0x00, 0x00, 0x00
        /*0020*/ 	.byte	0x00, 0x00, 0x00, 0x00


//--------------------- .nv.info._ZN7cutlass13device_kernelIN5flash19enable_sm80_to_sm89INS1_16FlashAttnBwdSm80INS1_25CollectiveMainloopBwdSm80ILi1ELi1EN4cute5tupleIJNS5_1CILi32EEENS7_ILi64EEENS7_ILi256EEEEEENS_10bfloat16_tEfNS_4arch4Sm80ELb0ELb0ELb0ELb0ELb0ELb0ELb0ELb0ELi2ELi2ELi2ELi1ELb1EEENS1_21CollectiveEpilogueBwdISB_SC_SE_Li256ELb0ELb0ELi4EEENS1_19SingleTileSchedulerILb0ELb0ELb0ELi64EEEEEEEEEvNT_6ParamsE --------------------------
	.section	.nv.info._ZN7cutlass13device_kernelIN5flash19enable_sm80_to_sm89INS1_16FlashAttnBwdSm80INS1_25CollectiveMainloopBwdSm80ILi1ELi1EN4cute5tupleIJNS5_1CILi32EEENS7_ILi64EEENS7_ILi256EEEEEENS_10bfloat16_tEfNS_4arch4Sm80ELb0ELb0ELb0ELb0ELb0ELb0ELb0ELb0ELi2ELi2ELi2ELi1ELb1EEENS1_21CollectiveEpilogueBwdISB_SC_SE_Li256ELb0ELb0ELi4EEENS1_19SingleTileSchedulerILb0ELb0ELb0ELi64EEEEEEEEEvNT_6ParamsE,"",@"SHT_CUDA_INFO"
	.sectionflags	@""
	.align	4


	//----- nvinfo : EIATTR_CUDA_API_VERSION
	.align		4
        /*0000*/ 	.byte	0x04, 0x37
        /*0002*/ 	.short	(.L_192 - .L_191)
.L_191:
        /*0004*/ 	.word	0x00000082


	//----- nvinfo : EIATTR_KPARAM_INFO
	.align		4
.L_192:
        /*0008*/ 	.byte	0x04, 0x17
        /*000a*/ 	.short	(.L_194 - .L_193)
.L_193:
        /*000c*/ 	.word	0x00000000
        /*0010*/ 	.short	0x0000
        /*0012*/ 	.short	0x0000
        /*0014*/ 	.byte	0x00, 0xf0, 0xc1, 0x09


	//----- nvinfo : EIATTR_SPARSE_MMA_MASK
	.align		4
.L_194:
        /*0018*/ 	.byte	0x03, 0x50
        /*001a*/ 	.short	0x0000


	//----- nvinfo : EIATTR_MAXREG_COUNT
	.align		4
        /*001c*/ 	.byte	0x03, 0x1b
        /*001e*/ 	.short	0x00ff


	//----- nvinfo : EIATTR_MERCURY_ISA_VERSION
	.align		4
        /*0020*/ 	.byte	0x03, 0x5f
        /*0022*/ 	.short	0x0101


	//----- nvinfo : EIATTR_VRC_CTA_INIT_COUNT
	.align		4
        /*0024*/ 	.byte	0x02, 0x4a
	.zero		1
	.zero		1


	//----- nvinfo : EIATTR_EXIT_INSTR_OFFSETS
	.align		4
        /*0028*/ 	.byte	0x04, 0x1c
        /*002a*/ 	.short	(.L_196 - .L_195)


	//   ....[0]....
.L_195:
        /*002c*/ 	.word	0x00000010


	//----- nvinfo : EIATTR_MAX_THREADS
	.align		4
.L_196:
        /*0030*/ 	.byte	0x04, 0x05
        /*0032*/ 	.short	(.L_198 - .L_197)
.L_197:
        /*0034*/ 	.word	0x00000100
        /*0038*/ 	.word	0x00000001
        /*003c*/ 	.word	0x00000001


	//----- nvinfo : EIATTR_CBANK_PARAM_SIZE
	.align		4
.L_198:
        /*0040*/ 	.byte	0x03, 0x19
        /*0042*/ 	.short	0x0270


	//----- nvinfo : EIATTR_PARAM_CBANK
	.align		4
        /*0044*/ 	.byte	0x04, 0x0a
        /*0046*/ 	.short	(.L_200 - .L_199)
	.align		4
.L_199:
        /*0048*/ 	.word	index@(.nv.constant0._ZN7cutlass13device_kernelIN5flash19enable_sm80_to_sm89INS1_16FlashAttnBwdSm80INS1_25CollectiveMainloopBwdSm80ILi1ELi1EN4cute5tupleIJNS5_1CILi32EEENS7_ILi64EEENS7_ILi256EEEEEENS_10bfloat16_tEfNS_4arch4Sm80ELb0ELb0ELb0ELb0ELb0ELb0ELb0ELb0ELi2ELi2ELi2ELi1ELb1EEENS1_21CollectiveEpilogueBwdISB_SC_SE_Li256ELb0ELb0ELi4EEENS1_19SingleTileSchedulerILb0ELb0ELb0ELi64EEEEEEEEEvNT_6ParamsE)
        /*004c*/ 	.short	0x0380
        /*004e*/ 	.short	0x0270


	//----- nvinfo : EIATTR_SW_WAR
	.align		4
.L_200:
        /*0050*/ 	.byte	0x04, 0x36
        /*0052*/ 	.short	(.L_202 - .L_201)
.L_201:
        /*0054*/ 	.word	0x00000008
.L_202:


//--------------------- .nv.info._ZN7cutlass13device_kernelIN5flash19enable_sm80_to_sm89INS1_16FlashAttnBwdSm80INS1_25CollectiveMainloopBwdSm80ILi1ELi1EN4cute5tupleIJNS5_1CILi32EEENS7_ILi64EEENS7_ILi256EEEEEENS_10bfloat16_tEfNS_4arch4Sm80ELb0ELb0ELb0ELb0ELb0ELb0ELb0ELb0ELi2ELi2ELi2ELi1ELb1EEENS1_24CollectiveEpilogueBwdGQAISB_fSE_Li256ELb0ELb0EEENS1_19SingleTileSchedulerILb0ELb0ELb0ELi64EEEEEEEEEvNT_6ParamsE --------------------------
	.section	.nv.info._ZN7cutlass13device_kernelIN5flash19enable_sm80_to_sm89INS1_16FlashAttnBwdSm80INS1_25CollectiveMainloopBwdSm80ILi1ELi1EN4cute5tupleIJNS5_1CILi32EEENS7_ILi64EEENS7_ILi256EEEEEENS_10bfloat16_tEfNS_4arch4Sm80ELb0ELb0ELb0ELb0ELb0ELb0ELb0ELb0ELi2ELi2ELi2ELi1ELb1EEENS1_24CollectiveEpilogueBwdGQAISB_fSE_Li256ELb0ELb0EEENS1_19SingleTileSchedulerILb0ELb0ELb0ELi64EEEEEEEEEvNT_6ParamsE,"",@"SHT_CUDA_INFO"
	.sectionflags	@""
	.align	4


	//----- nvinfo : EIATTR_CUDA_API_VERSION
	.align		4
        /*0000*/ 	.byte	0x04, 0x37
        /*0002*/ 	.short	(.L_204 - .L_203)
.L_203:
        /*0004*/ 	.word	0x00000082


	//----- nvinfo : EIATTR_KPARAM_INFO
	.align		4
.L_204:
        /*0008*/ 	.byte	0x04, 0x17
        /*000a*/ 	.short	(.L_206 - .L_205)
.L_205:
        /*000c*/ 	.word	0x00000000
        /*0010*/ 	.short	0x0000
        /*0012*/ 	.short	0x0000
        /*0014*/ 	.byte	0x00, 0xf0, 0xe1, 0x09


	//----- nvinfo : EIATTR_SPARSE_MMA_MASK
	.align		4
.L_206:
        /*0018*/ 	.byte	0x03, 0x50
        /*001a*/ 	.short	0x0000


	//----- nvinfo : EIATTR_MAXREG_COUNT
	.align		4
        /*001c*/ 	.byte	0x03, 0x1b
        /*001e*/ 	.short	0x00ff


	//----- nvinfo : EIATTR_MERCURY_ISA_VERSION
	.align		4
        /*0020*/ 	.byte	0x03, 0x5f
        /*0022*/ 	.short	0x0101


	//----- nvinfo : EIATTR_VRC_CTA_INIT_COUNT
	.align		4
        /*0024*/ 	.byte	0x02, 0x4a
	.zero		1
	.zero		1


	//----- nvinfo : EIATTR_EXIT_INSTR_OFFSETS
	.align		4
        /*0028*/ 	.byte	0x04, 0x1c
        /*002a*/ 	.short	(.L_208 - .L_207)


	//   ....[0]....
.L_207:
        /*002c*/ 	.word	0x00000010


	//----- nvinfo : EIATTR_MAX_THREADS
	.align		4
.L_208:
        /*0030*/ 	.byte	0x04, 0x05
        /*0032*/ 	.short	(.L_210 - .L_209)
.L_209:
        /*0034*/ 	.word	0x00000100
        /*0038*/ 	.word	0x00000001
        /*003c*/ 	.word	0x00000001


	//----- nvinfo : EIATTR_CBANK_PARAM_SIZE
	.align		4
.L_210:
        /*0040*/ 	.byte	0x03, 0x19
        /*0042*/ 	.short	0x0278


	//----- nvinfo : EIATTR_PARAM_CBANK
	.align		4
        /*0044*/ 	.byte	0x04, 0x0a
        /*0046*/ 	.short	(.L_212 - .L_211)
	.align		4
.L_211:
        /*0048*/ 	.word	index@(.nv.constant0._ZN7cutlass13device_kernelIN5flash19enable_sm80_to_sm89INS1_16FlashAttnBwdSm80INS1_25CollectiveMainloopBwdSm80ILi1ELi1EN4cute5tupleIJNS5_1CILi32EEENS7_ILi64EEENS7_ILi256EEEEEENS_10bfloat16_tEfNS_4arch4Sm80ELb0ELb0ELb0ELb0ELb0ELb0ELb0ELb0ELi2ELi2ELi2ELi1ELb1EEENS1_24CollectiveEpilogueBwdGQAISB_fSE_Li256ELb0ELb0EEENS1_19SingleTileSchedulerILb0ELb0ELb0ELi64EEEEEEEEEvNT_6ParamsE)
        /*004c*/ 	.short	0x0380
        /*004e*/ 	.short	0x0278


	//----- nvinfo : EIATTR_SW_WAR
	.align		4
.L_212:
        /*0050*/ 	.byte	0x04, 0x36
        /*0052*/ 	.short	(.L_214 - .L_213)
.L_213:
        /*0054*/ 	.word	0x00000008
.L_214:


//--------------------- .nv.info._ZN7cutlass13device_kernelIN5flash19enable_sm80_to_sm89INS1_16FlashAttnBwdSm80INS1_25CollectiveMainloopBwdSm80ILi1ELi1EN4cute5tupleIJNS5_1CILi32EEENS7_ILi64EEENS7_ILi256EEEEEENS_10bfloat16_tEfNS_4arch4Sm80ELb0ELb0ELb0ELb1ELb0ELb0ELb0ELb0ELi2ELi2ELi2ELi1ELb1EEENS1_21CollectiveEpilogueBwdISB_SC_SE_Li256ELb1ELb0ELi4EEENS1_19SingleTileSchedulerILb1ELb0ELb0ELi64EEEEEEEEEvNT_6ParamsE --------------------------
	.section	.nv.info._ZN7cutlass13device_kernelIN5flash19enable_sm80_to_sm89INS1_16FlashAttnBwdSm80INS1_25CollectiveMainloopBwdSm80ILi1ELi1EN4cute5tupleIJNS5_1CILi32EEENS7_ILi64EEENS7_ILi256EEEEEENS_10bfloat16_tEfNS_4arch4Sm80ELb0ELb0ELb0ELb1ELb0ELb0ELb0ELb0ELi2ELi2ELi2ELi1ELb1EEENS1_21CollectiveEpilogueBwdISB_SC_SE_Li256ELb1ELb0ELi4EEENS1_19SingleTileSchedulerILb1ELb0ELb0ELi64EEEEEEEEEvNT_6ParamsE,"",@"SHT_CUDA_INFO"
	.sectionflags	@""
	.align	4


	//----- nvinfo : EIATTR_CUDA_API_VERSION
	.align		4
        /*0000*/ 	.byte	0x04, 0x37
        /*0002*/ 	.short	(.L_216 - .L_215)
.L_215:
        /*0004*/ 	.word	0x00000082


	//----- nvinfo : EIATTR_KPARAM_INFO
	.align		4
.L_216:
        /*0008*/ 	.byte	0x04, 0x17
        /*000a*/ 	.short	(.L_218 - .L_217)
.L_217:
        /*000c*/ 	.word	0x00000000
        /*0010*/ 	.short	0x0000
        /*0012*/ 	.short	0x0000
        /*0014*/ 	.byte	0x00, 0xf0, 0xc1, 0x09


	//----- nvinfo : EIATTR_SPARSE_MMA_MASK
	.align		4
.L_218:
        /*0018*/ 	.byte	0x03, 0x50
        /*001a*/ 	.short	0x0000


	//----- nvinfo : EIATTR_MAXREG_COUNT
	.align		4
        /*001c*/ 	.byte	0x03, 0x1b
        /*001e*/ 	.short	0x00ff


	//----- nvinfo : EIATTR_MERCURY_ISA_VERSION
	.align		4
        /*0020*/ 	.byte	0x03, 0x5f
        /*0022*/ 	.short	0x0101


	//----- nvinfo : EIATTR_VRC_CTA_INIT_COUNT
	.align		4
        /*0024*/ 	.byte	0x02, 0x4a
	.zero		1
	.zero		1


	//----- nvinfo : EIATTR_EXIT_INSTR_OFFSETS
	.align		4
        /*0028*/ 	.byte	0x04, 0x1c
        /*002a*/ 	.short	(.L_220 - .L_219)


	//   ....[0]....
.L_219:
        /*002c*/ 	.word	0x00000010


	//----- nvinfo : EIATTR_MAX_THREADS
	.align		4
.L_220:
        /*0030*/ 	.byte	0x04, 0x05
        /*0032*/ 	.short	(.L_222 - .L_221)
.L_221:
        /*0034*/ 	.word	0x00000100
        /*0038*/ 	.word	0x00000001
        /*003c*/ 	.word	0x00000001


	//----- nvinfo : EIATTR_CBANK_PARAM_SIZE
	.align		4
.L_222:
        /*0040*/ 	.byte	0x03, 0x19
        /*0042*/ 	.short	0x0270


	//----- nvinfo : EIATTR_PARAM_CBANK
	.align		4
        /*0044*/ 	.byte	0x04, 0x0a
        /*0046*/ 	.short	(.L_224 - .L_223)
	.align		4
.L_223:
        /*0048*/ 	.word	index@(.nv.constant0._ZN7cutlass13device_kernelIN5flash19enable_sm80_to_sm89INS1_16FlashAttnBwdSm80INS1_25CollectiveMainloopBwdSm80ILi1ELi1EN4cute5tupleIJNS5_1CILi32EEENS7_ILi64EEENS7_ILi256EEEEEENS_10bfloat16_tEfNS_4arch4Sm80ELb0ELb0ELb0ELb1ELb0ELb0ELb0ELb0ELi2ELi2ELi2ELi1ELb1EEENS1_21CollectiveEpilogueBwdISB_SC_SE_Li256ELb1ELb0ELi4EEENS1_19SingleTileSchedulerILb1ELb0ELb0ELi64EEEEEEEEEvNT_6ParamsE)
        /*004c*/ 	.short	0x0380
        /*004e*/ 	.short	0x0270


	//----- nvinfo : EIATTR_SW_WAR
	.align		4
.L_224:
        /*0050*/ 	.byte	0x04, 0x36
        /*0052*/ 	.short	(.L_226 - .L_225)
.L_225:
        /*0054*/ 	.word	0x00000008
.L_226:


//--------------------- .nv.info._ZN7cutlass13device_kernelIN5flash19enable_sm80_to_sm89INS1_16FlashAttnBwdSm80INS1_25CollectiveMainloopBwdSm80ILi1ELi1EN4cute5tupleIJNS5_1CILi32EEENS7_ILi64EEENS7_ILi256EEEEEENS_10bfloat16_tEfNS_4arch4Sm80ELb0ELb0ELb0ELb1ELb0ELb0ELb0ELb0ELi2ELi2ELi2ELi1ELb1EEENS1_24CollectiveEpilogueBwdGQAISB_fSE_Li256ELb1ELb0EEENS1_19SingleTileSchedulerILb1ELb0ELb0ELi64EEEEEEEEEvNT_6ParamsE --------------------------
	.section	.nv.info._ZN7cutlass13device_kernelIN5flash19enable_sm80_to_sm89INS1_16FlashAttnBwdSm80INS1_25CollectiveMainloopBwdSm80ILi1ELi1EN4cute5tupleIJNS5_1CILi32EEENS7_ILi64EEENS7_ILi256EEEEEENS_10bfloat16_tEfNS_4arch4Sm80ELb0ELb0ELb0ELb1ELb0ELb0ELb0ELb0ELi2ELi2ELi2ELi1ELb1EEENS1_24CollectiveEpilogueBwdGQAISB_fSE_Li256ELb1ELb0EEENS1_19SingleTileSchedulerILb1ELb0ELb0ELi64EEEEEEEEEvNT_6ParamsE,"",@"SHT_CUDA_INFO"
	.sectionflags	@""
	.align	4


	//----- nvinfo : EIATTR_CUDA_API_VERSION
	.align		4
        /*0000*/ 	.byte	0x04, 0x37
        /*0002*/ 	.short	(.L_228 - .L_227)
.L_227:
        /*0004*/ 	.word	0x00000082


	//----- nvinfo : EIATTR_KPARAM_INFO
	.align		4
.L_228:
        /*0008*/ 	.byte	0x04, 0x17
        /*000a*/ 	.short	(.L_230 - .L_229)
.L_229:
        /*000c*/ 	.word	0x00000000
        /*0010*/ 	.short	0x0000
        /*0012*/ 	.short	0x0000
        /*0014*/ 	.byte	0x00, 0xf0, 0xe1, 0x09


	//----- nvinfo : EIATTR_SPARSE_MMA_MASK
	.align		4
.L_230:
        /*0018*/ 	.byte	0x03, 0x50
        /*001a*/ 	.short	0x0000


	//----- nvinfo : EIATTR_MAXREG_COUNT
	.align		4
        /*001c*/ 	.byte	0x03, 0x1b
        /*001e*/ 	.short	0x00ff


	//----- nvinfo : EIATTR_MERCURY_ISA_VERSION
	.align		4
        /*0020*/ 	.byte	0x03, 0x5f
        /*0022*/ 	.short	0x0101


	//----- nvinfo : EIATTR_VRC_CTA_INIT_COUNT
	.align		4
        /*0024*/ 	.byte	0x02, 0x4a
	.zero		1
	.zero		1


	//----- nvinfo : EIATTR_EXIT_INSTR_OFFSETS
	.align		4
        /*0028*/ 	.byte	0x04, 0x1c
        /*002a*/ 	.short	(.L_232 - .L_231)


	//   ....[0]....
.L_231:
        /*002c*/ 	.word	0x00000010


	//----- nvinfo : EIATTR_MAX_THREADS
	.align		4
.L_232:
        /*0030*/ 	.byte	0x04, 0x05
        /*0032*/ 	.short	(.L_234 - .L_233)
.L_233:
        /*0034*/ 	.word	0x00000100
        /*0038*/ 	.word	0x00000001
        /*003c*/ 	.word	0x00000001


	//----- nvinfo : EIATTR_CBANK_PARAM_SIZE
	.align		4
.L_234:
        /*0040*/ 	.byte	0x03, 0x19
        /*0042*/ 	.short	0x0278


	//----- nvinfo : EIATTR_PARAM_CBANK
	.align		4
        /*0044*/ 	.byte	0x04, 0x0a
        /*0046*/ 	.short	(.L_236 - .L_235)
	.align		4
.L_235:
        /*0048*/ 	.word	index@(.nv.constant0._ZN7cutlass13device_kernelIN5flash19enable_sm80_to_sm89INS1_16FlashAttnBwdSm80INS1_25CollectiveMainloopBwdSm80ILi1ELi1EN4cute5tupleIJNS5_1CILi32EEENS7_ILi64EEENS7_ILi256EEEEEENS_10bfloat16_tEfNS_4arch4Sm80ELb0ELb0ELb0ELb1ELb0ELb0ELb0ELb0ELi2ELi2ELi2ELi1ELb1EEENS1_24CollectiveEpilogueBwdGQAISB_fSE_Li256ELb1ELb0EEENS1_19SingleTileSchedulerILb1ELb0ELb0ELi64EEEEEEEEEvNT_6ParamsE)
        /*004c*/ 	.short	0x0380
        /*004e*/ 	.short	0x0278


	//----- nvinfo : EIATTR_SW_WAR
	.align		4
.L_236:
        /*0050*/ 	.byte	0x04, 0x36
        /*0052*/ 	.short	(.L_238 - .L_237)
.L_237:
        /*0054*/ 	.word	0x00000008
.L_238:


//--------------------- .nv.info._ZN7cutlass13device_kernelIN5flash19enable_sm80_to_sm89INS1_16FlashAttnBwdSm80INS1_25CollectiveMainloopBwdSm80ILi1ELi1EN4cute5tupleIJNS5_1CILi32EEENS7_ILi64EEENS7_ILi256EEEEEENS_10bfloat16_tEfNS_4arch4Sm80ELb0ELb1ELb0ELb0ELb0ELb0ELb0ELb0ELi2ELi2ELi2ELi1ELb1EEENS1_21CollectiveEpilogueBwdISB_SC_SE_Li256ELb0ELb0ELi4EEENS1_19SingleTileSchedulerILb0ELb0ELb0ELi64EEEEEEEEEvNT_6ParamsE --------------------------
	.section	.nv.info._ZN7cutlass13device_kernelIN5flash19enable_sm80_to_sm89INS1_16FlashAttnBwdSm80INS1_25CollectiveMainloopBwdSm80ILi1ELi1EN4cute5tupleIJNS5_1CILi32EEENS7_ILi64EEENS7_ILi256EEEEEENS_10bfloat16_tEfNS_4arch4Sm80ELb0ELb1ELb0ELb0ELb0ELb0ELb0ELb0ELi2ELi2ELi2ELi1ELb1EEENS1_21CollectiveEpilogueBwdISB_SC_SE_Li256ELb0ELb0ELi4EEENS1_19SingleTileSchedulerILb0ELb0ELb0ELi64EEEEEEEEEvNT_6ParamsE,"",@"SHT_CUDA_INFO"
	.sectionflags	@""
	.align	4


	//----- nvinfo : EIATTR_CUDA_API_VERSION
	.align		4
        /*0000*/ 	.byte	0x04, 0x37
        /*0002*/ 	.short	(.L_240 - .L_239)
.L_239:
        /*0004*/ 	.word	0x00000082


	//----- nvinfo : EIATTR_KPARAM_INFO
	.align		4
.L_240:
        /*0008*/ 	.byte	0x04, 0x17
        /*000a*/ 	.short	(.L_242 - .L_241)
.L_241:
        /*000c*/ 	.word	0x00000000
        /*0010*/ 	.short	0x0000
        /*0012*/ 	.short	0x0000
        /*0014*/ 	.byte	0x00, 0xf0, 0xc1, 0x09


	//----- nvinfo : EIATTR_SPARSE_MMA_MASK
	.align		4
.L_242:
        /*0018*/ 	.byte	0x03, 0x50
        /*001a*/ 	.short	0x0000


	//----- nvinfo : EIATTR_MAXREG_COUNT
	.align		4
        /*001c*/ 	.byte	0x03, 0x1b
        /*001e*/ 	.short	0x00ff


	//----- nvinfo : EIATTR_MERCURY_ISA_VERSION
	.align		4
        /*0020*/ 	.byte	0x03, 0x5f
        /*0022*/ 	.short	0x0101


	//----- nvinfo : EIATTR_VRC_CTA_INIT_COUNT
	.align		4
        /*0024*/ 	.byte	0x02, 0x4a
	.zero		1
	.zero		1


	//----- nvinfo : EIATTR_EXIT_INSTR_OFFSETS
	.align		4
        /*0028*/ 	.byte	0x04, 0x1c
        /*002a*/ 	.short	(.L_244 - .L_243)


	//   ....[0]....
.L_243:
        /*002c*/ 	.word	0x00000010


	//----- nvinfo : EIATTR_MAX_THREADS
	.align		4
.L_244:
        /*0030*/ 	.byte	0x04, 0x05
        /*0032*/ 	.short	(.L_246 - .L_245)
.L_245:
        /*0034*/ 	.word	0x00000100
        /*0038*/ 	.word	0x00000001
        /*003c*/ 	.word	0x00000001


	//----- nvinfo : EIATTR_CBANK_PARAM_SIZE
	.align		4
.L_246:
        /*0040*/ 	.byte	0x03, 0x19
        /*0042*/ 	.short	0x0270


	//----- nvinfo : EIATTR_PARAM_CBANK
	.align		4
        /*0044*/ 	.byte	0x04, 0x0a
        /*0046*/ 	.short	(.L_248 - .L_247)
	.align		4
.L_247:
        /*0048*/ 	.word	index@(.nv.constant0._ZN7cutlass13device_kernelIN5flash19enable_sm80_to_sm89INS1_16FlashAttnBwdSm80INS1_25CollectiveMainloopBwdSm80ILi1ELi1EN4cute5tupleIJNS5_1CILi32EEENS7_ILi64EEENS7_ILi256EEEEEENS_10bfloat16_tEfNS_4arch4Sm80ELb0ELb1ELb0ELb0ELb0ELb0ELb0ELb0ELi2ELi2ELi2ELi1ELb1EEENS1_21CollectiveEpilogueBwdISB_SC_SE_Li256ELb0ELb0ELi4EEENS1_19SingleTileSchedulerILb0ELb0ELb0ELi64EEEEEEEEEvNT_6ParamsE)
        /*004c*/ 	.short	0x0380
        /*004e*/ 	.short	0x0270


	//----- nvinfo : EIATTR_SW_WAR
	.align		4
.L_248:
        /*0050*/ 	.byte	0x04, 0x36
        /*0052*/ 	.short	(.L_250 - .L_249)
.L_249:
        /*0054*/ 	.word	0x00000008
.L_250:


//--------------------- .nv.info._ZN7cutlass13device_kernelIN5flash19enable_sm80_to_sm89INS1_16FlashAttnBwdSm80INS1_25CollectiveMainloopBwdSm80ILi1ELi1EN4cute5tupleIJNS5_1CILi32EEENS7_ILi64EEENS7_ILi256EEEEEENS_10bfloat16_tEfNS_4arch4Sm80ELb0ELb1ELb0ELb0ELb0ELb0ELb0ELb0ELi2ELi2ELi2ELi1ELb1EEENS1_24CollectiveEpilogueBwdGQAISB_fSE_Li256ELb0ELb0EEENS1_19SingleTileSchedulerILb0ELb0ELb0ELi64EEEEEEEEEvNT_6ParamsE --------------------------
	.section	.nv.info._ZN7cutlass13device_kernelIN5flash19enable_sm80_to_sm89INS1_16FlashAttnBwdSm80INS1_25CollectiveMainloopBwdSm80ILi1ELi1EN4cute5tupleIJNS5_1CILi32EEENS7_ILi64EEENS7_ILi256EEEEEENS_10bfloat16_tEfNS_4arch4Sm80ELb0ELb1ELb0ELb0ELb0ELb0ELb0ELb0ELi2ELi2ELi2ELi1ELb1EEENS1_24CollectiveEpilogueBwdGQAISB_fSE_Li256ELb0ELb0EEENS1_19SingleTileSchedulerILb0ELb0ELb0ELi64EEEEEEEEEvNT_6ParamsE,"",@"SHT_CUDA_INFO"
	.sectionflags	@""
	.align	4


	//----- nvinfo : EIATTR_CUDA_API_VERSION
	.align		4
        /*0000*/ 	.byte	0x04, 0x37
        /*0002*/ 	.short	(.L_252 - .L_251)
.L_251:
        /*0004*/ 	.word	0x00000082


	//----- nvinfo : EIATTR_KPARAM_INFO
	.align		4
.L_252:
        /*0008*/ 	.byte	0x04, 0x17
        /*000a*/ 	.short	(.L_254 - .L_253)
.L_253:
        /*000c*/ 	.word	0x00000000
        /*0010*/ 	.short	0x0000
        /*0012*/ 	.short	0x0000
        /*0014*/ 	.byte	0x00, 0xf0, 0xe1, 0x09


	//----- nvinfo : EIATTR_SPARSE_MMA_MASK
	.align		4
.L_254:
        /*0018*/ 	.byte	0x03, 0x50
        /*001a*/ 	.short	0x0000


	//----- nvinfo : EIATTR_MAXREG_COUNT
	.align		4
        /*001c*/ 	.byte	0x03, 0x1b
        /*001e*/ 	.short	0x00ff


	//----- nvinfo : EIATTR_MERCURY_ISA_VERSION
	.align		4
        /*0020*/ 	.byte	0x03, 0x5f
        /*0022*/ 	.short	0x0101


	//----- nvinfo : EIATTR_VRC_CTA_INIT_COUNT
	.align		4
        /*0024*/ 	.byte	0x02, 0x4a
	.zero		1
	.zero		1


	//----- nvinfo : EIATTR_EXIT_INSTR_OFFSETS
	.align		4
        /*0028*/ 	.byte	0x04, 0x1c
        /*002a*/ 	.short	(.L_256 - .L_255)


	//   ....[0]....
.L_255:
        /*002c*/ 	.word	0x00000010


	//----- nvinfo : EIATTR_MAX_THREADS
	.align		4
.L_256:
        /*0030*/ 	.byte	0x04, 0x05
        /*0032*/ 	.short	(.L_258 - .L_257)
.L_257:
        /*0034*/ 	.word	0x00000100
        /*0038*/ 	.word	0x00000001
        /*003c*/ 	.word	0x00000001


	//----- nvinfo : EIATTR_CBANK_PARAM_SIZE
	.align		4
.L_258:
        /*0040*/ 	.byte	0x03, 0x19
        /*0042*/ 	.short	0x0278


	//----- nvinfo : EIATTR_PARAM_CBANK
	.align		4
        /*0044*/ 	.byte	0x04, 0x0a
        /*0046*/ 	.short	(.L_260 - .L_259)
	.align		4
.L_259:
        /*0048*/ 	.word	index@(.nv.constant0._ZN7cutlass13device_kernelIN5flash19enable_sm80_to_sm89INS1_16FlashAttnBwdSm80INS1_25CollectiveMainloopBwdSm80ILi1ELi1EN4cute5tupleIJNS5_1CILi32EEENS7_ILi64EEENS7_ILi256EEEEEENS_10bfloat16_tEfNS_4arch4Sm80ELb0ELb1ELb0ELb0ELb0ELb0ELb0ELb0ELi2ELi2ELi2ELi1ELb1EEENS1_24CollectiveEpilogueBwdGQAISB_fSE_Li256ELb0ELb0EEENS1_19SingleTileSchedulerILb0ELb0ELb0ELi64EEEEEEEEEvNT_6ParamsE)
        /*004c*/ 	.short	0x0380
        /*004e*/ 	.short	0x0278


	//----- nvinfo : EIATTR_SW_WAR
	.align		4
.L_260:
        /*0050*/ 	.byte	0x04, 0x36
        /*0052*/ 	.short	(.L_262 - .L_261)
.L_261:
        /*0054*/ 	.word	0x00000008
.L_262:


//--------------------- .nv.info._ZN7cutlass13device_kernelIN5flash19enable_sm80_to_sm89INS1_16FlashAttnBwdSm80INS1_25CollectiveMainloopBwdSm80ILi1ELi1EN4cute5tupleIJNS5_1CILi32EEENS7_ILi64EEENS7_ILi256EEEEEENS_10bfloat16_tEfNS_4arch4Sm80ELb0ELb1ELb0ELb1ELb0ELb0ELb0ELb0ELi2ELi2ELi2ELi1ELb1EEENS1_21CollectiveEpilogueBwdISB_SC_SE_Li256ELb1ELb0ELi4EEENS1_19SingleTileSchedulerILb1ELb0ELb0ELi64EEEEEEEEEvNT_6ParamsE --------------------------
	.section	.nv.info._ZN7cutlass13device_kernelIN5flash19enable_sm80_to_sm89INS1_16FlashAttnBwdSm80INS1_25CollectiveMainloopBwdSm80ILi1ELi1EN4cute5tupleIJNS5_1CILi32EEENS7_ILi64EEENS7_ILi256EEEEEENS_10bfloat16_tEfNS_4arch4Sm80ELb0ELb1ELb0ELb1ELb0ELb0ELb0ELb0ELi2ELi2ELi2ELi1ELb1EEENS1_21CollectiveEpilogueBwdISB_SC_SE_Li256ELb1ELb0ELi4EEENS1_19SingleTileSchedulerILb1ELb0ELb0ELi64EEEEEEEEEvNT_6ParamsE,"",@"SHT_CUDA_INFO"
	.sectionflags	@""
	.align	4


	//----- nvinfo : EIATTR_CUDA_API_VERSION
	.align		4
        /*0000*/ 	.byte	0x04, 0x37
        /*0002*/ 	.short	(.L_264 - .L_263)
.L_263:
        /*0004*/ 	.word	0x00000082


	//----- nvinfo : EIATTR_KPARAM_INFO
	.align		4
.L_264:
        /*0008*/ 	.byte	0x04, 0x17
        /*000a*/ 	.short	(.L_266 - .L_265)
.L_265:
        /*000c*/ 	.word	0x00000000
        /*0010*/ 	.short	0x0000
        /*0012*/ 	.short	0x0000
        /*0014*/ 	.byte	0x00, 0xf0, 0xc1, 0x09


	//----- nvinfo : EIATTR_SPARSE_MMA_MASK
	.align		4
.L_266:
        /*0018*/ 	.byte	0x03, 0x50
        /*001a*/ 	.short	0x0000


	//----- nvinfo : EIATTR_MAXREG_COUNT
	.align		4
        /*001c*/ 	.byte	0x03, 0x1b
        /*001e*/ 	.short	0x00ff


	//----- nvinfo : EIATTR_MERCURY_ISA_VERSION
	.align		4
        /*0020*/ 	.byte	0x03, 0x5f
        /*0022*/ 	.short	0x0101


	//----- nvinfo : EIATTR_VRC_CTA_INIT_COUNT
	.align		4
        /*0024*/ 	.byte	0x02, 0x4a
	.zero		1
	.zero		1


	//----- nvinfo : EIATTR_EXIT_INSTR_OFFSETS
	.align		4
        /*0028*/ 	.byte	0x04, 0x1c
        /*002a*/ 	.short	(.L_268 - .L_267)


	//   ....[0]....
.L_267:
        /*002c*/ 	.word	0x00000010


	//----- nvinfo : EIATTR_MAX_THREADS
	.align		4
.L_268:
        /*0030*/ 	.byte	0x04, 0x05
        /*0032*/ 	.short	(.L_270 - .L_269)
.L_269:
        /*0034*/ 	.word	0x00000100
        /*0038*/ 	.word	0x00000001
        /*003c*/ 	.word	0x00000001


	//----- nvinfo : EIATTR_CBANK_PARAM_SIZE
	.align		4
.L_270:
        /*0040*/ 	.byte	0x03, 0x19
        /*0042*/ 	.short	0x0270


	//----- nvinfo : EIATTR_PARAM_CBANK
	.align		4
        /*0044*/ 	.byte	0x04, 0x0a
        /*0046*/ 	.short	(.L_272 - .L_271)
	.align		4
.L_271:
        /*0048*/ 	.word	index@(.nv.constant0._ZN7cutlass13device_kernelIN5flash19enable_sm80_to_sm89INS1_16FlashAttnBwdSm80INS1_25CollectiveMainloopBwdSm80ILi1ELi1EN4cute5tupleIJNS5_1CILi32EEENS7_ILi64EEENS7_ILi256EEEEEENS_10bfloat16_tEfNS_4arch4Sm80ELb0ELb1ELb0ELb1ELb0ELb0ELb0ELb0ELi2ELi2ELi2ELi1ELb1EEENS1_21CollectiveEpilogueBwdISB_SC_SE_Li256ELb1ELb0ELi4EEENS1_19SingleTileSchedulerILb1ELb0ELb0ELi64EEEEEEEEEvNT_6ParamsE)
        /*004c*/ 	.short	0x0380
        /*004e*/ 	.short	0x0270


	//----- nvinfo : EIATTR_SW_WAR
	.align		4
.L_272:
        /*0050*/ 	.byte	0x04, 0x36
        /*0052*/ 	.short	(.L_274 - .L_273)
.L_273:
        /*0054*/ 	.word	0x00000008
.L_274:


//--------------------- .nv.info._ZN7cutlass13device_kernelIN5flash19enable_sm80_to_sm89INS1_16FlashAttnBwdSm80INS1_25CollectiveMainloopBwdSm80ILi1ELi1EN4cute5tupleIJNS5_1CILi32EEENS7_ILi64EEENS7_ILi256EEEEEENS_10bfloat16_tEfNS_4arch4Sm80ELb0ELb1ELb0ELb1ELb0ELb0ELb0ELb0ELi2ELi2ELi2ELi1ELb1EEENS1_24CollectiveEpilogueBwdGQAISB_fSE_Li256ELb1ELb0EEENS1_19SingleTileSchedulerILb1ELb0ELb0ELi64EEEEEEEEEvNT_6ParamsE --------------------------
	.section	.nv.info._ZN7cutlass13device_kernelIN5flash19enable_sm80_to_sm89INS1_16FlashAttnBwdSm80INS1_25CollectiveMainloopBwdSm80ILi1ELi1EN4cute5tupleIJNS5_1CILi32EEENS7_ILi64EEENS7_ILi256EEEEEENS_10bfloat16_tEfNS_4arch4Sm80ELb0ELb1ELb0ELb1ELb0ELb0ELb0ELb0ELi2ELi2ELi2ELi1ELb1EEENS1_24CollectiveEpilogueBwdGQAISB_fSE_Li256ELb1ELb0EEENS1_19SingleTileSchedulerILb1ELb0ELb0ELi64EEEEEEEEEvNT_6ParamsE,"",@"SHT_CUDA_INFO"
	.sectionflags	@""
	.align	4


	//----- nvinfo : EIATTR_CUDA_API_VERSION
	.align		4
        /*0000*/ 	.byte	0x04, 0x37
        /*0002*/ 	.short	(.L_276 - .L_275)
.L_275:
        /*0004*/ 	.word	0x00000082


	//----- nvinfo : EIATTR_KPARAM_INFO
	.align		4
.L_276:
        /*0008*/ 	.byte	0x04, 0x17
        /*000a*/ 	.short	(.L_278 - .L_277)
.L_277:
        /*000c*/ 	.word	0x00000000
        /*0010*/ 	.short	0x0000
        /*0012*/ 	.short	0x0000
        /*0014*/ 	.byte	0x00, 0xf0, 0xe1, 0x09


	//----- nvinfo : EIATTR_SPARSE_MMA_MASK
	.align		4
.L_278:
        /*0018*/ 	.byte	0x03, 0x50
        /*001a*/ 	.short	0x0000


	//----- nvinfo : EIATTR_MAXREG_COUNT
	.align		4
        /*001c*/ 	.byte	0x03, 0x1b
        /*001e*/ 	.short	0x00ff


	//----- nvinfo : EIATTR_MERCURY_ISA_VERSION
	.align		4
        /*0020*/ 	.byte	0x03, 0x5f
        /*0022*/ 	.short	0x0101


	//----- nvinfo : EIATTR_VRC_CTA_INIT_COUNT
	.align		4
        /*0024*/ 	.byte	0x02, 0x4a
	.zero		1
	.zero		1


	//----- nvinfo : EIATTR_EXIT_INSTR_OFFSETS
	.align		4
        /*0028*/ 	.byte	0x04, 0x1c
        /*002a*/ 	.short	(.L_280 - .L_279)


	//   ....[0]....
.L_279:
        /*002c*/ 	.word	0x00000010


	//----- nvinfo : EIATTR_MAX_THREADS
	.align		4
.L_280:
        /*0030*/ 	.byte	0x04, 0x05
        /*0032*/ 	.short	(.L_282 - .L_281)
.L_281:
        /*0034*/ 	.word	0x00000100
        /*0038*/ 	.word	0x00000001
        /*003c*/ 	.word	0x00000001


	//----- nvinfo : EIATTR_CBANK_PARAM_SIZE
	.align		4
.L_282:
        /*0040*/ 	.byte	0x03, 0x19
        /*0042*/ 	.short	0x0278


	//----- nvinfo : EIATTR_PARAM_CBANK
	.align		4
        /*0044*/ 	.byte	0x04, 0x0a
        /*0046*/ 	.short	(.L_284 - .L_283)
	.align		4
.L_283:
        /*0048*/ 	.word	index@(.nv.constant0._ZN7cutlass13device_kernelIN5flash19enable_sm80_to_sm89INS1_16FlashAttnBwdSm80INS1_25CollectiveMainloopBwdSm80ILi1ELi1EN4cute5tupleIJNS5_1CILi32EEENS7_ILi64EEENS7_ILi256EEEEEENS_10bfloat16_tEfNS_4arch4Sm80ELb0ELb1ELb0ELb1ELb0ELb0ELb0ELb0ELi2ELi2ELi2ELi1ELb1EEENS1_24CollectiveEpilogueBwdGQAISB_fSE_Li256ELb1ELb0EEENS1_19SingleTileSchedulerILb1ELb0ELb0ELi64EEEEEEEEEvNT_6ParamsE)
        /*004c*/ 	.short	0x0380
        /*004e*/ 	.short	0x0278


	//----- nvinfo : EIATTR_SW_WAR
	.align		4
.L_284:
        /*0050*/ 	.byte	0x04, 0x36
        /*0052*/ 	.short	(.L_286 - .L_285)
.L_285:
        /*0054*/ 	.word	0x00000008
.L_286:


//--------------------- .nv.info._ZN7cutlass13device_kernelIN5flash19enable_sm80_to_sm89INS1_16FlashAttnBwdSm80INS1_25CollectiveMainloopBwdSm80ILi1ELi1EN4cute5tupleIJNS5_1CILi32EEENS7_ILi64EEENS7_ILi256EEEEEENS_10bfloat16_tEfNS_4arch4Sm80ELb1ELb0ELb0ELb0ELb0ELb0ELb0ELb0ELi2ELi2ELi2ELi1ELb1EEENS1_21CollectiveEpilogueBwdISB_SC_SE_Li256ELb0ELb0ELi4EEENS1_25SingleTileBwdLPTSchedulerILb0ELi64ELb0EEEEEEEEEvNT_6ParamsE --------------------------
	.section	.nv.info._ZN7cutlass13device_kernelIN5flash19enable_sm80_to_sm89INS1_16FlashAttnBwdSm80INS1_25CollectiveMainloopBwdSm80ILi1ELi1EN4cute5tupleIJNS5_1CILi32EEENS7_ILi64EEENS7_ILi256EEEEEENS_10bfloat16_tEfNS_4arch4Sm80ELb1ELb0ELb0ELb0ELb0ELb0ELb0ELb0ELi2ELi2ELi2ELi1ELb1EEENS1_21CollectiveEpilogueBwdISB_SC_SE_Li256ELb0ELb0ELi4EEENS1_25SingleTileBwdLPTSchedulerILb0ELi64ELb0EEEEEEEEEvNT_6ParamsE,"",@"SHT_CUDA_INFO"
	.sectionflags	@""
	.align	4


	//----- nvinfo : EIATTR_CUDA_API_VERSION
	.align		4
        /*0000*/ 	.byte	0x04, 0x37
        /*0002*/ 	.short	(.L_288 - .L_287)
.L_287:
        /*0004*/ 	.word	0x00000082


	//----- nvinfo : EIATTR_KPARAM_INFO
	.align		4
.L_288:
        /*0008*/ 	.byte	0x04, 0x17
        /*000a*/ 	.short	(.L_290 - .L_289)
.L_289:
        /*000c*/ 	.word	0x00000000
        /*0010*/ 	.short	0x0000
        /*0012*/ 	.short	0x0000
        /*0014*/ 	.byte	0x00, 0xf0, 0x21, 0x0a


	//----- nvinfo : EIATTR_SPARSE_MMA_MASK
	.align		4
.L_290:
        /*0018*/ 	.byte	0x03, 0x50
        /*001a*/ 	.short	0x0000


	//----- nvinfo : EIATTR_MAXREG_COUNT
	.align		4
        /*001c*/ 	.byte	0x03, 0x1b
        /*001e*/ 	.short	0x00ff


	//----- nvinfo : EIATTR_MERCURY_ISA_VERSION
	.align		4
        /*0020*/ 	.byte	0x03, 0x5f
        /*0022*/ 	.short	0x0101


	//----- nvinfo : EIATTR_VRC_CTA_INIT_COUNT
	.align		4
        /*0024*/ 	.byte	0x02, 0x4a
	.zero		1
	.zero		1


	//----- nvinfo : EIATTR_EXIT_INSTR_OFFSETS
	.align		4
        /*0028*/ 	.byte	0x04, 0x1c
        /*002a*/ 	.short	(.L_292 - .L_291)


	//   ....[0]....
.L_291:
        /*002c*/ 	.word	0x00000010


	//----- nvinfo : EIATTR_MAX_THREADS
	.align		4
.L_292:
        /*0030*/ 	.byte	0x04, 0x05
        /*0032*/ 	.short	(.L_294 - .L_293)
.L_293:
        /*0034*/ 	.word	0x00000100
        /*0038*/ 	.word	0x00000001
        /*003c*/ 	.word	0x00000001


	//----- nvinfo : EIATTR_CBANK_PARAM_SIZE
	.align		4
.L_294:
        /*0040*/ 	.byte	0x03, 0x19
        /*0042*/ 	.short	0x0288


	//----- nvinfo : EIATTR_PARAM_CBANK
	.align		4
        /*0044*/ 	.byte	0x04, 0x0a
        /*0046*/ 	.short	(.L_296 - .L_295)
	.align		4
.L_295:
        /*0048*/ 	.word	index@(.nv.constant0._ZN7cutlass13device_kernelIN5flash19enable_sm80_to_sm89INS1_16FlashAttnBwdSm80INS1_25CollectiveMainloopBwdSm80ILi1ELi1EN4cute5tupleIJNS5_1CILi32EEENS7_ILi64EEENS7_ILi256EEEEEENS_10bfloat16_tEfNS_4arch4Sm80ELb1ELb0ELb0ELb0ELb0ELb0ELb0ELb0ELi2ELi2ELi2ELi1ELb1EEENS1_21CollectiveEpilogueBwdISB_SC_SE_Li256ELb0ELb0ELi4EEENS1_25SingleTileBwdLPTSchedulerILb0ELi64ELb0EEEEEEEEEvNT_6ParamsE)
        /*004c*/ 	.short	0x0380
        /*004e*/ 	.short	0x0288


	//----- nvinfo : EIATTR_SW_WAR
	.align		4
.L_296:
        /*0050*/ 	.byte	0x04, 0x36
        /*0052*/ 	.short	(.L_298 - .L_297)
.L_297:
        /*0054*/ 	.word	0x00000008
.L_298:


//--------------------- .nv.info._ZN7cutlass13device_kernelIN5flash19enable_sm80_to_sm89INS1_16FlashAttnBwdSm80INS1_25CollectiveMainloopBwdSm80ILi1ELi1EN4cute5tupleIJNS5_1CILi32EEENS7_ILi64EEENS7_ILi256EEEEEENS_10bfloat16_tEfNS_4arch4Sm80ELb1ELb0ELb0ELb0ELb0ELb0ELb0ELb0ELi2ELi2ELi2ELi1ELb1EEENS1_24CollectiveEpilogueBwdGQAISB_fSE_Li256ELb0ELb0EEENS1_25SingleTileBwdLPTSchedulerILb0ELi64ELb0EEEEEEEEEvNT_6ParamsE --------------------------
	.section	.nv.info._ZN7cutlass13device_kernelIN5flash19enable_sm80_to_sm89INS1_16FlashAttnBwdSm80INS1_25CollectiveMainloopBwdSm80ILi1ELi1EN4cute5tupleIJNS5_1CILi32EEENS7_ILi64EEENS7_ILi256EEEEEENS_10bfloat16_tEfNS_4arch4Sm80ELb1ELb0ELb0ELb0ELb0ELb0ELb0ELb0ELi2ELi2ELi2ELi1ELb1EEENS1_24CollectiveEpilogueBwdGQAISB_fSE_Li256ELb0ELb0EEENS1_25SingleTileBwdLPTSchedulerILb0ELi64ELb0EEEEEEEEEvNT_6ParamsE,"",@"SHT_CUDA_INFO"
	.sectionflags	@""
	.align	4


	//----- nvinfo : EIATTR_CUDA_API_VERSION
	.align		4
        /*0000*/ 	.byte	0x04, 0x37
        /*0002*/ 	.short	(.L_300 - .L_299)
.L_299:
        /*0004*/ 	.word	0x00000082


	//----- nvinfo : EIATTR_KPARAM_INFO
	.align		4
.L_300:
        /*0008*/ 	.byte	0x04, 0x17
        /*000a*/ 	.short	(.L_302 - .L_301)
.L_301:
        /*000c*/ 	.word	0x00000000
        /*0010*/ 	.short	0x0000
        /*0012*/ 	.short	0x0000
        /*0014*/ 	.byte	0x00, 0xf0, 0x41, 0x0a


	//----- nvinfo : EIATTR_SPARSE_MMA_MASK
	.align		4
.L_302:
        /*0018*/ 	.byte	0x03, 0x50
        /*001a*/ 	.short	0x0000


	//----- nvinfo : EIATTR_MAXREG_COUNT
	.align		4
        /*001c*/ 	.byte	0x03, 0x1b
        /*001e*/ 	.short	0x00ff


	//----- nvinfo : EIATTR_MERCURY_ISA_VERSION
	.align		4
        /*0020*/ 	.byte	0x03, 0x5f
        /*0022*/ 	.short	0x0101


	//----- nvinfo : EIATTR_VRC_CTA_INIT_COUNT
	.align		4
        /*0024*/ 	.byte	0x02, 0x4a
	.zero		1
	.zero		1


	//----- nvinfo : EIATTR_EXIT_INSTR_OFFSETS
	.align		4
        /*0028*/ 	.byte	0x04, 0x1c
        /*002a*/ 	.short	(.L_304 - .L_303)


	//   ....[0]....
.L_303:
        /*002c*/ 	.word	0x00000010


	//----- nvinfo : EIATTR_MAX_THREADS
	.align		4
.L_304:
        /*0030*/ 	.byte	0x04, 0x05
        /*0032*/ 	.short	(.L_306 - .L_305)
.L_305:
        /*0034*/ 	.word	0x00000100
        /*0038*/ 	.word	0x00000001
        /*003c*/ 	.word	0x00000001


	//----- nvinfo : EIATTR_CBANK_PARAM_SIZE
	.align		4
.L_306:
        /*0040*/ 	.byte	0x03, 0x19
        /*0042*/ 	.short	0x0290


	//----- nvinfo : EIATTR_PARAM_CBANK
	.align		4
        /*0044*/ 	.byte	0x04, 0x0a
        /*0046*/ 	.short	(.L_308 - .L_307)
	.align		4
.L_307:
        /*0048*/ 	.word	index@(.nv.constant0._ZN7cutlass13device_kernelIN5flash19enable_sm80_to_sm89INS1_16FlashAttnBwdSm80INS1_25CollectiveMainloopBwdSm80ILi1ELi1EN4cute5tupleIJNS5_1CILi32EEENS7_ILi64EEENS7_ILi256EEEEEENS_10bfloat16_tEfNS_4arch4Sm80ELb1ELb0ELb0ELb0ELb0ELb0ELb0ELb0ELi2ELi2ELi2ELi1ELb1EEENS1_24CollectiveEpilogueBwdGQAISB_fSE_Li256ELb0ELb0EEENS1_25SingleTileBwdLPTSchedulerILb0ELi64ELb0EEEEEEEEEvNT_6ParamsE)
        /*004c*/ 	.short	0x0380
        /*004e*/ 	.short	0x0290


	//----- nvinfo : EIATTR_SW_WAR
	.align		4
.L_308:
        /*0050*/ 	.byte	0x04, 0x36
        /*0052*/ 	.short	(.L_310 - .L_309)
.L_309:
        /*0054*/ 	.word	0x00000008
.L_310:


//--------------------- .nv.info._ZN7cutlass13device_kernelIN5flash22FlashAttnBwdPreprocessIN4cute5tupleIJNS3_1CILi32EEENS5_ILi256EEEEEENS_10bfloat16_tEfNS_4arch4Sm80ELb1ELb0EEEEEvNT_6ParamsE --------------------------
	.section	.nv.info._ZN7cutlass13device_kernelIN5flash22FlashAttnBwdPreprocessIN4cute5tupleIJNS3_1CILi32EEENS5_ILi256EEEEEENS_10bfloat16_tEfNS_4arch4Sm80ELb1ELb0EEEEEvNT_6ParamsE,"",@"SHT_CUDA_INFO"
	.sectionflags	@""
	.align	4


	//----- nvinfo : EIATTR_CUDA_API_VERSION
	.align		4
        /*0000*/ 	.byte	0x04, 0x37
        /*0002*/ 	.short	(.L_312 - .L_311)
.L_311:
        /*0004*/ 	.word	0x00000082


	//----- nvinfo : EIATTR_KPARAM_INFO
	.align		4
.L_312:
        /*0008*/ 	.byte	0x04, 0x17
        /*000a*/ 	.short	(.L_314 - .L_313)
.L_313:
        /*000c*/ 	.word	0x00000000
        /*0010*/ 	.short	0x0000
        /*0012*/ 	.short	0x0000
        /*0014*/ 	.byte	0x00, 0xf0, 0xc1, 0x03


	//----- nvinfo : EIATTR_SPARSE_MMA_MASK
	.align		4
.L_314:
        /*0018*/ 	.byte	0x03, 0x50
        /*001a*/ 	.short	0x0000


	//----- nvinfo : EIATTR_MAXREG_COUNT
	.align		4
        /*001c*/ 	.byte	0x03, 0x1b
        /*001e*/ 	.short	0x0080


	//----- nvinfo : EIATTR_MERCURY_ISA_VERSION
	.align		4
        /*0020*/ 	.byte	0x03, 0x5f
        /*0022*/ 	.short	0x0101


	//----- nvinfo : EIATTR_COOP_GROUP_MASK_REGIDS
	.align		4
        /*0024*/ 	.byte	0x04, 0x29
        /*0026*/ 	.short	(.L_316 - .L_315)


	//   ....[0]....
.L_315:
        /*0028*/ 	.word	0xffffffff


	//   ....[1]....
        /*002c*/ 	.word	0xffffffff


	//   ....[2]....
        /*0030*/ 	.word	0xffffffff


	//   ....[3]....
        /*0034*/ 	.word	0xffffffff


	//   ....[4]....
        /*0038*/ 	.word	0xffffffff


	//   ....[5]....
        /*003c*/ 	.word	0xffffffff


	//   ....[6]....
        /*0040*/ 	.word	0xffffffff


	//   ....[7]....
        /*0044*/ 	.word	0xffffffff


	//----- nvinfo : EIATTR_COOP_GROUP_INSTR_OFFSETS
	.align		4
.L_316:
        /*0048*/ 	.byte	0x04, 0x28
        /*004a*/ 	.short	(.L_318 - .L_317)


	//   ....[0]....
.L_317:
        /*004c*/ 	.word	0x00000e70


	//   ....[1]....
        /*0050*/ 	.word	0x00000e80


	//   ....[2]....
        /*0054*/ 	.word	0x00000ec0


	//   ....[3]....
        /*0058*/ 	.word	0x00000ee0


	//   ....[4]....
        /*005c*/ 	.word	0x00000f30


	//   ....[5]....
        /*0060*/ 	.word	0x00000f40


	//   ....[6]....
        /*0064*/ 	.word	0x00000fa0


	//   ....[7]....
        /*0068*/ 	.word	0x00000fc0


	//----- nvinfo : EIATTR_VRC_CTA_INIT_COUNT
	.align		4
.L_318:
        /*006c*/ 	.byte	0x02, 0x4a
	.zero		1
	.zero		1


	//----- nvinfo : EIATTR_EXIT_INSTR_OFFSETS
	.align		4
        /*0070*/ 	.byte	0x04, 0x1c
        /*0072*/ 	.short	(.L_320 - .L_319)


	//   ....[0]....
.L_319:
        /*0074*/ 	.word	0x000013d0


	//   ....[1]....
        /*0078*/ 	.word	0x00001450


	//----- nvinfo : EIATTR_MAX_THREADS
	.align		4
.L_320:
        /*007c*/ 	.byte	0x04, 0x05
        /*007e*/ 	.short	(.L_322 - .L_321)
.L_321:
        /*0080*/ 	.word	0x00000100
        /*0084*/ 	.word	0x00000001
        /*0088*/ 	.word	0x00000001


	//----- nvinfo : EIATTR_CRS_STACK_SIZE
	.align		4
.L_322:
        /*008c*/ 	.byte	0x04, 0x1e
        /*008e*/ 	.short	(.L_324 - .L_323)
.L_323:
        /*0090*/ 	.word	0x00000000


	//----- nvinfo : EIATTR_CBANK_PARAM_SIZE
	.align		4
.L_324:
        /*0094*/ 	.byte	0x03, 0x19
        /*0096*/ 	.short	0x00f0


	//----- nvinfo : EIATTR_PARAM_CBANK
	.align		4
        /*0098*/ 	.byte	0x04, 0x0a
        /*009a*/ 	.short	(.L_326 - .L_325)
	.align		4
.L_325:
        /*009c*/ 	.word	index@(.nv.constant0._ZN7cutlass13device_kernelIN5flash22FlashAttnBwdPreprocessIN4cute5tupleIJNS3_1CILi32EEENS5_ILi256EEEEEENS_10bfloat16_tEfNS_4arch4Sm80ELb1ELb0EEEEEvNT_6ParamsE)
        /*00a0*/ 	.short	0x0380
        /*00a2*/ 	.short	0x00f0


	//----- nvinfo : EIATTR_SW_WAR
	.align		4
.L_326:
        /*00a4*/ 	.byte	0x04, 0x36
        /*00a6*/ 	.short	(.L_328 - .L_327)
.L_327:
        /*00a8*/ 	.word	0x00000008
.L_328:


//--------------------- .nv.info._ZN7cutlass13device_kernelIN5flash19enable_sm80_to_sm89INS1_16FlashAttnBwdSm80INS1_25CollectiveMainloopBwdSm80ILi1ELi1EN4cute5tupleIJNS5_1CILi32EEENS7_ILi64EEENS7_ILi256EEEEEENS_10bfloat16_tEfNS_4arch4Sm80ELb1ELb0ELb0ELb1ELb0ELb0ELb0ELb0ELi2ELi2ELi2ELi1ELb1EEENS1_21CollectiveEpilogueBwdISB_SC_SE_Li256ELb1ELb0ELi4EEENS1_25SingleTileBwdLPTSchedulerILb1ELi64ELb0EEEEEEEEEvNT_6ParamsE --------------------------
	.section	.nv.info._ZN7cutlass13device_kernelIN5flash19enable_sm80_to_sm89INS1_16FlashAttnBwdSm80INS1_25CollectiveMainloopBwdSm80ILi1ELi1EN4cute5tupleIJNS5_1CILi32EEENS7_ILi64EEENS7_ILi256EEEEEENS_10bfloat16_tEfNS_4arch4Sm80ELb1ELb0ELb0ELb1ELb0ELb0ELb0ELb0ELi2ELi2ELi2ELi1ELb1EEENS1_21CollectiveEpilogueBwdISB_SC_SE_Li256ELb1ELb0ELi4EEENS1_25SingleTileBwdLPTSchedulerILb1ELi64ELb0EEEEEEEEEvNT_6ParamsE,"",@"SHT_CUDA_INFO"
	.sectionflags	@""
	.align	4


	//----- nvinfo : EIATTR_CUDA_API_VERSION
	.align		4
        /*0000*/ 	.byte	0x04, 0x37
        /*0002*/ 	.short	(.L_330 - .L_329)
.L_329:
        /*0004*/ 	.word	0x00000082


	//----- nvinfo : EIATTR_KPARAM_INFO
	.align		4
.L_330:
        /*0008*/ 	.byte	0x04, 0x17
        /*000a*/ 	.short	(.L_332 - .L_331)
.L_331:
        /*000c*/ 	.word	0x00000000
        /*0010*/ 	.short	0x0000
        /*0012*/ 	.short	0x0000
        /*0014*/ 	.byte	0x00, 0xf0, 0x21, 0x0a


	//----- nvinfo : EIATTR_SPARSE_MMA_MASK
	.align		4
.L_332:
        /*0018*/ 	.byte	0x03, 0x50
        /*001a*/ 	.short	0x0000


	//----- nvinfo : EIATTR_MAXREG_COUNT
	.align		4
        /*001c*/ 	.byte	0x03, 0x1b
        /*001e*/ 	.short	0x00ff


	//----- nvinfo : EIATTR_MERCURY_ISA_VERSION
	.align		4
        /*0020*/ 	.byte	0x03, 0x5f
        /*0022*/ 	.short	0x0101


	//----- nvinfo : EIATTR_VRC_CTA_INIT_COUNT
	.align		4
        /*0024*/ 	.byte	0x02, 0x4a
	.zero		1
	.zero		1


	//----- nvinfo : EIATTR_EXIT_INSTR_OFFSETS
	.align		4
        /*0028*/ 	.byte	0x04, 0x1c
        /*002a*/ 	.short	(.L_334 - .L_333)


	//   ....[0]....
.L_333:
        /*002c*/ 	.word	0x00000010


	//----- nvinfo : EIATTR_MAX_THREADS
	.align		4
.L_334:
        /*0030*/ 	.byte	0x04, 0x05
        /*0032*/ 	.short	(.L_336 - .L_335)
.L_335:
        /*0034*/ 	.word	0x00000100
        /*0038*/ 	.word	0x00000001
        /*003c*/ 	.word	0x00000001


	//----- nvinfo : EIATTR_CBANK_PARAM_SIZE
	.align		4
.L_336:
        /*0040*/ 	.byte	0x03, 0x19
        /*0042*/ 	.short	0x0288


	//----- nvinfo : EIATTR_PARAM_CBANK
	.align		4
        /*0044*/ 	.byte	0x04, 0x0a
        /*0046*/ 	.short	(.L_338 - .L_337)
	.align		4
.L_337:
        /*0048*/ 	.word	index@(.nv.constant0._ZN7cutlass13device_kernelIN5flash19enable_sm80_to_sm89INS1_16FlashAttnBwdSm80INS1_25CollectiveMainloopBwdSm80ILi1ELi1EN4cute5tupleIJNS5_1CILi32EEENS7_ILi64EEENS7_ILi256EEEEEENS_10bfloat16_tEfNS_4arch4Sm80ELb1ELb0ELb0ELb1ELb0ELb0ELb0ELb0ELi2ELi2ELi2ELi1ELb1EEENS1_21CollectiveEpilogueBwdISB_SC_SE_Li256ELb1ELb0ELi4EEENS1_25SingleTileBwdLPTSchedulerILb1ELi64ELb0EEEEEEEEEvNT_6ParamsE)
        /*004c*/ 	.short	0x0380
        /*004e*/ 	.short	0x0288


	//----- nvinfo : EIATTR_SW_WAR
	.align		4
.L_338:
        /*0050*/ 	.byte	0x04, 0x36
        /*0052*/ 	.short	(.L_340 - .L_339)
.L_339:
        /*0054*/ 	.word	0x00000008
.L_340:


//--------------------- .nv.info._ZN7cutlass13device_kernelIN5flash32FlashAttnBwdPostprocessConvertdQIN4cute5tupleIJNS3_1CILi32EEENS5_ILi256EEEEEENS_10bfloat16_tEfNS_4arch4Sm80ELi256ENS3_8TiledMMAINS3_8MMA_AtomIJNS3_30SM80_16x8x16_F32BF16BF16F32_TNEEEENS3_6LayoutINS4_IJNS5_ILi1EEENS5_ILi8EEESH_EEENS4_IJNS5_ILi0EEESH_SK_EEEEENS4_IJNS5_ILi16EEENS5_ILi128EEESN_EEEEELb0EEEEEvNT_6ParamsE --------------------------
	.section	.nv.info._ZN7cutlass13device_kernelIN5flash32FlashAttnBwdPostprocessConvertdQIN4cute5tupleIJNS3_1CILi32EEENS5_ILi256EEEEEENS_10bfloat16_tEfNS_4arch4Sm80ELi256ENS3_8TiledMMAINS3_8MMA_AtomIJNS3_30SM80_16x8x16_F32BF16BF16F32_TNEEEENS3_6LayoutINS4_IJNS5_ILi1EEENS5_ILi8EEESH_EEENS4_IJNS5_ILi0EEESH_SK_EEEEENS4_IJNS5_ILi16EEENS5_ILi128EEESN_EEEEELb0EEEEEvNT_6ParamsE,"",@"SHT_CUDA_INFO"
	.sectionflags	@""
	.align	4


	//----- nvinfo : EIATTR_CUDA_API_VERSION
	.align		4
        /*0000*/ 	.byte	0x04, 0x37
        /*0002*/ 	.short	(.L_342 - .L_341)
.L_341:
        /*0004*/ 	.word	0x00000082


	//----- nvinfo : EIATTR_KPARAM_INFO
	.align		4
.L_342:
        /*0008*/ 	.byte	0x04, 0x17
        /*000a*/ 	.short	(.L_344 - .L_343)
.L_343:
        /*000c*/ 	.word	0x00000000
        /*0010*/ 	.short	0x0000
        /*0012*/ 	.short	0x0000
        /*0014*/ 	.byte	0x00, 0xf0, 0xc1, 0x01


	//----- nvinfo : EIATTR_SPARSE_MMA_MASK
	.align		4
.L_344:
        /*0018*/ 	.byte	0x03, 0x50
        /*001a*/ 	.short	0x0000


	//----- nvinfo : EIATTR_MAXREG_COUNT
	.align		4
        /*001c*/ 	.byte	0x03, 0x1b
        /*001e*/ 	.short	0x0080


	//----- nvinfo : EIATTR_NUM_BARRIERS
	.align		4
        /*0020*/ 	.byte	0x02, 0x4c
        /*0022*/ 	.byte	0x01
	.zero		1


	//----- nvinfo : EIATTR_MERCURY_ISA_VERSION
	.align		4
        /*0024*/ 	.byte	0x03, 0x5f
        /*0026*/ 	.short	0x0101


	//----- nvinfo : EIATTR_VRC_CTA_INIT_COUNT
	.align		4
        /*0028*/ 	.byte	0x02, 0x4a
	.zero		1
	.zero		1


	//----- nvinfo : EIATTR_EXIT_INSTR_OFFSETS
	.align		4
        /*002c*/ 	.byte	0x04, 0x1c
        /*002e*/ 	.short	(.L_346 - .L_345)


	//   ....[0]....
.L_345:
        /*0030*/ 	.word	0x00000280


	//   ....[1]....
        /*0034*/ 	.word	0x000010f0


	//   ....[2]....
        /*0038*/ 	.word	0x000011d0


	//----- nvinfo : EIATTR_MAX_THREADS
	.align		4
.L_346:
        /*003c*/ 	.byte	0x04, 0x05
        /*003e*/ 	.short	(.L_348 - .L_347)
.L_347:
        /*0040*/ 	.word	0x00000100
        /*0044*/ 	.word	0x00000001
        /*0048*/ 	.word	0x00000001


	//----- nvinfo : EIATTR_CRS_STACK_SIZE
	.align		4
.L_348:
        /*004c*/ 	.byte	0x04, 0x1e
        /*004e*/ 	.short	(.L_350 - .L_349)
.L_349:
        /*0050*/ 	.word	0x00000000


	//----- nvinfo : EIATTR_CBANK_PARAM_SIZE
	.align		4
.L_350:
        /*0054*/ 	.byte	0x03, 0x19
        /*0056*/ 	.short	0x0070


	//----- nvinfo : EIATTR_PARAM_CBANK
	.align		4
        /*0058*/ 	.byte	0x04, 0x0a
        /*005a*/ 	.short	(.L_352 - .L_351)
	.align		4
.L_351:
        /*005c*/ 	.word	index@(.nv.constant0._ZN7cutlass13device_kernelIN5flash32FlashAttnBwdPostprocessConvertdQIN4cute5tupleIJNS3_1CILi32EEENS5_ILi256EEEEEENS_10bfloat16_tEfNS_4arch4Sm80ELi256ENS3_8TiledMMAINS3_8MMA_AtomIJNS3_30SM80_16x8x16_F32BF16BF16F32_TNEEEENS3_6LayoutINS4_IJNS5_ILi1EEENS5_ILi8EEESH_EEENS4_IJNS5_ILi0EEESH_SK_EEEEENS4_IJNS5_ILi16EEENS5_ILi128EEESN_EEEEELb0EEEEEvNT_6ParamsE)
        /*0060*/ 	.short	0x0380
        /*0062*/ 	.short	0x0070


	//----- nvinfo : EIATTR_SW_WAR
	.align		4
.L_352:
        /*0064*/ 	.byte	0x04, 0x36
        /*0066*/ 	.short	(.L_354 - .L_353)
.L_353:
        /*0068*/ 	.word	0x00000008
.L_354:


//--------------------- .nv.info._ZN7cutlass13device_kernelIN5flash19enable_sm80_to_sm89INS1_16FlashAttnBwdSm80INS1_25CollectiveMainloopBwdSm80ILi1ELi1EN4cute5tupleIJNS5_1CILi32EEENS7_ILi64EEENS7_ILi256EEEEEENS_10bfloat16_tEfNS_4arch4Sm80ELb1ELb0ELb0ELb1ELb0ELb0ELb0ELb0ELi2ELi2ELi2ELi1ELb1EEENS1_24CollectiveEpilogueBwdGQAISB_fSE_Li256ELb1ELb0EEENS1_25SingleTileBwdLPTSchedulerILb1ELi64ELb0EEEEEEEEEvNT_6ParamsE --------------------------
	.section	.nv.info._ZN7cutlass13device_kernelIN5flash19enable_sm80_to_sm89INS1_16FlashAttnBwdSm80INS1_25CollectiveMainloopBwdSm80ILi1ELi1EN4cute5tupleIJNS5_1CILi32EEENS7_ILi64EEENS7_ILi256EEEEEENS_10bfloat16_tEfNS_4arch4Sm80ELb1ELb0ELb0ELb1ELb0ELb0ELb0ELb0ELi2ELi2ELi2ELi1ELb1EEENS1_24CollectiveEpilogueBwdGQAISB_fSE_Li256ELb1ELb0EEENS1_25SingleTileBwdLPTSchedulerILb1ELi64ELb0EEEEEEEEEvNT_6ParamsE,"",@"SHT_CUDA_INFO"
	.sectionflags	@""
	.align	4


	//----- nvinfo : EIATTR_CUDA_API_VERSION
	.align		4
        /*0000*/ 	.byte	0x04, 0x37
        /*0002*/ 	.short	(.L_356 - .L_355)
.L_355:
        /*0004*/ 	.word	0x00000082


	//----- nvinfo : EIATTR_KPARAM_INFO
	.align		4
.L_356:
        /*0008*/ 	.byte	0x04, 0x17
        /*000a*/ 	.short	(.L_358 - .L_357)
.L_357:
        /*000c*/ 	.word	0x00000000
        /*0010*/ 	.short	0x0000
        /*0012*/ 	.short	0x0000
        /*0014*/ 	.byte	0x00, 0xf0, 0x41, 0x0a


	//----- nvinfo : EIATTR_SPARSE_MMA_MASK
	.align		4
.L_358:
        /*0018*/ 	.byte	0x03, 0x50
        /*001a*/ 	.short	0x0000


	//----- nvinfo : EIATTR_MAXREG_COUNT
	.align		4
        /*001c*/ 	.byte	0x03, 0x1b
        /*001e*/ 	.short	0x00ff


	//----- nvinfo : EIATTR_MERCURY_ISA_VERSION
	.align		4
        /*0020*/ 	.byte	0x03, 0x5f
        /*0022*/ 	.short	0x0101


	//----- nvinfo : EIATTR_VRC_CTA_INIT_COUNT
	.align		4
        /*0024*/ 	.byte	0x02, 0x4a
	.zero		1
	.zero		1


	//----- nvinfo : EIATTR_EXIT_INSTR_OFFSETS
	.align		4
        /*0028*/ 	.byte	0x04, 0x1c
        /*002a*/ 	.short	(.L_360 - .L_359)


	//   ....[0]....
.L_359:
        /*002c*/ 	.word	0x00000010


	//----- nvinfo : EIATTR_MAX_THREADS
	.align		4
.L_360:
        /*0030*/ 	.byte	0x04, 0x05
        /*0032*/ 	.short	(.L_362 - .L_361)
.L_361:
        /*0034*/ 	.word	0x00000100
        /*0038*/ 	.word	0x00000001
        /*003c*/ 	.word	0x00000001


	//----- nvinfo : EIATTR_CBANK_PARAM_SIZE
	.align		4
.L_362:
        /*0040*/ 	.byte	0x03, 0x19
        /*0042*/ 	.short	0x0290


	//----- nvinfo : EIATTR_PARAM_CBANK
	.align		4
        /*0044*/ 	.byte	0x04, 0x0a
        /*0046*/ 	.short	(.L_364 - .L_363)
	.align		4
.L_363:
        /*0048*/ 	.word	index@(.nv.constant0._ZN7cutlass13device_kernelIN5flash19enable_sm80_to_sm89INS1_16FlashAttnBwdSm80INS1_25CollectiveMainloopBwdSm80ILi1ELi1EN4cute5tupleIJNS5_1CILi32EEENS7_ILi64EEENS7_ILi256EEEEEENS_10bfloat16_tEfNS_4arch4Sm80ELb1ELb0ELb0ELb1ELb0ELb0ELb0ELb0ELi2ELi2ELi2ELi1ELb1EEENS1_24CollectiveEpilogueBwdGQAISB_fSE_Li256ELb1ELb0EEENS1_25SingleTileBwdLPTSchedulerILb1ELi64ELb0EEEEEEEEEvNT_6ParamsE)
        /*004c*/ 	.short	0x0380
        /*004e*/ 	.short	0x0290


	//----- nvinfo : EIATTR_SW_WAR
	.align		4
.L_364:
        /*0050*/ 	.byte	0x04, 0x36
        /*0052*/ 	.short	(.L_366 - .L_365)
.L_365:
        /*0054*/ 	.word	0x00000008
.L_366:


//--------------------- .nv.info._ZN7cutlass13device_kernelIN5flash22FlashAttnBwdPreprocessIN4cute5tupleIJNS3_1CILi32EEENS5_ILi256EEEEEENS_10bfloat16_tEfNS_4arch4Sm80ELb1ELb1EEEEEvNT_6ParamsE --------------------------
	.section	.nv.info._ZN7cutlass13device_kernelIN5flash22FlashAttnBwdPreprocessIN4cute5tupleIJNS3_1CILi32EEENS5_ILi256EEEEEENS_10bfloat16_tEfNS_4arch4Sm80ELb1ELb1EEEEEvNT_6ParamsE,"",@"SHT_CUDA_INFO"
	.sectionflags	@""
	.align	4


	//----- nvinfo : EIATTR_CUDA_API_VERSION
	.align		4
        /*0000*/ 	.byte	0x04, 0x37
        /*0002*/ 	.short	(.L_368 - .L_367)
.L_367:
        /*0004*/ 	.word	0x00000082


	//----- nvinfo : EIATTR_KPARAM_INFO
	.align		4
.L_368:
        /*0008*/ 	.byte	0x04, 0x17
        /*000a*/ 	.short	(.L_370 - .L_369)
.L_369:
        /*000c*/ 	.word	0x00000000
        /*0010*/ 	.short	0x0000
        /*0012*/ 	.short	0x0000
        /*0014*/ 	.byte	0x00, 0xf0, 0xc1, 0x03


	//----- nvinfo : EIATTR_SPARSE_MMA_MASK
	.align		4
.L_370:
        /*0018*/ 	.byte	0x03, 0x50
        /*001a*/ 	.short	0x0000


	//----- nvinfo : EIATTR_MAXREG_COUNT
	.align		4
        /*001c*/ 	.byte	0x03, 0x1b
        /*001e*/ 	.short	0x0080


	//----- nvinfo : EIATTR_MERCURY_ISA_VERSION
	.align		4
        /*0020*/ 	.byte	0x03, 0x5f
        /*0022*/ 	.short	0x0101


	//----- nvinfo : EIATTR_COOP_GROUP_MASK_REGIDS
	.align		4
        /*0024*/ 	.byte	0x04, 0x29
        /*0026*/ 	.short	(.L_372 - .L_371)


	//   ....[0]....
.L_371:
        /*0028*/ 	.word	0xffffffff


	//   ....[1]....
        /*002c*/ 	.word	0xffffffff


	//   ....[2]....
        /*0030*/ 	.word	0xffffffff


	//   ....[3]....
        /*0034*/ 	.word	0xffffffff


	//   ....[4]....
        /*0038*/ 	.word	0xffffffff


	//   ....[5]....
        /*003c*/ 	.word	0xffffffff


	//   ....[6]....
        /*0040*/ 	.word	0xffffffff


	//   ....[7]....
        /*0044*/ 	.word	0xffffffff


	//----- nvinfo : EIATTR_COOP_GROUP_INSTR_OFFSETS
	.align		4
.L_372:
        /*0048*/ 	.byte	0x04, 0x28
        /*004a*/ 	.short	(.L_374 - .L_373)


	//   ....[0]....
.L_373:
        /*004c*/ 	.word	0x000010a0


	//   ....[1]....
        /*0050*/ 	.word	0x000010d0


	//   ....[2]....
        /*0054*/ 	.word	0x00001100


	//   ....[3]....
        /*0058*/ 	.word	0x00001120


	//   ....[4]....
        /*005c*/ 	.word	0x00001140


	//   ....[5]....
        /*0060*/ 	.word	0x00001170


	//   ....[6]....
        /*0064*/ 	.word	0x000011b0


	//   ....[7]....
        /*0068*/ 	.word	0x000011f0


	//----- nvinfo : EIATTR_VRC_CTA_INIT_COUNT
	.align		4
.L_374:
        /*006c*/ 	.byte	0x02, 0x4a
	.zero		1
	.zero		1


	//----- nvinfo : EIATTR_EXIT_INSTR_OFFSETS
	.align		4
        /*0070*/ 	.byte	0x04, 0x1c
        /*0072*/ 	.short	(.L_376 - .L_375)


	//   ....[0]....
.L_375:
        /*0074*/ 	.word	0x00000280


	//   ....[1]....
        /*0078*/ 	.word	0x00001660


	//   ....[2]....
        /*007c*/ 	.word	0x000016e0


	//----- nvinfo : EIATTR_MAX_THREADS
	.align		4
.L_376:
        /*0080*/ 	.byte	0x04, 0x05
        /*0082*/ 	.short	(.L_378 - .L_377)
.L_377:
        /*0084*/ 	.word	0x00000100
        /*0088*/ 	.word	0x00000001
        /*008c*/ 	.word	0x00000001


	//----- nvinfo : EIATTR_CRS_STACK_SIZE
	.align		4
.L_378:
        /*0090*/ 	.byte	0x04, 0x1e
        /*0092*/ 	.short	(.L_380 - .L_379)
.L_379:
        /*0094*/ 	.word	0x00000000


	//----- nvinfo : EIATTR_CBANK_PARAM_SIZE
	.align		4
.L_380:
        /*0098*/ 	.byte	0x03, 0x19
        /*009a*/ 	.short	0x00f0


	//----- nvinfo : EIATTR_PARAM_CBANK
	.align		4
        /*009c*/ 	.byte	0x04, 0x0a
        /*009e*/ 	.short	(.L_382 - .L_381)
	.align		4
.L_381:
        /*00a0*/ 	.word	index@(.nv.constant0._ZN7cutlass13device_kernelIN5flash22FlashAttnBwdPreprocessIN4cute5tupleIJNS3_1CILi32EEENS5_ILi256EEEEEENS_10bfloat16_tEfNS_4arch4Sm80ELb1ELb1EEEEEvNT_6ParamsE)
        /*00a4*/ 	.short	0x0380
        /*00a6*/ 	.short	0x00f0


	//----- nvinfo : EIATTR_SW_WAR
	.align		4
.L_382:
        /*00a8*/ 	.byte	0x04, 0x36
        /*00aa*/ 	.short	(.L_384 - .L_383)
.L_383:
        /*00ac*/ 	.word	0x00000008
.L_384:


//--------------------- .nv.info._ZN7cutlass13device_kernelIN5flash19enable_sm80_to_sm89INS1_16FlashAttnBwdSm80INS1_25CollectiveMainloopBwdSm80ILi1ELi1EN4cute5tupleIJNS5_1CILi64EEES8_NS7_ILi256EEEEEENS_10bfloat16_tEfNS_4arch4Sm80ELb0ELb0ELb0ELb0ELb0ELb0ELb0ELb0ELi2ELi4ELi2ELi2ELb0EEENS1_21CollectiveEpilogueBwdISA_SB_SD_Li256ELb0ELb0ELi4EEENS1_19SingleTileSchedulerILb0ELb0ELb0ELi64EEEEEEEEEvNT_6ParamsE --------------------------
	.section	.nv.info._ZN7cutlass13device_kernelIN5flash19enable_sm80_to_sm89INS1_16FlashAttnBwdSm80INS1_25CollectiveMainloopBwdSm80ILi1ELi1EN4cute5tupleIJNS5_1CILi64EEES8_NS7_ILi256EEEEEENS_10bfloat16_tEfNS_4arch4Sm80ELb0ELb0ELb0ELb0ELb0ELb0ELb0ELb0ELi2ELi4ELi2ELi2ELb0EEENS1_21CollectiveEpilogueBwdISA_SB_SD_Li256ELb0ELb0ELi4EEENS1_19SingleTileSchedulerILb0ELb0ELb0ELi64EEEEEEEEEvNT_6ParamsE,"",@"SHT_CUDA_INFO"
	.sectionflags	@""
	.align	4


	//----- nvinfo : EIATTR_CUDA_API_VERSION
	.align		4
        /*0000*/ 	.byte	0x04, 0x37
        /*0002*/ 	.short	(.L_386 - .L_385)
.L_385:
        /*0004*/ 	.word	0x00000082


	//----- nvinfo : EIATTR_KPARAM_INFO
	.align		4
.L_386:
        /*0008*/ 	.byte	0x04, 0x17
        /*000a*/ 	.short	(.L_388 - .L_387)
.L_387:
        /*000c*/ 	.word	0x00000000
        /*0010*/ 	.short	0x0000
        /*0012*/ 	.short	0x0000
        /*0014*/ 	.byte	0x00, 0xf0, 0xc1, 0x09


	//----- nvinfo : EIATTR_SPARSE_MMA_MASK
	.align		4
.L_388:
        /*0018*/ 	.byte	0x03, 0x50
        /*001a*/ 	.short	0x0000


	//----- nvinfo : EIATTR_MAXREG_COUNT
	.align		4
        /*001c*/ 	.byte	0x03, 0x1b
        /*001e*/ 	.short	0x00ff


	//----- nvinfo : EIATTR_MERCURY_ISA_VERSION
	.align		4
        /*0020*/ 	.byte	0x03, 0x5f
        /*0022*/ 	.short	0x0101


	//----- nvinfo : EIATTR_VRC_CTA_INIT_COUNT
	.align		4
        /*0024*/ 	.byte	0x02, 0x4a
	.zero		1
	.zero		1


	//----- nvinfo : EIATTR_EXIT_INSTR_OFFSETS
	.align		4
        /*0028*/ 	.byte	0x04, 0x1c
        /*002a*/ 	.short	(.L_390 - .L_389)


	//   ....[0]....
.L_389:
        /*002c*/ 	.word	0x00000010


	//----- nvinfo : EIATTR_MAX_THREADS
	.align		4
.L_390:
        /*0030*/ 	.byte	0x04, 0x05
        /*0032*/ 	.short	(.L_392 - .L_391)
.L_391:
        /*0034*/ 	.word	0x00000100
        /*0038*/ 	.word	0x00000001
        /*003c*/ 	.word	0x00000001


	//----- nvinfo : EIATTR_CBANK_PARAM_SIZE
	.align		4
.L_392:
        /*0040*/ 	.byte	0x03, 0x19
        /*0042*/ 	.short	0x0270


	//----- nvinfo : EIATTR_PARAM_CBANK
	.align		4
        /*0044*/ 	.byte	0x04, 0x0a
        /*0046*/ 	.short	(.L_394 - .L_393)
	.align		4
.L_393:
        /*0048*/ 	.word	index@(.nv.constant0._ZN7cutlass13device_kernelIN5flash19enable_sm80_to_sm89INS1_16FlashAttnBwdSm80INS1_25CollectiveMainloopBwdSm80ILi1ELi1EN4cute5tupleIJNS5_1CILi64EEES8_NS7_ILi256EEEEEENS_10bfloat16_tEfNS_4arch4Sm80ELb0ELb0ELb0ELb0ELb0ELb0ELb0ELb0ELi2ELi4ELi2ELi2ELb0EEENS1_21CollectiveEpilogueBwdISA_SB_SD_Li256ELb0ELb0ELi4EEENS1_19SingleTileSchedulerILb0ELb0ELb0ELi64EEEEEEEEEvNT_6ParamsE)
        /*004c*/ 	.short	0x0380
        /*004e*/ 	.short	0x0270


	//----- nvinfo : EIATTR_SW_WAR
	.align		4
.L_394:
        /*0050*/ 	.byte	0x04, 0x36
        /*0052*/ 	.short	(.L_396 - .L_395)
.L_395:
        /*0054*/ 	.word	0x00000008
.L_396:


//--------------------- .nv.info._ZN7cutlass13device_kernelIN5flash19enable_sm80_to_sm89INS1_16FlashAttnBwdSm80INS1_25CollectiveMainloopBwdSm80ILi1ELi1EN4cute5tupleIJNS5_1CILi64EEES8_NS7_ILi256EEEEEENS_10bfloat16_tEfNS_4arch4Sm80ELb0ELb0ELb0ELb0ELb0ELb0ELb0ELb0ELi2ELi4ELi2ELi2ELb0EEENS1_24CollectiveEpilogueBwdGQAISA_fSD_Li256ELb0ELb0EEENS1_19SingleTileSchedulerILb0ELb0ELb0ELi64EEEEEEEEEvNT_6ParamsE --------------------------
	.section	.nv.info._ZN7cutlass13device_kernelIN5flash19enable_sm80_to_sm89INS1_16FlashAttnBwdSm80INS1_25CollectiveMainloopBwdSm80ILi1ELi1EN4cute5tupleIJNS5_1CILi64EEES8_NS7_ILi256EEEEEENS_10bfloat16_tEfNS_4arch4Sm80ELb0ELb0ELb0ELb0ELb0ELb0ELb0ELb0ELi2ELi4ELi2ELi2ELb0EEENS1_24CollectiveEpilogueBwdGQAISA_fSD_Li256ELb0ELb0EEENS1_19SingleTileSchedulerILb0ELb0ELb0ELi64EEEEEEEEEvNT_6ParamsE,"",@"SHT_CUDA_INFO"
	.sectionflags	@""
	.align	4


	//----- nvinfo : EIATTR_CUDA_API_VERSION
	.align		4
        /*0000*/ 	.byte	0x04, 0x37
        /*0002*/ 	.short	(.L_398 - .L_397)
.L_397:
        /*0004*/ 	.word	0x00000082


	//----- nvinfo : EIATTR_KPARAM_INFO
	.align		4
.L_398:
        /*0008*/ 	.byte	0x04, 0x17
        /*000a*/ 	.short	(.L_400 - .L_399)
.L_399:
        /*000c*/ 	.word	0x00000000
        /*0010*/ 	.short	0x0000
        /*0012*/ 	.short	0x0000
        /*0014*/ 	.byte	0x00, 0xf0, 0xe1, 0x09


	//----- nvinfo : EIATTR_SPARSE_MMA_MASK
	.align		4
.L_400:
        /*0018*/ 	.byte	0x03, 0x50
        /*001a*/ 	.short	0x0000


	//----- nvinfo : EIATTR_MAXREG_COUNT
	.align		4
        /*001c*/ 	.byte	0x03, 0x1b
        /*001e*/ 	.short	0x00ff


	//----- nvinfo : EIATTR_MERCURY_ISA_VERSION
	.align		4
        /*0020*/ 	.byte	0x03, 0x5f
        /*0022*/ 	.short	0x0101


	//----- nvinfo : EIATTR_VRC_CTA_INIT_COUNT
	.align		4
        /*0024*/ 	.byte	0x02, 0x4a
	.zero		1
	.zero		1


	//----- nvinfo : EIATTR_EXIT_INSTR_OFFSETS
	.align		4
        /*0028*/ 	.byte	0x04, 0x1c
        /*002a*/ 	.short	(.L_402 - .L_401)


	//   ....[0]....
.L_401:
        /*002c*/ 	.word	0x00000010


	//----- nvinfo : EIATTR_MAX_THREADS
	.align		4
.L_402:
        /*0030*/ 	.byte	0x04, 0x05
        /*0032*/ 	.short	(.L_404 - .L_403)
.L_403:
        /*0034*/ 	.word	0x00000100
        /*0038*/ 	.word	0x00000001
        /*003c*/ 	.word	0x00000001


	//----- nvinfo : EIATTR_CBANK_PARAM_SIZE
	.align		4
.L_404:
        /*0040*/ 	.byte	0x03, 0x19
        /*0042*/ 	.short	0x0278


	//----- nvinfo : EIATTR_PARAM_CBANK
	.align		4
        /*0044*/ 	.byte	0x04, 0x0a
        /*0046*/ 	.short	(.L_406 - .L_405)
	.align		4
.L_405:
        /*0048*/ 	.word	index@(.nv.constant0._ZN7cutlass13device_kernelIN5flash19enable_sm80_to_sm89INS1_16FlashAttnBwdSm80INS1_25CollectiveMainloopBwdSm80ILi1ELi1EN4cute5tupleIJNS5_1CILi64EEES8_NS7_ILi256EEEEEENS_10bfloat16_tEfNS_4arch4Sm80ELb0ELb0ELb0ELb0ELb0ELb0ELb0ELb0ELi2ELi4ELi2ELi2ELb0EEENS1_24CollectiveEpilogueBwdGQAISA_fSD_Li256ELb0ELb0EEENS1_19SingleTileSchedulerILb0ELb0ELb0ELi64EEEEEEEEEvNT_6ParamsE)
        /*004c*/ 	.short	0x0380
        /*004e*/ 	.short	0x0278


	//----- nvinfo : EIATTR_SW_WAR
	.align		4
.L_406:
        /*0050*/ 	.byte	0x04, 0x36
        /*0052*/ 	.short	(.L_408 - .L_407)
.L_407:
        /*0054*/ 	.word	0x00000008
.L_408:


//--------------------- .nv.info._ZN7cutlass13device_kernelIN5flash19enable_sm80_to_sm89INS1_16FlashAttnBwdSm80INS1_25CollectiveMainloopBwdSm80ILi1ELi1EN4cute5tupleIJNS5_1CILi64EEES8_NS7_ILi256EEEEEENS_10bfloat16_tEfNS_4arch4Sm80ELb0ELb0ELb0ELb1ELb0ELb0ELb0ELb0ELi2ELi4ELi2ELi2ELb0EEENS1_21CollectiveEpilogueBwdISA_SB_SD_Li256ELb1ELb0ELi4EEENS1_19SingleTileSchedulerILb1ELb0ELb0ELi64EEEEEEEEEvNT_6ParamsE --------------------------
	.section	.nv.info._ZN7cutlass13device_kernelIN5flash19enable_sm80_to_sm89INS1_16FlashAttnBwdSm80INS1_25CollectiveMainloopBwdSm80ILi1ELi1EN4cute5tupleIJNS5_1CILi64EEES8_NS7_ILi256EEEEEENS_10bfloat16_tEfNS_4arch4Sm80ELb0ELb0ELb0ELb1ELb0ELb0ELb0ELb0ELi2ELi4ELi2ELi2ELb0EEENS1_21CollectiveEpilogueBwdISA_SB_SD_Li256ELb1ELb0ELi4EEENS1_19SingleTileSchedulerILb1ELb0ELb0ELi64EEEEEEEEEvNT_6ParamsE,"",@"SHT_CUDA_INFO"
	.sectionflags	@""
	.align	4


	//----- nvinfo : EIATTR_CUDA_API_VERSION
	.align		4
        /*0000*/ 	.byte	0x04, 0x37
        /*0002*/ 	.short	(.L_410 - .L_409)
.L_409:
        /*0004*/ 	.word	0x00000082


	//----- nvinfo : EIATTR_KPARAM_INFO
	.align		4
.L_410:
        /*0008*/ 	.byte	0x04, 0x17
        /*000a*/ 	.short	(.L_412 - .L_411)
.L_411:
        /*000c*/ 	.word	0x00000000
        /*0010*/ 	.short	0x0000
        /*0012*/ 	.short	0x0000
        /*0014*/ 	.byte	0x00, 0xf0, 0xc1, 0x09


	//----- nvinfo : EIATTR_SPARSE_MMA_MASK
	.align		4
.L_412:
        /*0018*/ 	.byte	0x03, 0x50
        /*001a*/ 	.short	0x0000


	//----- nvinfo : EIATTR_MAXREG_COUNT
	.align		4
        /*001c*/ 	.byte	0x03, 0x1b
        /*001e*/ 	.short	0x00ff


	//----- nvinfo : EIATTR_MERCURY_ISA_VERSION
	.align		4
        /*0020*/ 	.byte	0x03, 0x5f
        /*0022*/ 	.short	0x0101


	//----- nvinfo : EIATTR_VRC_CTA_INIT_COUNT
	.align		4
        /*0024*/ 	.byte	0x02, 0x4a
	.zero		1
	.zero		1


	//----- nvinfo : EIATTR_EXIT_INSTR_OFFSETS
	.align		4
        /*0028*/ 	.byte	0x04, 0x1c
        /*002a*/ 	.short	(.L_414 - .L_413)


	//   ....[0]....
.L_413:
        /*002c*/ 	.word	0x00000010


	//----- nvinfo : EIATTR_MAX_THREADS
	.align		4
.L_414:
        /*0030*/ 	.byte	0x04, 0x05
        /*0032*/ 	.short	(.L_416 - .L_415)
.L_415:
        /*0034*/ 	.word	0x00000100
        /*0038*/ 	.word	0x00000001
        /*003c*/ 	.word	0x00000001


	//----- nvinfo : EIATTR_CBANK_PARAM_SIZE
	.align		4
.L_416:
        /*0040*/ 	.byte	0x03, 0x19
        /*0042*/ 	.short	0x0270


	//----- nvinfo : EIATTR_PARAM_CBANK
	.align		4
        /*0044*/ 	.byte	0x04, 0x0a
        /*0046*/ 	.short	(.L_418 - .L_417)
	.align		4
.L_417:
        /*0048*/ 	.word	index@(.nv.constant0._ZN7cutlass13device_kernelIN5flash19enable_sm80_to_sm89INS1_16FlashAttnBwdSm80INS1_25CollectiveMainloopBwdSm80ILi1ELi1EN4cute5tupleIJNS5_1CILi64EEES8_NS7_ILi256EEEEEENS_10bfloat16_tEfNS_4arch4Sm80ELb0ELb0ELb0ELb1ELb0ELb0ELb0ELb0ELi2ELi4ELi2ELi2ELb0EEENS1_21CollectiveEpilogueBwdISA_SB_SD_Li256ELb1ELb0ELi4EEENS1_19SingleTileSchedulerILb1ELb0ELb0ELi64EEEEEEEEEvNT_6ParamsE)
        /*004c*/ 	.short	0x0380
        /*004e*/ 	.short	0x0270


	//----- nvinfo : EIATTR_SW_WAR
	.align		4
.L_418:
        /*0050*/ 	.byte	0x04, 0x36
        /*0052*/ 	.short	(.L_420 - .L_419)
.L_419:
        /*0054*/ 	.word	0x00000008
.L_420:


//--------------------- .nv.info._ZN7cutlass13device_kernelIN5flash19enable_sm80_to_sm89INS1_16FlashAttnBwdSm80INS1_25CollectiveMainloopBwdSm80ILi1ELi1EN4cute5tupleIJNS5_1CILi64EEES8_NS7_ILi256EEEEEENS_10bfloat16_tEfNS_4arch4Sm80ELb0ELb0ELb0ELb1ELb0ELb0ELb0ELb0ELi2ELi4ELi2ELi2ELb0EEENS1_24CollectiveEpilogueBwdGQAISA_fSD_Li256ELb1ELb0EEENS1_19SingleTileSchedulerILb1ELb0ELb0ELi64EEEEEEEEEvNT_6ParamsE --------------------------
	.section	.nv.info._ZN7cutlass13device_kernelIN5flash19enable_sm80_to_sm89INS1_16FlashAttnBwdSm80INS1_25CollectiveMainloopBwdSm80ILi1ELi1EN4cute5tupleIJNS5_1CILi64EEES8_NS7_ILi256EEEEEENS_10bfloat16_tEfNS_4arch4Sm80ELb0ELb0ELb0ELb1ELb0ELb0ELb0ELb0ELi2ELi4ELi2ELi2ELb0EEENS1_24CollectiveEpilogueBwdGQAISA_fSD_Li256ELb1ELb0EEENS1_19SingleTileSchedulerILb1ELb0ELb0ELi64EEEEEEEEEvNT_6ParamsE,"",@"SHT_CUDA_INFO"
	.sectionflags	@""
	.align	4


	//----- nvinfo : EIATTR_CUDA_API_VERSION
	.align		4
        /*0000*/ 	.byte	0x04, 0x37
        /*0002*/ 	.short	(.L_422 - .L_421)
.L_421:
        /*0004*/ 	.word	0x00000082


	//----- nvinfo : EIATTR_KPARAM_INFO
	.align		4
.L_422:
        /*0008*/ 	.byte	0x04, 0x17
        /*000a*/ 	.short	(.L_424 - .L_423)
.L_423:
        /*000c*/ 	.word	0x00000000
        /*0010*/ 	.short	0x0000
        /*0012*/ 	.short	0x0000
        /*0014*/ 	.byte	0x00, 0xf0, 0xe1, 0x09


	//----- nvinfo : EIATTR_SPARSE_MMA_MASK
	.align		4
.L_424:
        /*0018*/ 	.byte	0x03, 0x50
        /*001a*/ 	.short	0x0000


	//----- nvinfo : EIATTR_MAXREG_COUNT
	.align		4
        /*001c*/ 	.byte	0x03, 0x1b
        /*001e*/ 	.short	0x00ff


	//----- nvinfo : EIATTR_MERCURY_ISA_VERSION
	.align		4
        /*0020*/ 	.byte	0x03, 0x5f
        /*0022*/ 	.short	0x0101


	//----- nvinfo : EIATTR_VRC_CTA_INIT_COUNT
	.align		4
        /*0024*/ 	.byte	0x02, 0x4a
	.zero		1
	.zero		1


	//----- nvinfo : EIATTR_EXIT_INSTR_OFFSETS
	.align		4
        /*0028*/ 	.byte	0x04, 0x1c
        /*002a*/ 	.short	(.L_426 - .L_425)


	//   ....[0]....
.L_425:
        /*002c*/ 	.word	0x00000010


	//----- nvinfo : EIATTR_MAX_THREADS
	.align		4
.L_426:
        /*0030*/ 	.byte	0x04, 0x05
        /*0032*/ 	.short	(.L_428 - .L_427)
.L_427:
        /*0034*/ 	.word	0x00000100
        /*0038*/ 	.word	0x00000001
        /*003c*/ 	.word	0x00000001


	//----- nvinfo : EIATTR_CBANK_PARAM_SIZE
	.align		4
.L_428:
        /*0040*/ 	.byte	0x03, 0x19
        /*0042*/ 	.short	0x0278


	//----- nvinfo : EIATTR_PARAM_CBANK
	.align		4
        /*0044*/ 	.byte	0x04, 0x0a
        /*0046*/ 	.short	(.L_430 - .L_429)
	.align		4
.L_429:
        /*0048*/ 	.word	index@(.nv.constant0._ZN7cutlass13device_kernelIN5flash19enable_sm80_to_sm89INS1_16FlashAttnBwdSm80INS1_25CollectiveMainloopBwdSm80ILi1ELi1EN4cute5tupleIJNS5_1CILi64EEES8_NS7_ILi256EEEEEENS_10bfloat16_tEfNS_4arch4Sm80ELb0ELb0ELb0ELb1ELb0ELb0ELb0ELb0ELi2ELi4ELi2ELi2ELb0EEENS1_24CollectiveEpilogueBwdGQAISA_fSD_Li256ELb1ELb0EEENS1_19SingleTileSchedulerILb1ELb0ELb0ELi64EEEEEEEEEvNT_6ParamsE)
        /*004c*/ 	.short	0x0380
        /*004e*/ 	.short	0x0278


	//----- nvinfo : EIATTR_SW_WAR
	.align		4
.L_430:
        /*0050*/ 	.byte	0x04, 0x36
        /*0052*/ 	.short	(.L_432 - .L_431)
.L_431:
        /*0054*/ 	.word	0x00000008
.L_432:


//--------------------- .nv.info._ZN7cutlass13device_kernelIN5flash19enable_sm80_to_sm89INS1_16FlashAttnBwdSm80INS1_25CollectiveMainloopBwdSm80ILi1ELi1EN4cute5tupleIJNS5_1CILi64EEES8_NS7_ILi256EEEEEENS_10bfloat16_tEfNS_4arch4Sm80ELb0ELb1ELb0ELb0ELb0ELb0ELb0ELb0ELi2ELi4ELi2ELi2ELb0EEENS1_21CollectiveEpilogueBwdISA_SB_SD_Li256ELb0ELb0ELi4EEENS1_19SingleTileSchedulerILb0ELb0ELb0ELi64EEEEEEEEEvNT_6ParamsE --------------------------
	.section	.nv.info._ZN7cutlass13device_kernelIN5flash19enable_sm80_to_sm89INS1_16FlashAttnBwdSm80INS1_25CollectiveMainloopBwdSm80ILi1ELi1EN4cute5tupleIJNS5_1CILi64EEES8_NS7_ILi256EEEEEENS_10bfloat16_tEfNS_4arch4Sm80ELb0ELb1ELb0ELb0ELb0ELb0ELb0ELb0ELi2ELi4ELi2ELi2ELb0EEENS1_21CollectiveEpilogueBwdISA_SB_SD_Li256ELb0ELb0ELi4EEENS1_19SingleTileSchedulerILb0ELb0ELb0ELi64EEEEEEEEEvNT_6ParamsE,"",@"SHT_CUDA_INFO"
	.sectionflags	@""
	.align	4


	//----- nvinfo : EIATTR_CUDA_API_VERSION
	.align		4
        /*0000*/ 	.byte	0x04, 0x37
        /*0002*/ 	.short	(.L_434 - .L_433)
.L_433:
        /*0004*/ 	.word	0x00000082


	//----- nvinfo : EIATTR_KPARAM_INFO
	.align		4
.L_434:
        /*0008*/ 	.byte	0x04, 0x17
        /*000a*/ 	.short	(.L_436 - .L_435)
.L_435:
        /*000c*/ 	.word	0x00000000
        /*0010*/ 	.short	0x0000
        /*0012*/ 	.short	0x0000
        /*0014*/ 	.byte	0x00, 0xf0, 0xc1, 0x09


	//----- nvinfo : EIATTR_SPARSE_MMA_MASK
	.align		4
.L_436:
        /*0018*/ 	.byte	0x03, 0x50
        /*001a*/ 	.short	0x0000


	//----- nvinfo : EIATTR_MAXREG_COUNT
	.align		4
        /*001c*/ 	.byte	0x03, 0x1b
        /*001e*/ 	.short	0x00ff


	//----- nvinfo : EIATTR_MERCURY_ISA_VERSION
	.align		4
        /*0020*/ 	.byte	0x03, 0x5f
        /*0022*/ 	.short	0x0101


	//----- nvinfo : EIATTR_VRC_CTA_INIT_COUNT
	.align		4
        /*0024*/ 	.byte	0x02, 0x4a
	.zero		1
	.zero		1


	//----- nvinfo : EIATTR_EXIT_INSTR_OFFSETS
	.align		4
        /*0028*/ 	.byte	0x04, 0x1c
        /*002a*/ 	.short	(.L_438 - .L_437)


	//   ....[0]....
.L_437:
        /*002c*/ 	.word	0x00000010


	//----- nvinfo : EIATTR_MAX_THREADS
	.align		4
.L_438:
        /*0030*/ 	.byte	0x04, 0x05
        /*0032*/ 	.short	(.L_440 - .L_439)
.L_439:
        /*0034*/ 	.word	0x00000100
        /*0038*/ 	.word	0x00000001
        /*003c*/ 	.word	0x00000001


	//----- nvinfo : EIATTR_CBANK_PARAM_SIZE
	.align		4
.L_440:
        /*0040*/ 	.byte	0x03, 0x19
        /*0042*/ 	.short	0x0270


	//----- nvinfo : EIATTR_PARAM_CBANK
	.align		4
        /*0044*/ 	.byte	0x04, 0x0a
        /*0046*/ 	.short	(.L_442 - .L_441)
	.align		4
.L_441:
        /*0048*/ 	.word	index@(.nv.constant0._ZN7cutlass13device_kernelIN5flash19enable_sm80_to_sm89INS1_16FlashAttnBwdSm80INS1_25CollectiveMainloopBwdSm80ILi1ELi1EN4cute5tupleIJNS5_1CILi64EEES8_NS7_ILi256EEEEEENS_10bfloat16_tEfNS_4arch4Sm80ELb0ELb1ELb0ELb0ELb0ELb0ELb0ELb0ELi2ELi4ELi2ELi2ELb0EEENS1_21CollectiveEpilogueBwdISA_SB_SD_Li256ELb0ELb0ELi4EEENS1_19SingleTileSchedulerILb0ELb0ELb0ELi64EEEEEEEEEvNT_6ParamsE)
        /*004c*/ 	.short	0x0380
        /*004e*/ 	.short	0x0270


	//----- nvinfo : EIATTR_SW_WAR
	.align		4
.L_442:
        /*0050*/ 	.byte	0x04, 0x36
        /*0052*/ 	.short	(.L_444 - .L_443)
.L_443:
        /*0054*/ 	.word	0x00000008
.L_444:


//--------------------- .nv.info._ZN7cutlass13device_kernelIN5flash19enable_sm80_to_sm89INS1_16FlashAttnBwdSm80INS1_25CollectiveMainloopBwdSm80ILi1ELi1EN4cute5tupleIJNS5_1CILi64EEES8_NS7_ILi256EEEEEENS_10bfloat16_tEfNS_4arch4Sm80ELb0ELb1ELb0ELb0ELb0ELb0ELb0ELb0ELi2ELi4ELi2ELi2ELb0EEENS1_24CollectiveEpilogueBwdGQAISA_fSD_Li256ELb0ELb0EEENS1_19SingleTileSchedulerILb0ELb0ELb0ELi64EEEEEEEEEvNT_6ParamsE --------------------------
	.section	.nv.info._ZN7cutlass13device_kernelIN5flash19enable_sm80_to_sm89INS1_16FlashAttnBwdSm80INS1_25CollectiveMainloopBwdSm80ILi1ELi1EN4cute5tupleIJNS5_1CILi64EEES8_NS7_ILi256EEEEEENS_10bfloat16_tEfNS_4arch4Sm80ELb0ELb1ELb0ELb0ELb0ELb0ELb0ELb0ELi2ELi4ELi2ELi2ELb0EEENS1_24CollectiveEpilogueBwdGQAISA_fSD_Li256ELb0ELb0EEENS1_19SingleTileSchedulerILb0ELb0ELb0ELi64EEEEEEEEEvNT_6ParamsE,"",@"SHT_CUDA_INFO"
	.sectionflags	@""
	.align	4


	//----- nvinfo : EIATTR_CUDA_API_VERSION
	.align		4
        /*0000*/ 	.byte	0x04, 0x37
        /*0002*/ 	.short	(.L_446 - .L_445)
.L_445:
        /*0004*/ 	.word	0x00000082


	//----- nvinfo : EIATTR_KPARAM_INFO
	.align		4
.L_446:
        /*0008*/ 	.byte	0x04, 0x17
        /*000a*/ 	.short	(.L_448 - .L_447)
.L_447:
        /*000c*/ 	.word	0x00000000
        /*0010*/ 	.short	0x0000
        /*0012*/ 	.short	0x0000
        /*0014*/ 	.byte	0x00, 0xf0, 0xe1, 0x09


	//----- nvinfo : EIATTR_SPARSE_MMA_MASK
	.align		4
.L_448:
        /*0018*/ 	.byte	0x03, 0x50
        /*001a*/ 	.short	0x0000


	//----- nvinfo : EIATTR_MAXREG_COUNT
	.align		4
        /*001c*/ 	.byte	0x03, 0x1b
        /*001e*/ 	.short	0x00ff


	//----- nvinfo : EIATTR_MERCURY_ISA_VERSION
	.align		4
        /*0020*/ 	.byte	0x03, 0x5f
        /*0022*/ 	.short	0x0101


	//----- nvinfo : EIATTR_VRC_CTA_INIT_COUNT
	.align		4
        /*0024*/ 	.byte	0x02, 0x4a
	.zero		1
	.zero		1


	//----- nvinfo : EIATTR_EXIT_INSTR_OFFSETS
	.align		4
        /*0028*/ 	.byte	0x04, 0x1c
        /*002a*/ 	.short	(.L_450 - .L_449)


	//   ....[0]....
.L_449:
        /*002c*/ 	.word	0x00000010


	//----- nvinfo : EIATTR_MAX_THREADS
	.align		4
.L_450:
        /*0030*/ 	.byte	0x04, 0x05
        /*0032*/ 	.short	(.L_452 - .L_451)
.L_451:
        /*0034*/ 	.word	0x00000100
        /*0038*/ 	.word	0x00000001
        /*003c*/ 	.word	0x00000001


	//----- nvinfo : EIATTR_CBANK_PARAM_SIZE
	.align		4
.L_452:
        /*0040*/ 	.byte	0x03, 0x19
        /*0042*/ 	.short	0x0278


	//----- nvinfo : EIATTR_PARAM_CBANK
	.align		4
        /*0044*/ 	.byte	0x04, 0x0a
        /*0046*/ 	.short	(.L_454 - .L_453)
	.align		4
.L_453:
        /*0048*/ 	.word	index@(.nv.constant0._ZN7cutlass13device_kernelIN5flash19enable_sm80_to_sm89INS1_16FlashAttnBwdSm80INS1_25CollectiveMainloopBwdSm80ILi1ELi1EN4cute5tupleIJNS5_1CILi64EEES8_NS7_ILi256EEEEEENS_10bfloat16_tEfNS_4arch4Sm80ELb0ELb1ELb0ELb0ELb0ELb0ELb0ELb0ELi2ELi4ELi2ELi2ELb0EEENS1_24CollectiveEpilogueBwdGQAISA_fSD_Li256ELb0ELb0EEENS1_19SingleTileSchedulerILb0ELb0ELb0ELi64EEEEEEEEEvNT_6ParamsE)
        /*004c*/ 	.short	0x0380
        /*004e*/ 	.short	0x0278


	//----- nvinfo : EIATTR_SW_WAR
	.align		4
.L_454:
        /*0050*/ 	.byte	0x04, 0x36
        /*0052*/ 	.short	(.L_456 - .L_455)
.L_455:
        /*0054*/ 	.word	0x00000008
.L_456:


//--------------------- .nv.info._ZN7cutlass13device_kernelIN5flash19enable_sm80_to_sm89INS1_16FlashAttnBwdSm80INS1_25CollectiveMainloopBwdSm80ILi1ELi1EN4cute5tupleIJNS5_1CILi64EEES8_NS7_ILi256EEEEEENS_10bfloat16_tEfNS_4arch4Sm80ELb0ELb1ELb0ELb1ELb0ELb0ELb0ELb0ELi2ELi4ELi2ELi2ELb0EEENS1_21CollectiveEpilogueBwdISA_SB_SD_Li256ELb1ELb0ELi4EEENS1_19SingleTileSchedulerILb1ELb0ELb0ELi64EEEEEEEEEvNT_6ParamsE --------------------------
	.section	.nv.info._ZN7cutlass13device_kernelIN5flash19enable_sm80_to_sm89INS1_16FlashAttnBwdSm80INS1_25CollectiveMainloopBwdSm80ILi1ELi1EN4cute5tupleIJNS5_1CILi64EEES8_NS7_ILi256EEEEEENS_10bfloat16_tEfNS_4arch4Sm80ELb0ELb1ELb0ELb1ELb0ELb0ELb0ELb0ELi2ELi4ELi2ELi2ELb0EEENS1_21CollectiveEpilogueBwdISA_SB_SD_Li256ELb1ELb0ELi4EEENS1_19SingleTileSchedulerILb1ELb0ELb0ELi64EEEEEEEEEvNT_6ParamsE,"",@"SHT_CUDA_INFO"
	.sectionflags	@""
	.align	4


	//----- nvinfo : EIATTR_CUDA_API_VERSION
	.align		4
        /*0000*/ 	.byte	0x04, 0x37
        /*0002*/ 	.short	(.L_458 - .L_457)
.L_457:
        /*0004*/ 	.word	0x00000082


	//----- nvinfo : EIATTR_KPARAM_INFO
	.align		4
.L_458:
        /*0008*/ 	.byte	0x04, 0x17
        /*000a*/ 	.short	(.L_460 - .L_459)
.L_459:
        /*000c*/ 	.word	0x00000000
        /*0010*/ 	.short	0x0000
        /*0012*/ 	.short	0x0000
        /*0014*/ 	.byte	0x00, 0xf0, 0xc1, 0x09


	//----- nvinfo : EIATTR_SPARSE_MMA_MASK
	.align		4
.L_460:
        /*0018*/ 	.byte	0x03, 0x50
        /*001a*/ 	.short	0x0000


	//----- nvinfo : EIATTR_MAXREG_COUNT
	.align		4
        /*001c*/ 	.byte	0x03, 0x1b
        /*001e*/ 	.short	0x00ff


	//----- nvinfo : EIATTR_MERCURY_ISA_VERSION
	.align		4
        /*0020*/ 	.byte	0x03, 0x5f
        /*0022*/ 	.short	0x0101


	//----- nvinfo : EIATTR_VRC_CTA_INIT_COUNT
	.align		4
        /*0024*/ 	.byte	0x02, 0x4a
	.zero		1
	.zero		1


	//----- nvinfo : EIATTR_EXIT_INSTR_OFFSETS
	.align		4
        /*0028*/ 	.byte	0x04, 0x1c
        /*002a*/ 	.short	(.L_462 - .L_461)


	//   ....[0]....
.L_461:
        /*002c*/ 	.word	0x00000010


	//----- nvinfo : EIATTR_MAX_THREADS
	.align		4
.L_462:
        /*0030*/ 	.byte	0x04, 0x05
        /*0032*/ 	.short	(.L_464 - .L_463)
.L_463:
        /*0034*/ 	.word	0x00000100
        /*0038*/ 	.word	0x00000001
        /*003c*/ 	.word	0x00000001


	//----- nvinfo : EIATTR_CBANK_PARAM_SIZE
	.align		4
.L_464:
        /*0040*/ 	.byte	0x03, 0x19
        /*0042*/ 	.short	0x0270


	//----- nvinfo : EIATTR_PARAM_CBANK
	.align		4
        /*0044*/ 	.byte	0x04, 0x0a
        /*0046*/ 	.short	(.L_466 - .L_465)
	.align		4
.L_465:
        /*0048*/ 	.word	index@(.nv.constant0._ZN7cutlass13device_kernelIN5flash19enable_sm80_to_sm89INS1_16FlashAttnBwdSm80INS1_25CollectiveMainloopBwdSm80ILi1ELi1EN4cute5tupleIJNS5_1CILi64EEES8_NS7_ILi256EEEEEENS_10bfloat16_tEfNS_4arch4Sm80ELb0ELb1ELb0ELb1ELb0ELb0ELb0ELb0ELi2ELi4ELi2ELi2ELb0EEENS1_21CollectiveEpilogueBwdISA_SB_SD_Li256ELb1ELb0ELi4EEENS1_19SingleTileSchedulerILb1ELb0ELb0ELi64EEEEEEEEEvNT_6ParamsE)
        /*004c*/ 	.short	0x0380
        /*004e*/ 	.short	0x0270


	//----- nvinfo : EIATTR_SW_WAR
	.align		4
.L_466:
        /*0050*/ 	.byte	0x04, 0x36
        /*0052*/ 	.short	(.L_468 - .L_467)
.L_467:
        /*0054*/ 	.word	0x00000008
.L_468:


//--------------------- .nv.info._ZN7cutlass13device_kernelIN5flash19enable_sm80_to_sm89INS1_16FlashAttnBwdSm80INS1_25CollectiveMainloopBwdSm80ILi1ELi1EN4cute5tupleIJNS5_1CILi64EEES8_NS7_ILi256EEEEEENS_10bfloat16_tEfNS_4arch4Sm80ELb0ELb1ELb0ELb1ELb0ELb0ELb0ELb0ELi2ELi4ELi2ELi2ELb0EEENS1_24CollectiveEpilogueBwdGQAISA_fSD_Li256ELb1ELb0EEENS1_19SingleTileSchedulerILb1ELb0ELb0ELi64EEEEEEEEEvNT_6ParamsE --------------------------
	.section	.nv.info._ZN7cutlass13device_kernelIN5flash19enable_sm80_to_sm89INS1_16FlashAttnBwdSm80INS1_25CollectiveMainloopBwdSm80ILi1ELi1EN4cute5tupleIJNS5_1CILi64EEES8_NS7_ILi256EEEEEENS_10bfloat16_tEfNS_4arch4Sm80ELb0ELb1ELb0ELb1ELb0ELb0ELb0ELb0ELi2ELi4ELi2ELi2ELb0EEENS1_24CollectiveEpilogueBwdGQAISA_fSD_Li256ELb1ELb0EEENS1_19SingleTileSchedulerILb1ELb0ELb0ELi64EEEEEEEEEvNT_6ParamsE,"",@"SHT_CUDA_INFO"
	.sectionflags	@""
	.align	4


	//----- nvinfo : EIATTR_CUDA_API_VERSION
	.align		4
        /*0000*/ 	.byte	0x04, 0x37
        /*0002*/ 	.short	(.L_470 - .L_469)
.L_469:
        /*0004*/ 	.word	0x00000082


	//----- nvinfo : EIATTR_KPARAM_INFO
	.align		4
.L_470:
        /*0008*/ 	.byte	0x04, 0x17
        /*000a*/ 	.short	(.L_472 - .L_471)
.L_471:
        /*000c*/ 	.word	0x00000000
        /*0010*/ 	.short	0x0000
        /*0012*/ 	.short	0x0000
        /*0014*/ 	.byte	0x00, 0xf0, 0xe1, 0x09


	//----- nvinfo : EIATTR_SPARSE_MMA_MASK
	.align		4
.L_472:
        /*0018*/ 	.byte	0x03, 0x50
        /*001a*/ 	.short	0x0000


	//----- nvinfo : EIATTR_MAXREG_COUNT
	.align		4
        /*001c*/ 	.byte	0x03, 0x1b
        /*001e*/ 	.short	0x00ff


	//----- nvinfo : EIATTR_MERCURY_ISA_VERSION
	.align		4
        /*0020*/ 	.byte	0x03, 0x5f
        /*0022*/ 	.short	0x0101


	//----- nvinfo : EIATTR_VRC_CTA_INIT_COUNT
	.align		4
        /*0024*/ 	.byte	0x02, 0x4a
	.zero		1
	.zero		1


	//----- nvinfo : EIATTR_EXIT_INSTR_OFFSETS
	.align		4
        /*0028*/ 	.byte	0x04, 0x1c
        /*002a*/ 	.short	(.L_474 - .L_473)


	//   ....[0]....
.L_473:
        /*002c*/ 	.word	0x00000010


	//----- nvinfo : EIATTR_MAX_THREADS
	.align		4
.L_474:
        /*0030*/ 	.byte	0x04, 0x05
        /*0032*/ 	.short	(.L_476 - .L_475)
.L_475:
        /*0034*/ 	.word	0x00000100
        /*0038*/ 	.word	0x00000001
        /*003c*/ 	.word	0x00000001


	//----- nvinfo : EIATTR_CBANK_PARAM_SIZE
	.align		4
.L_476:
        /*0040*/ 	.byte	0x03, 0x19
        /*0042*/ 	.short	0x0278


	//----- nvinfo : EIATTR_PARAM_CBANK
	.align		4
        /*0044*/ 	.byte	0x04, 0x0a
        /*0046*/ 	.short	(.L_478 - .L_477)
	.align		4
.L_477:
        /*0048*/ 	.word	index@(.nv.constant0._ZN7cutlass13device_kernelIN5flash19enable_sm80_to_sm89INS1_16FlashAttnBwdSm80INS1_25CollectiveMainloopBwdSm80ILi1ELi1EN4cute5tupleIJNS5_1CILi64EEES8_NS7_ILi256EEEEEENS_10bfloat16_tEfNS_4arch4Sm80ELb0ELb1ELb0ELb1ELb0ELb0ELb0ELb0ELi2ELi4ELi2ELi2ELb0EEENS1_24CollectiveEpilogueBwdGQAISA_fSD_Li256ELb1ELb0EEENS1_19SingleTileSchedulerILb1ELb0ELb0ELi64EEEEEEEEEvNT_6ParamsE)
        /*004c*/ 	.short	0x0380
        /*004e*/ 	.short	0x0278


	//----- nvinfo : EIATTR_SW_WAR
	.align		4
.L_478:
        /*0050*/ 	.byte	0x04, 0x36
        /*0052*/ 	.short	(.L_480 - .L_479)
.L_479:
        /*0054*/ 	.word	0x00000008
.L_480:


//--------------------- .nv.info._ZN7cutlass13device_kernelIN5flash19enable_sm80_to_sm89INS1_16FlashAttnBwdSm80INS1_25CollectiveMainloopBwdSm80ILi1ELi1EN4cute5tupleIJNS5_1CILi64EEES8_NS7_ILi256EEEEEENS_10bfloat16_tEfNS_4arch4Sm80ELb1ELb0ELb0ELb0ELb0ELb0ELb0ELb0ELi2ELi4ELi2ELi2ELb0EEENS1_21CollectiveEpilogueBwdISA_SB_SD_Li256ELb0ELb0ELi4EEENS1_25SingleTileBwdLPTSchedulerILb0ELi64ELb0EEEEEEEEEvNT_6ParamsE --------------------------
	.section	.nv.info._ZN7cutlass13device_kernelIN5flash19enable_sm80_to_sm89INS1_16FlashAttnBwdSm80INS1_25CollectiveMainloopBwdSm80ILi1ELi1EN4cute5tupleIJNS5_1CILi64EEES8_NS7_ILi256EEEEEENS_10bfloat16_tEfNS_4arch4Sm80ELb1ELb0ELb0ELb0ELb0ELb0ELb0ELb0ELi2ELi4ELi2ELi2ELb0EEENS1_21CollectiveEpilogueBwdISA_SB_SD_Li256ELb0ELb0ELi4EEENS1_25SingleTileBwdLPTSchedulerILb0ELi64ELb0EEEEEEEEEvNT_6ParamsE,"",@"SHT_CUDA_INFO"
	.sectionflags	@""
	.align	4


	//----- nvinfo : EIATTR_CUDA_API_VERSION
	.align		4
        /*0000*/ 	.byte	0x04, 0x37
        /*0002*/ 	.short	(.L_482 - .L_481)
.L_481:
        /*0004*/ 	.word	0x00000082


	//----- nvinfo : EIATTR_KPARAM_INFO
	.align		4
.L_482:
        /*0008*/ 	.byte	0x04, 0x17
        /*000a*/ 	.short	(.L_484 - .L_483)
.L_483:
        /*000c*/ 	.word	0x00000000
        /*0010*/ 	.short	0x0000
        /*0012*/ 	.short	0x0000
        /*0014*/ 	.byte	0x00, 0xf0, 0x21, 0x0a


	//----- nvinfo : EIATTR_SPARSE_MMA_MASK
	.align		4
.L_484:
        /*0018*/ 	.byte	0x03, 0x50
        /*001a*/ 	.short	0x0000


	//----- nvinfo : EIATTR_MAXREG_COUNT
	.align		4
        /*001c*/ 	.byte	0x03, 0x1b
        /*001e*/ 	.short	0x00ff


	//----- nvinfo : EIATTR_MERCURY_ISA_VERSION
	.align		4
        /*0020*/ 	.byte	0x03, 0x5f
        /*0022*/ 	.short	0x0101


	//----- nvinfo : EIATTR_VRC_CTA_INIT_COUNT
	.align		4
        /*0024*/ 	.byte	0x02, 0x4a
	.zero		1
	.zero		1


	//----- nvinfo : EIATTR_EXIT_INSTR_OFFSETS
	.align		4
        /*0028*/ 	.byte	0x04, 0x1c
        /*002a*/ 	.short	(.L_486 - .L_485)


	//   ....[0]....
.L_485:
        /*002c*/ 	.word	0x00000010


	//----- nvinfo : EIATTR_MAX_THREADS
	.align		4
.L_486:
        /*0030*/ 	.byte	0x04, 0x05
        /*0032*/ 	.short	(.L_488 - .L_487)
.L_487:
        /*0034*/ 	.word	0x00000100
        /*0038*/ 	.word	0x00000001
        /*003c*/ 	.word	0x00000001


	//----- nvinfo : EIATTR_CBANK_PARAM_SIZE
	.align		4
.L_488:
        /*0040*/ 	.byte	0x03, 0x19
        /*0042*/ 	.short	0x0288


	//----- nvinfo : EIATTR_PARAM_CBANK
	.align		4
        /*0044*/ 	.byte	0x04, 0x0a
        /*0046*/ 	.short	(.L_490 - .L_489)
	.align		4
.L_489:
        /*0048*/ 	.word	index@(.nv.constant0._ZN7cutlass13device_kernelIN5flash19enable_sm80_to_sm89INS1_16FlashAttnBwdSm80INS1_25CollectiveMainloopBwdSm80ILi1ELi1EN4cute5tupleIJNS5_1CILi64EEES8_NS7_ILi256EEEEEENS_10bfloat16_tEfNS_4arch4Sm80ELb1ELb0ELb0ELb0ELb0ELb0ELb0ELb0ELi2ELi4ELi2ELi2ELb0EEENS1_21CollectiveEpilogueBwdISA_SB_SD_Li256ELb0ELb0ELi4EEENS1_25SingleTileBwdLPTSchedulerILb0ELi64ELb0EEEEEEEEEvNT_6ParamsE)
        /*004c*/ 	.short	0x0380
        /*004e*/ 	.short	0x0288


	//----- nvinfo : EIATTR_SW_WAR
	.align		4
.L_490:
        /*0050*/ 	.byte	0x04, 0x36
        /*0052*/ 	.short	(.L_492 - .L_491)
.L_491:
        /*0054*/ 	.word	0x00000008
.L_492:


//--------------------- .nv.info._ZN7cutlass13device_kernelIN5flash19enable_sm80_to_sm89INS1_16FlashAttnBwdSm80INS1_25CollectiveMainloopBwdSm80ILi1ELi1EN4cute5tupleIJNS5_1CILi64EEES8_NS7_ILi256EEEEEENS_10bfloat16_tEfNS_4arch4Sm80ELb1ELb0ELb0ELb0ELb0ELb0ELb0ELb0ELi2ELi4ELi2ELi2ELb0EEENS1_24CollectiveEpilogueBwdGQAISA_fSD_Li256ELb0ELb0EEENS1_25SingleTileBwdLPTSchedulerILb0ELi64ELb0EEEEEEEEEvNT_6ParamsE --------------------------
	.section	.nv.info._ZN7cutlass13device_kernelIN5flash19enable_sm80_to_sm89INS1_16FlashAttnBwdSm80INS1_25CollectiveMainloopBwdSm80ILi1ELi1EN4cute5tupleIJNS5_1CILi64EEES8_NS7_ILi256EEEEEENS_10bfloat16_tEfNS_4arch4Sm80ELb1ELb0ELb0ELb0ELb0ELb0ELb0ELb0ELi2ELi4ELi2ELi2ELb0EEENS1_24CollectiveEpilogueBwdGQAISA_fSD_Li256ELb0ELb0EEENS1_25SingleTileBwdLPTSchedulerILb0ELi64ELb0EEEEEEEEEvNT_6ParamsE,"",@"SHT_CUDA_INFO"
	.sectionflags	@""
	.align	4


	//----- nvinfo : EIATTR_CUDA_API_VERSION
	.align		4
        /*0000*/ 	.byte	0x04, 0x37
        /*0002*/ 	.short	(.L_494 - .L_493)
.L_493:
        /*0004*/ 	.word	0x00000082


	//----- nvinfo : EIATTR_KPARAM_INFO
	.align		4
.L_494:
        /*0008*/ 	.byte	0x04, 0x17
        /*000a*/ 	.short	(.L_496 - .L_495)
.L_495:
        /*000c*/ 	.word	0x00000000
        /*0010*/ 	.short	0x0000
        /*0012*/ 	.short	0x0000
        /*0014*/ 	.byte	0x00, 0xf0, 0x41, 0x0a


	//----- nvinfo : EIATTR_SPARSE_MMA_MASK
	.align		4
.L_496:
        /*0018*/ 	.byte	0x03, 0x50
        /*001a*/ 	.short	0x0000


	//----- nvinfo : EIATTR_MAXREG_COUNT
	.align		4
        /*001c*/ 	.byte	0x03, 0x1b
        /*001e*/ 	.short	0x00ff


	//----- nvinfo : EIATTR_MERCURY_ISA_VERSION
	.align		4
        /*0020*/ 	.byte	0x03, 0x5f
        /*0022*/ 	.short	0x0101


	//----- nvinfo : EIATTR_VRC_CTA_INIT_COUNT
	.align		4
        /*0024*/ 	.byte	0x02, 0x4a
	.zero		1
	.zero		1


	//----- nvinfo : EIATTR_EXIT_INSTR_OFFSETS
	.align		4
        /*0028*/ 	.byte	0x04, 0x1c
        /*002a*/ 	.short	(.L_498 - .L_497)


	//   ....[0]....
.L_497:
        /*002c*/ 	.word	0x00000010


	//----- nvinfo : EIATTR_MAX_THREADS
	.align		4
.L_498:
        /*0030*/ 	.byte	0x04, 0x05
        /*0032*/ 	.short	(.L_500 - .L_499)
.L_499:
        /*0034*/ 	.word	0x00000100
        /*0038*/ 	.word	0x00000001
        /*003c*/ 	.word	0x00000001


	//----- nvinfo : EIATTR_CBANK_PARAM_SIZE
	.align		4
.L_500:
        /*0040*/ 	.byte	0x03, 0x19
        /*0042*/ 	.short	0x0290


	//----- nvinfo : EIATTR_PARAM_CBANK
	.align		4
        /*0044*/ 	.byte	0x04, 0x0a
        /*0046*/ 	.short	(.L_502 - .L_501)
	.align		4
.L_501:
        /*0048*/ 	.word	index@(.nv.constant0._ZN7cutlass13device_kernelIN5flash19enable_sm80_to_sm89INS1_16FlashAttnBwdSm80INS1_25CollectiveMainloopBwdSm80ILi1ELi1EN4cute5tupleIJNS5_1CILi64EEES8_NS7_ILi256EEEEEENS_10bfloat16_tEfNS_4arch4Sm80ELb1ELb0ELb0ELb0ELb0ELb0ELb0ELb0ELi2ELi4ELi2ELi2ELb0EEENS1_24CollectiveEpilogueBwdGQAISA_fSD_Li256ELb0ELb0EEENS1_25SingleTileBwdLPTSchedulerILb0ELi64ELb0EEEEEEEEEvNT_6ParamsE)
        /*004c*/ 	.short	0x0380
        /*004e*/ 	.short	0x0290


	//----- nvinfo : EIATTR_SW_WAR
	.align		4
.L_502:
        /*0050*/ 	.byte	0x04, 0x36
        /*0052*/ 	.short	(.L_504 - .L_503)
.L_503:
        /*0054*/ 	.word	0x00000008
.L_504:


//--------------------- .nv.info._ZN7cutlass13device_kernelIN5flash22FlashAttnBwdPreprocessIN4cute5tupleIJNS3_1CILi64EEENS5_ILi256EEEEEENS_10bfloat16_tEfNS_4arch4Sm80ELb1ELb0EEEEEvNT_6ParamsE --------------------------
	.section	.nv.info._ZN7cutlass13device_kernelIN5flash22FlashAttnBwdPreprocessIN4cute5tupleIJNS3_1CILi64EEENS5_ILi256EEEEEENS_10bfloat16_tEfNS_4arch4Sm80ELb1ELb0EEEEEvNT_6ParamsE,"",@"SHT_CUDA_INFO"
	.sectionflags	@""
	.align	4


	//----- nvinfo : EIATTR_CUDA_API_VERSION
	.align		4
        /*0000*/ 	.byte	0x04, 0x37
        /*0002*/ 	.short	(.L_506 - .L_505)
.L_505:
        /*0004*/ 	.word	0x00000082


	//----- nvinfo : EIATTR_KPARAM_INFO
	.align		4
.L_506:
        /*0008*/ 	.byte	0x04, 0x17
        /*000a*/ 	.short	(.L_508 - .L_507)
.L_507:
        /*000c*/ 	.word	0x00000000
        /*0010*/ 	.short	0x0000
        /*0012*/ 	.short	0x0000
        /*0014*/ 	.byte	0x00, 0xf0, 0xc1, 0x03


	//----- nvinfo : EIATTR_SPARSE_MMA_MASK
	.align		4
.L_508:
        /*0018*/ 	.byte	0x03, 0x50
        /*001a*/ 	.short	0x0000


	//----- nvinfo : EIATTR_MAXREG_COUNT
	.align		4
        /*001c*/ 	.byte	0x03, 0x1b
        /*001e*/ 	.short	0x0080


	//----- nvinfo : EIATTR_MERCURY_ISA_VERSION
	.align		4
        /*0020*/ 	.byte	0x03, 0x5f
        /*0022*/ 	.short	0x0101


	//----- nvinfo : EIATTR_COOP_GROUP_MASK_REGIDS
	.align		4
        /*0024*/ 	.byte	0x04, 0x29
        /*0026*/ 	.short	(.L_510 - .L_509)


	//   ....[0]....
.L_509:
        /*0028*/ 	.word	0xffffffff


	//   ....[1]....
        /*002c*/ 	.word	0xffffffff


	//   ....[2]....
        /*0030*/ 	.word	0xffffffff


	//   ....[3]....
        /*0034*/ 	.word	0xffffffff


	//   ....[4]....
        /*0038*/ 	.word	0xffffffff


	//   ....[5]....
        /*003c*/ 	.word	0xffffffff


	//   ....[6]....
        /*0040*/ 	.word	0xffffffff


	//   ....[7]....
        /*0044*/ 	.word	0xffffffff


	//   ....[8]....
        /*0048*/ 	.word	0xffffffff


	//   ....[9]....
        /*004c*/ 	.word	0xffffffff


	//   ....[10]....
        /*0050*/ 	.word	0xffffffff


	//   ....[11]....
        /*0054*/ 	.word	0xffffffff


	//   ....[12]....
        /*0058*/ 	.word	0xffffffff


	//   ....[13]....
        /*005c*/ 	.word	0xffffffff


	//   ....[14]....
        /*0060*/ 	.word	0xffffffff


	//   ....[15]....
        /*0064*/ 	.word	0xffffffff


	//----- nvinfo : EIATTR_COOP_GROUP_INSTR_OFFSETS
	.align		4
.L_510:
        /*0068*/ 	.byte	0x04, 0x28
        /*006a*/ 	.short	(.L_512 - .L_511)


	//   ....[0]....
.L_511:
        /*006c*/ 	.word	0x00001aa0


	//   ....[1]....
        /*0070*/ 	.word	0x00001ab0


	//   ....[2]....
        /*0074*/ 	.word	0x00001ac0


	//   ....[3]....
        /*0078*/ 	.word	0x00001ad0


	//   ....[4]....
        /*007c*/ 	.word	0x00001b00


	//   ....[5]....
        /*0080*/ 	.word	0x00001b20


	//   ....[6]....
        /*0084*/ 	.word	0x00001b40


	//   ....[7]....
        /*0088*/ 	.word	0x00001b50


	//   ....[8]....
        /*008c*/ 	.word	0x00001b80


	//   ....[9]....
        /*0090*/ 	.word	0x00001ba0


	//   ....[10]....
        /*0094*/ 	.word	0x00001bc0


	//   ....[11]....
        /*0098*/ 	.word	0x00001bd0


	//   ....[12]....
        /*009c*/ 	.word	0x00001c00


	//   ....[13]....
        /*00a0*/ 	.word	0x00001c30


	//   ....[14]....
        /*00a4*/ 	.word	0x00001c60


	//   ....[15]....
        /*00a8*/ 	.word	0x00001c70


	//----- nvinfo : EIATTR_VRC_CTA_INIT_COUNT
	.align		4
.L_512:
        /*00ac*/ 	.byte	0x02, 0x4a
	.zero		1
	.zero		1


	//----- nvinfo : EIATTR_EXIT_INSTR_OFFSETS
	.align		4
        /*00b0*/ 	.byte	0x04, 0x1c
        /*00b2*/ 	.short	(.L_514 - .L_513)


	//   ....[0]....
.L_513:
        /*00b4*/ 	.word	0x00002270


	//   ....[1]....
        /*00b8*/ 	.word	0x000022f0


	//----- nvinfo : EIATTR_MAX_THREADS
	.align		4
.L_514:
        /*00bc*/ 	.byte	0x04, 0x05
        /*00be*/ 	.short	(.L_516 - .L_515)
.L_515:
        /*00c0*/ 	.word	0x00000100
        /*00c4*/ 	.word	0x00000001
        /*00c8*/ 	.word	0x00000001


	//----- nvinfo : EIATTR_CRS_STACK_SIZE
	.align		4
.L_516:
        /*00cc*/ 	.byte	0x04, 0x1e
        /*00ce*/ 	.short	(.L_518 - .L_517)
.L_517:
        /*00d0*/ 	.word	0x00000000


	//----- nvinfo : EIATTR_CBANK_PARAM_SIZE
	.align		4
.L_518:
        /*00d4*/ 	.byte	0x03, 0x19
        /*00d6*/ 	.short	0x00f0


	//----- nvinfo : EIATTR_PARAM_CBANK
	.align		4
        /*00d8*/ 	.byte	0x04, 0x0a
        /*00da*/ 	.short	(.L_520 - .L_519)
	.align		4
.L_519:
        /*00dc*/ 	.word	index@(.nv.constant0._ZN7cutlass13device_kernelIN5flash22FlashAttnBwdPreprocessIN4cute5tupleIJNS3_1CILi64EEENS5_ILi256EEEEEENS_10bfloat16_tEfNS_4arch4Sm80ELb1ELb0EEEEEvNT_6ParamsE)
        /*00e0*/ 	.short	0x0380
        /*00e2*/ 	.short	0x00f0


	//----- nvinfo : EIATTR_SW_WAR
	.align		4
.L_520:
        /*00e4*/ 	.byte	0x04, 0x36
        /*00e6*/ 	.short	(.L_522 - .L_521)
.L_521:
        /*00e8*/ 	.word	0x00000008
.L_522:


//--------------------- .nv.info._ZN7cutlass13device_kernelIN5flash19enable_sm80_to_sm89INS1_16FlashAttnBwdSm80INS1_25CollectiveMainloopBwdSm80ILi1ELi1EN4cute5tupleIJNS5_1CILi64EEES8_NS7_ILi256EEEEEENS_10bfloat16_tEfNS_4arch4Sm80ELb1ELb0ELb0ELb1ELb0ELb0ELb0ELb0ELi2ELi4ELi2ELi2ELb0EEENS1_21CollectiveEpilogueBwdISA_SB_SD_Li256ELb1ELb0ELi4EEENS1_25SingleTileBwdLPTSchedulerILb1ELi64ELb0EEEEEEEEEvNT_6ParamsE --------------------------
	.section	.nv.info._ZN7cutlass13device_kernelIN5flash19enable_sm80_to_sm89INS1_16FlashAttnBwdSm80INS1_25CollectiveMainloopBwdSm80ILi1ELi1EN4cute5tupleIJNS5_1CILi64EEES8_NS7_ILi256EEEEEENS_10bfloat16_tEfNS_4arch4Sm80ELb1ELb0ELb0ELb1ELb0ELb0ELb0ELb0ELi2ELi4ELi2ELi2ELb0EEENS1_21CollectiveEpilogueBwdISA_SB_SD_Li256ELb1ELb0ELi4EEENS1_25SingleTileBwdLPTSchedulerILb1ELi64ELb0EEEEEEEEEvNT_6ParamsE,"",@"SHT_CUDA_INFO"
	.sectionflags	@""
	.align	4


	//----- nvinfo : EIATTR_CUDA_API_VERSION
	.align		4
        /*0000*/ 	.byte	0x04, 0x37
        /*0002*/ 	.short	(.L_524 - .L_523)
.L_523:
        /*0004*/ 	.word	0x00000082


	//----- nvinfo : EIATTR_KPARAM_INFO
	.align		4
.L_524:
        /*0008*/ 	.byte	0x04, 0x17
        /*000a*/ 	.short	(.L_526 - .L_525)
.L_525:
        /*000c*/ 	.word	0x00000000
        /*0010*/ 	.short	0x0000
        /*0012*/ 	.short	0x0000
        /*0014*/ 	.byte	0x00, 0xf0, 0x21, 0x0a


	//----- nvinfo : EIATTR_SPARSE_MMA_MASK
	.align		4
.L_526:
        /*0018*/ 	.byte	0x03, 0x50
        /*001a*/ 	.short	0x0000


	//----- nvinfo : EIATTR_MAXREG_COUNT
	.align		4
        /*001c*/ 	.byte	0x03, 0x1b
        /*001e*/ 	.short	0x00ff


	//----- nvinfo : EIATTR_MERCURY_ISA_VERSION
	.align		4
        /*0020*/ 	.byte	0x03, 0x5f
        /*0022*/ 	.short	0x0101


	//----- nvinfo : EIATTR_VRC_CTA_INIT_COUNT
	.align		4
        /*0024*/ 	.byte	0x02, 0x4a
	.zero		1
	.zero		1


	//----- nvinfo : EIATTR_EXIT_INSTR_OFFSETS
	.align		4
        /*0028*/ 	.byte	0x04, 0x1c
        /*002a*/ 	.short	(.L_528 - .L_527)


	//   ....[0]....
.L_527:
        /*002c*/ 	.word	0x00000010


	//----- nvinfo : EIATTR_MAX_THREADS
	.align		4
.L_528:
        /*0030*/ 	.byte	0x04, 0x05
        /*0032*/ 	.short	(.L_530 - .L_529)
.L_529:
        /*0034*/ 	.word	0x00000100
        /*0038*/ 	.word	0x00000001
        /*003c*/ 	.word	0x00000001


	//----- nvinfo : EIATTR_CBANK_PARAM_SIZE
	.align		4
.L_530:
        /*0040*/ 	.byte	0x03, 0x19
        /*0042*/ 	.short	0x0288


	//----- nvinfo : EIATTR_PARAM_CBANK
	.align		4
        /*0044*/ 	.byte	0x04, 0x0a
        /*0046*/ 	.short	(.L_532 - .L_531)
	.align		4
.L_531:
        /*0048*/ 	.word	index@(.nv.constant0._ZN7cutlass13device_kernelIN5flash19enable_sm80_to_sm89INS1_16FlashAttnBwdSm80INS1_25CollectiveMainloopBwdSm80ILi1ELi1EN4cute5tupleIJNS5_1CILi64EEES8_NS7_ILi256EEEEEENS_10bfloat16_tEfNS_4arch4Sm80ELb1ELb0ELb0ELb1ELb0ELb0ELb0ELb0ELi2ELi4ELi2ELi2ELb0EEENS1_21CollectiveEpilogueBwdISA_SB_SD_Li256ELb1ELb0ELi4EEENS1_25SingleTileBwdLPTSchedulerILb1ELi64ELb0EEEEEEEEEvNT_6ParamsE)
        /*004c*/ 	.short	0x0380
        /*004e*/ 	.short	0x0288


	//----- nvinfo : EIATTR_SW_WAR
	.align		4
.L_532:
        /*0050*/ 	.byte	0x04, 0x36
        /*0052*/ 	.short	(.L_534 - .L_533)
.L_533:
        /*0054*/ 	.word	0x00000008
.L_534:


//--------------------- .nv.info._ZN7cutlass13device_kernelIN5flash32FlashAttnBwdPostprocessConvertdQIN4cute5tupleIJNS3_1CILi64EEENS5_ILi256EEEEEENS_10bfloat16_tEfNS_4arch4Sm80ELi256ENS3_8TiledMMAINS3_8MMA_AtomIJNS3_30SM80_16x8x16_F32BF16BF16F32_TNEEEENS3_6LayoutINS4_IJNS5_ILi2EEENS5_ILi4EEENS5_ILi1EEEEEENS4_IJSJ_SH_NS5_ILi0EEEEEEEENS4_IJNS5_ILi32EEES6_NS5_ILi16EEEEEEEELb0EEEEEvNT_6ParamsE --------------------------
	.section	.nv.info._ZN7cutlass13device_kernelIN5flash32FlashAttnBwdPostprocessConvertdQIN4cute5tupleIJNS3_1CILi64EEENS5_ILi256EEEEEENS_10bfloat16_tEfNS_4arch4Sm80ELi256ENS3_8TiledMMAINS3_8MMA_AtomIJNS3_30SM80_16x8x16_F32BF16BF16F32_TNEEEENS3_6LayoutINS4_IJNS5_ILi2EEENS5_ILi4EEENS5_ILi1EEEEEENS4_IJSJ_SH_NS5_ILi0EEEEEEEENS4_IJNS5_ILi32EEES6_NS5_ILi16EEEEEEEELb0EEEEEvNT_6ParamsE,"",@"SHT_CUDA_INFO"
	.sectionflags	@""
	.align	4


	//----- nvinfo : EIATTR_CUDA_API_VERSION
	.align		4
        /*0000*/ 	.byte	0x04, 0x37
        /*0002*/ 	.short	(.L_536 - .L_535)
.L_535:
        /*0004*/ 	.word	0x00000082


	//----- nvinfo : EIATTR_KPARAM_INFO
	.align		4
.L_536:
        /*0008*/ 	.byte	0x04, 0x17
        /*000a*/ 	.short	(.L_538 - .L_537)
.L_537:
        /*000c*/ 	.word	0x00000000
        /*0010*/ 	.short	0x0000
        /*0012*/ 	.short	0x0000
        /*0014*/ 	.byte	0x00, 0xf0, 0xc1, 0x01


	//----- nvinfo : EIATTR_SPARSE_MMA_MASK
	.align		4
.L_538:
        /*0018*/ 	.byte	0x03, 0x50
        /*001a*/ 	.short	0x0000


	//----- nvinfo : EIATTR_MAXREG_COUNT
	.align		4
        /*001c*/ 	.byte	0x03, 0x1b
        /*001e*/ 	.short	0x0080


	//----- nvinfo : EIATTR_NUM_BARRIERS
	.align		4
        /*0020*/ 	.byte	0x02, 0x4c
        /*0022*/ 	.byte	0x01
	.zero		1


	//----- nvinfo : EIATTR_MERCURY_ISA_VERSION
	.align		4
        /*0024*/ 	.byte	0x03, 0x5f
        /*0026*/ 	.short	0x0101


	//----- nvinfo : EIATTR_VRC_CTA_INIT_COUNT
	.align		4
        /*0028*/ 	.byte	0x02, 0x4a
	.zero		1
	.zero		1


	//----- nvinfo : EIATTR_EXIT_INSTR_OFFSETS
	.align		4
        /*002c*/ 	.byte	0x04, 0x1c
        /*002e*/ 	.short	(.L_540 - .L_539)


	//   ....[0]....
.L_539:
        /*0030*/ 	.word	0x00000280


	//   ....[1]....
        /*0034*/ 	.word	0x00001cc0


	//   ....[2]....
        /*0038*/ 	.word	0x00001da0


	//----- nvinfo : EIATTR_MAX_THREADS
	.align		4
.L_540:
        /*003c*/ 	.byte	0x04, 0x05
        /*003e*/ 	.short	(.L_542 - .L_541)
.L_541:
        /*0040*/ 	.word	0x00000100
        /*0044*/ 	.word	0x00000001
        /*0048*/ 	.word	0x00000001


	//----- nvinfo : EIATTR_CRS_STACK_SIZE
	.align		4
.L_542:
        /*004c*/ 	.byte	0x04, 0x1e
        /*004e*/ 	.short	(.L_544 - .L_543)
.L_543:
        /*0050*/ 	.word	0x00000000


	//----- nvinfo : EIATTR_CBANK_PARAM_SIZE
	.align		4
.L_544:
        /*0054*/ 	.byte	0x03, 0x19
        /*0056*/ 	.short	0x0070


	//----- nvinfo : EIATTR_PARAM_CBANK
	.align		4
        /*0058*/ 	.byte	0x04, 0x0a
        /*005a*/ 	.short	(.L_546 - .L_545)
	.align		4
.L_545:
        /*005c*/ 	.word	index@(.nv.constant0._ZN7cutlass13device_kernelIN5flash32FlashAttnBwdPostprocessConvertdQIN4cute5tupleIJNS3_1CILi64EEENS5_ILi256EEEEEENS_10bfloat16_tEfNS_4arch4Sm80ELi256ENS3_8TiledMMAINS3_8MMA_AtomIJNS3_30SM80_16x8x16_F32BF16BF16F32_TNEEEENS3_6LayoutINS4_IJNS5_ILi2EEENS5_ILi4EEENS5_ILi1EEEEEENS4_IJSJ_SH_NS5_ILi0EEEEEEEENS4_IJNS5_ILi32EEES6_NS5_ILi16EEEEEEEELb0EEEEEvNT_6ParamsE)
        /*0060*/ 	.short	0x0380
        /*0062*/ 	.short	0x0070


	//----- nvinfo : EIATTR_SW_WAR
	.align		4
.L_546:
        /*0064*/ 	.byte	0x04, 0x36
        /*0066*/ 	.short	(.L_548 - .L_547)
.L_547:
        /*0068*/ 	.word	0x00000008
.L_548:


//--------------------- .nv.info._ZN7cutlass13device_kernelIN5flash19enable_sm80_to_sm89INS1_16FlashAttnBwdSm80INS1_25CollectiveMainloopBwdSm80ILi1ELi1EN4cute5tupleIJNS5_1CILi64EEES8_NS7_ILi256EEEEEENS_10bfloat16_tEfNS_4arch4Sm80ELb1ELb0ELb0ELb1ELb0ELb0ELb0ELb0ELi2ELi4ELi2ELi2ELb0EEENS1_24CollectiveEpilogueBwdGQAISA_fSD_Li256ELb1ELb0EEENS1_25SingleTileBwdLPTSchedulerILb1ELi64ELb0EEEEEEEEEvNT_6ParamsE --------------------------
	.section	.nv.info._ZN7cutlass13device_kernelIN5flash19enable_sm80_to_sm89INS1_16FlashAttnBwdSm80INS1_25CollectiveMainloopBwdSm80ILi1ELi1EN4cute5tupleIJNS5_1CILi64EEES8_NS7_ILi256EEEEEENS_10bfloat16_tEfNS_4arch4Sm80ELb1ELb0ELb0ELb1ELb0ELb0ELb0ELb0ELi2ELi4ELi2ELi2ELb0EEENS1_24CollectiveEpilogueBwdGQAISA_fSD_Li256ELb1ELb0EEENS1_25SingleTileBwdLPTSchedulerILb1ELi64ELb0EEEEEEEEEvNT_6ParamsE,"",@"SHT_CUDA_INFO"
	.sectionflags	@""
	.align	4


	//----- nvinfo : EIATTR_CUDA_API_VERSION
	.align		4
        /*0000*/ 	.byte	0x04, 0x37
        /*0002*/ 	.short	(.L_550 - .L_549)
.L_549:
        /*0004*/ 	.word	0x00000082


	//----- nvinfo : EIATTR_KPARAM_INFO
	.align		4
.L_550:
        /*0008*/ 	.byte	0x04, 0x17
        /*000a*/ 	.short	(.L_552 - .L_551)
.L_551:
        /*000c*/ 	.word	0x00000000
        /*0010*/ 	.short	0x0000
        /*0012*/ 	.short	0x0000
        /*0014*/ 	.byte	0x00, 0xf0, 0x41, 0x0a


	//----- nvinfo : EIATTR_SPARSE_MMA_MASK
	.align		4
.L_552:
        /*0018*/ 	.byte	0x03, 0x50
        /*001a*/ 	.short	0x0000


	//----- nvinfo : EIATTR_MAXREG_COUNT
	.align		4
        /*001c*/ 	.byte	0x03, 0x1b
        /*001e*/ 	.short	0x00ff


	//----- nvinfo : EIATTR_MERCURY_ISA_VERSION
	.align		4
        /*0020*/ 	.byte	0x03, 0x5f
        /*0022*/ 	.short	0x0101


	//----- nvinfo : EIATTR_VRC_CTA_INIT_COUNT
	.align		4
        /*0024*/ 	.byte	0x02, 0x4a
	.zero		1
	.zero		1


	//----- nvinfo : EIATTR_EXIT_INSTR_OFFSETS
	.align		4
        /*0028*/ 	.byte	0x04, 0x1c
        /*002a*/ 	.short	(.L_554 - .L_553)


	//   ....[0]....
.L_553:
        /*002c*/ 	.word	0x00000010


	//----- nvinfo : EIATTR_MAX_THREADS
	.align		4
.L_554:
        /*0030*/ 	.byte	0x04, 0x05
        /*0032*/ 	.short	(.L_556 - .L_555)
.L_555:
        /*0034*/ 	.word	0x00000100
        /*0038*/ 	.word	0x00000001
        /*003c*/ 	.word	0x00000001


	//----- nvinfo : EIATTR_CBANK_PARAM_SIZE
	.align		4
.L_556:
        /*0040*/ 	.byte	0x03, 0x19
        /*0042*/ 	.short	0x0290


	//----- nvinfo : EIATTR_PARAM_CBANK
	.align		4
        /*0044*/ 	.byte	0x04, 0x0a
        /*0046*/ 	.short	(.L_558 - .L_557)
	.align		4
.L_557:
        /*0048*/ 	.word	index@(.nv.constant0._ZN7cutlass13device_kernelIN5flash19enable_sm80_to_sm89INS1_16FlashAttnBwdSm80INS1_25CollectiveMainloopBwdSm80ILi1ELi1EN4cute5tupleIJNS5_1CILi64EEES8_NS7_ILi256EEEEEENS_10bfloat16_tEfNS_4arch4Sm80ELb1ELb0ELb0ELb1ELb0ELb0ELb0ELb0ELi2ELi4ELi2ELi2ELb0EEENS1_24CollectiveEpilogueBwdGQAISA_fSD_Li256ELb1ELb0EEENS1_25SingleTileBwdLPTSchedulerILb1ELi64ELb0EEEEEEEEEvNT_6ParamsE)
        /*004c*/ 	.short	0x0380
        /*004e*/ 	.short	0x0290


	//----- nvinfo : EIATTR_SW_WAR
	.align		4
.L_558:
        /*0050*/ 	.byte	0x04, 0x36
        /*0052*/ 	.short	(.L_560 - .L_559)
.L_559:
        /*0054*/ 	.word	0x00000008
.L_560:


//--------------------- .nv.info._ZN7cutlass13device_kernelIN5flash22FlashAttnBwdPreprocessIN4cute5tupleIJNS3_1CILi64EEENS5_ILi256EEEEEENS_10bfloat16_tEfNS_4arch4Sm80ELb1ELb1EEEEEvNT_6ParamsE --------------------------
	.section	.nv.info._ZN7cutlass13device_kernelIN5flash22FlashAttnBwdPreprocessIN4cute5tupleIJNS3_1CILi64EEENS5_ILi256EEEEEENS_10bfloat16_tEfNS_4arch4Sm80ELb1ELb1EEEEEvNT_6ParamsE,"",@"SHT_CUDA_INFO"
	.sectionflags	@""
	.align	4


	//----- nvinfo : EIATTR_CUDA_API_VERSION
	.align		4
        /*0000*/ 	.byte	0x04, 0x37
        /*0002*/ 	.short	(.L_562 - .L_561)
.L_561:
        /*0004*/ 	.word	0x00000082


	//----- nvinfo : EIATTR_KPARAM_INFO
	.align		4
.L_562:
        /*0008*/ 	.byte	0x04, 0x17
        /*000a*/ 	.short	(.L_564 - .L_563)
.L_563:
        /*000c*/ 	.word	0x00000000
        /*0010*/ 	.short	0x0000
        /*0012*/ 	.short	0x0000
        /*0014*/ 	.byte	0x00, 0xf0, 0xc1, 0x03


	//----- nvinfo : EIATTR_SPARSE_MMA_MASK
	.align		4
.L_564:
        /*0018*/ 	.byte	0x03, 0x50
        /*001a*/ 	.short	0x0000


	//----- nvinfo : EIATTR_MAXREG_COUNT
	.align		4
        /*001c*/ 	.byte	0x03, 0x1b
        /*001e*/ 	.short	0x0080


	//----- nvinfo : EIATTR_MERCURY_ISA_VERSION
	.align		4
        /*0020*/ 	.byte	0x03, 0x5f
        /*0022*/ 	.short	0x0101


	//----- nvinfo : EIATTR_COOP_GROUP_MASK_REGIDS
	.align		4
        /*0024*/ 	.byte	0x04, 0x29
        /*0026*/ 	.short	(.L_566 - .L_565)


	//   ....[0]....
.L_565:
        /*0028*/ 	.word	0xffffffff


	//   ....[1]....
        /*002c*/ 	.word	0xffffffff


	//   ....[2]....
        /*0030*/ 	.word	0xffffffff


	//   ....[3]....
        /*0034*/ 	.word	0xffffffff


	//   ....[4]....
        /*0038*/ 	.word	0xffffffff


	//   ....[5]....
        /*003c*/ 	.word	0xffffffff


	//   ....[6]....
        /*0040*/ 	.word	0xffffffff


	//   ....[7]....
        /*0044*/ 	.word	0xffffffff


	//   ....[8]....
        /*0048*/ 	.word	0xffffffff


	//   ....[9]....
        /*004c*/ 	.word	0xffffffff


	//   ....[10]....
        /*0050*/ 	.word	0xffffffff


	//   ....[11]....
        /*0054*/ 	.word	0xffffffff


	//   ....[12]....
        /*0058*/ 	.word	0xffffffff


	//   ....[13]....
        /*005c*/ 	.word	0xffffffff


	//   ....[14]....
        /*0060*/ 	.word	0xffffffff


	//   ....[15]....
        /*0064*/ 	.word	0xffffffff


	//----- nvinfo : EIATTR_COOP_GROUP_INSTR_OFFSETS
	.align		4
.L_566:
        /*0068*/ 	.byte	0x04, 0x28
        /*006a*/ 	.short	(.L_568 - .L_567)


	//   ....[0]....
.L_567:
        /*006c*/ 	.word	0x00001d10


	//   ....[1]....
        /*0070*/ 	.word	0x00001d20


	//   ....[2]....
        /*0074*/ 	.word	0x00001d30


	//   ....[3]....
        /*0078*/ 	.word	0x00001d40


	//   ....[4]....
        /*007c*/ 	.word	0x00001db0


	//   ....[5]....
        /*0080*/ 	.word	0x00001dd0


	//   ....[6]....
        /*0084*/ 	.word	0x00001de0


	//   ....[7]....
        /*0088*/ 	.word	0x00001df0


	//   ....[8]....
        /*008c*/ 	.word	0x00001e70


	//   ....[9]....
        /*0090*/ 	.word	0x00001e90


	//   ....[10]....
        /*0094*/ 	.word	0x00001eb0


	//   ....[11]....
        /*0098*/ 	.word	0x00001ec0


	//   ....[12]....
        /*009c*/ 	.word	0x00001f20


	//   ....[13]....
        /*00a0*/ 	.word	0x00001f40


	//   ....[14]....
        /*00a4*/ 	.word	0x00001f50


	//   ....[15]....
        /*00a8*/ 	.word	0x00001f60


	//----- nvinfo : EIATTR_VRC_CTA_INIT_COUNT
	.align		4
.L_568:
        /*00ac*/ 	.byte	0x02, 0x4a
	.zero		1
	.zero		1


	//----- nvinfo : EIATTR_EXIT_INSTR_OFFSETS
	.align		4
        /*00b0*/ 	.byte	0x04, 0x1c
        /*00b2*/ 	.short	(.L_570 - .L_569)


	//   ....[0]....
.L_569:
        /*00b4*/ 	.word	0x00000310


	//   ....[1]....
        /*00b8*/ 	.word	0x000025c0


	//   ....[2]....
        /*00bc*/ 	.word	0x00002660


	//----- nvinfo : EIATTR_MAX_THREADS
	.align		4
.L_570:
        /*00c0*/ 	.byte	0x04, 0x05
        /*00c2*/ 	.short	(.L_572 - .L_571)
.L_571:
        /*00c4*/ 	.word	0x00000100
        /*00c8*/ 	.word	0x00000001
        /*00cc*/ 	.word	0x00000001


	//----- nvinfo : EIATTR_CRS_STACK_SIZE
	.align		4
.L_572:
        /*00d0*/ 	.byte	0x04, 0x1e
        /*00d2*/ 	.short	(.L_574 - .L_573)
.L_573:
        /*00d4*/ 	.word	0x00000000


	//----- nvinfo : EIATTR_CBANK_PARAM_SIZE
	.align		4
.L_574:
        /*00d8*/ 	.byte	0x03, 0x19
        /*00da*/ 	.short	0x00f0


	//----- nvinfo : EIATTR_PARAM_CBANK
	.align		4
        /*00dc*/ 	.byte	0x04, 0x0a
        /*00de*/ 	.short	(.L_576 - .L_575)
	.align		4
.L_575:
        /*00e0*/ 	.word	index@(.nv.constant0._ZN7cutlass13device_kernelIN5flash22FlashAttnBwdPreprocessIN4cute5tupleIJNS3_1CILi64EEENS5_ILi256EEEEEENS_10bfloat16_tEfNS_4arch4Sm80ELb1ELb1EEEEEvNT_6ParamsE)
        /*00e4*/ 	.short	0x0380
        /*00e6*/ 	.short	0x00f0


	//----- nvinfo : EIATTR_SW_WAR
	.align		4
.L_576:
        /*00e8*/ 	.byte	0x04, 0x36
        /*00ea*/ 	.short	(.L_578 - .L_577)
.L_577:
        /*00ec*/ 	.word	0x00000008
.L_578:


//--------------------- .nv.callgraph             --------------------------
	.section	.nv.callgraph,"",@"SHT_CUDA_CALLGRAPH"
	.align	4
	.sectionentsize	8
	.align		4
        /*0000*/ 	.word	0x00000000
	.align		4
        /*0004*/ 	.word	0xffffffff
	.align		4
        /*0008*/ 	.word	0x00000000
	.align		4
        /*000c*/ 	.word	0xfffffffe
	.align		4
        /*0010*/ 	.word	0x00000000
	.align		4
        /*0014*/ 	.word	0xfffffffd
	.align		4
        /*0018*/ 	.word	0x00000000
	.align		4
        /*001c*/ 	.word	0xfffffffc


//--------------------- .nv.constant4             --------------------------
	.section	.nv.constant4,"a",@progbits
	.align	8
	.align		8
.nv.constant4:
        /*0000*/ 	.dword	_ZN66_INTERNAL_53a03d1d_30_flash_bwd_hdim256_bf16_sm80_cu_49158569_31894cuda3std3__45__cpo5beginE
	.align		8
        /*0008*/ 	.dword	_ZN66_INTERNAL_53a03d1d_30_flash_bwd_hdim256_bf16_sm80_cu_49158569_31894cuda3std3__45__cpo3endE
	.align		8
        /*0010*/ 	.dword	_ZN66_INTERNAL_53a03d1d_30_flash_bwd_hdim256_bf16_sm80_cu_49158569_31894cuda3std3__45__cpo6cbeginE
	.align		8
        /*0018*/ 	.dword	_ZN66_INTERNAL_53a03d1d_30_flash_bwd_hdim256_bf16_sm80_cu_49158569_31894cuda3std3__45__cpo4cendE
	.align		8
        /*0020*/ 	.dword	_ZN66_INTERNAL_53a03d1d_30_flash_bwd_hdim256_bf16_sm80_cu_49158569_31894cuda3std3__468_GLOBAL__N__53a03d1d_30_flash_bwd_hdim256_bf16_sm80_cu_49158569_31896ignoreE
	.align		8
        /*0028*/ 	.dword	_ZN66_INTERNAL_53a03d1d_30_flash_bwd_hdim256_bf16_sm80_cu_49158569_31894cuda3std3__419piecewise_constructE
	.align		8
        /*0030*/ 	.dword	_ZN66_INTERNAL_53a03d1d_30_flash_bwd_hdim256_bf16_sm80_cu_49158569_31894cuda3std3__48in_placeE
	.align		8
        /*0038*/ 	.dword	_ZN66_INTERNAL_53a03d1d_30_flash_bwd_hdim256_bf16_sm80_cu_49158569_31894cuda3std6ranges3__45__cpo4swapE
	.align		8
        /*0040*/ 	.dword	_ZN66_INTERNAL_53a03d1d_30_flash_bwd_hdim256_bf16_sm80_cu_49158569_31894cuda3std6ranges3__45__cpo9iter_moveE
	.align		8
        /*0048*/ 	.dword	_ZN66_INTERNAL_53a03d1d_30_flash_bwd_hdim256_bf16_sm80_cu_49158569_31894cute7productE
	.align		8
        /*0050*/ 	.dword	_ZN66_INTERNAL_53a03d1d_30_flash_bwd_hdim256_bf16_sm80_cu_49158569_31894cute1_E


//--------------------- .text._ZN7cutlass13device_kernelIN5flash19enable_sm80_to_sm89INS1_16FlashAttnBwdSm80INS1_25CollectiveMainloopBwdSm80ILi1ELi1EN4cute5tupleIJNS5_1CILi32EEENS7_ILi64EEENS7_ILi256EEEEEENS_10bfloat16_tEfNS_4arch4Sm80ELb0ELb0ELb0ELb0ELb0ELb0ELb0ELb0ELi2ELi2ELi2ELi1ELb1EEENS1_21CollectiveEpilogueBwdISB_SC_SE_Li256ELb0ELb0ELi4EEENS1_19SingleTileSchedulerILb0ELb0ELb0ELi64EEEEEEEEEvNT_6ParamsE --------------------------
	.section	.text._ZN7cutlass13device_kernelIN5flash19enable_sm80_to_sm89INS1_16FlashAttnBwdSm80INS1_25CollectiveMainloopBwdSm80ILi1ELi1EN4cute5tupleIJNS5_1CILi32EEENS7_ILi64EEENS7_ILi256EEEEEENS_10bfloat16_tEfNS_4arch4Sm80ELb0ELb0ELb0ELb0ELb0ELb0ELb0ELb0ELi2ELi2ELi2ELi1ELb1EEENS1_21CollectiveEpilogueBwdISB_SC_SE_Li256ELb0ELb0ELi4EEENS1_19SingleTileSchedulerILb0ELb0ELb0ELi64EEEEEEEEEvNT_6ParamsE,"ax",@progbits
	.align	128
.text._ZN7cutlass13device_kernelIN5flash19enable_sm80_to_sm89INS1_16FlashAttnBwdSm80INS1_25CollectiveMainloopBwdSm80ILi1ELi1EN4cute5tupleIJNS5_1CILi32EEENS7_ILi64EEENS7_ILi256EEEEEENS_10bfloat16_tEfNS_4arch4Sm80ELb0ELb0ELb0ELb0ELb0ELb0ELb0ELb0ELi2ELi2ELi2ELi1ELb1EEENS1_21CollectiveEpilogueBwdISB_SC_SE_Li256ELb0ELb0ELi4EEENS1_19SingleTileSchedulerILb0ELb0ELb0ELi64EEEEEEEEEvNT_6ParamsE:
        .type           _ZN7cutlass13device_kernelIN5flash19enable_sm80_to_sm89INS1_16FlashAttnBwdSm80INS1_25CollectiveMainloopBwdSm80ILi1ELi1EN4cute5tupleIJNS5_1CILi32EEENS7_ILi64EEENS7_ILi256EEEEEENS_10bfloat16_tEfNS_4arch4Sm80ELb0ELb0ELb0ELb0ELb0ELb0ELb0ELb0ELi2ELi2ELi2ELi1ELb1EEENS1_21CollectiveEpilogueBwdISB_SC_SE_Li256ELb0ELb0ELi4EEENS1_19SingleTileSchedulerILb0ELb0ELb0ELi64EEEEEEEEEvNT_6ParamsE,@function
        .size           _ZN7cutlass13device_kernelIN5flash19enable_sm80_to_sm89INS1_16FlashAttnBwdSm80INS1_25CollectiveMainloopBwdSm80ILi1ELi1EN4cute5tupleIJNS5_1CILi32EEENS7_ILi64EEENS7_ILi256EEEEEENS_10bfloat16_tEfNS_4arch4Sm80ELb0ELb0ELb0ELb0ELb0ELb0ELb0ELb0ELi2ELi2ELi2ELi1ELb1EEENS1_21CollectiveEpilogueBwdISB_SC_SE_Li256ELb0ELb0ELi4EEENS1_19SingleTileSchedulerILb0ELb0ELb0ELi64EEEEEEEEEvNT_6ParamsE,(.L_x_130 - _ZN7cutlass13device_kernelIN5flash19enable_sm80_to_sm89INS1_16FlashAttnBwdSm80INS1_25CollectiveMainloopBwdSm80ILi1ELi1EN4cute5tupleIJNS5_1CILi32EEENS7_ILi64EEENS7_ILi256EEEEEENS_10bfloat16_tEfNS_4arch4Sm80ELb0ELb0ELb0ELb0ELb0ELb0ELb0ELb0ELi2ELi2ELi2ELi1ELb1EEENS1_21CollectiveEpilogueBwdISB_SC_SE_Li256ELb0ELb0ELi4EEENS1_19SingleTileSchedulerILb0ELb0ELb0ELi64EEEEEEEEEvNT_6ParamsE)
        .other          _ZN7cutlass13device_kernelIN5flash19enable_sm80_to_sm89INS1_16FlashAttnBwdSm80INS1_25CollectiveMainloopBwdSm80ILi1ELi1EN4cute5tupleIJNS5_1CILi32EEENS7_ILi64EEENS7_ILi256EEEEEENS_10bfloat16_tEfNS_4arch4Sm80ELb0ELb0ELb0ELb0ELb0ELb0ELb0ELb0ELi2ELi2ELi2ELi1ELb1EEENS1_21CollectiveEpilogueBwdISB_SC_SE_Li256ELb0ELb0ELi4EEENS1_19SingleTileSchedulerILb0ELb0ELb0ELi64EEEEEEEEEvNT_6ParamsE,@"STO_CUDA_ENTRY STV_DEFAULT"
_ZN7cutlass13device_kernelIN5flash19enable_sm80_to_sm89INS1_16FlashAttnBwdSm80INS1_25CollectiveMainloopBwdSm80ILi1ELi1EN4cute5tupleIJNS5_1CILi32EEENS7_ILi64EEENS7_ILi256EEEEEENS_10bfloat16_tEfNS_4arch4Sm80ELb0ELb0ELb0ELb0ELb0ELb0ELb0ELb0ELi2ELi2ELi2ELi1ELb1EEENS1_21CollectiveEpilogueBwdISB_SC_SE_Li256ELb0ELb0ELi4EEENS1_19SingleTileSchedulerILb0ELb0ELb0ELi64EEEEEEEEEvNT_6ParamsE:
[----:B------:R-:W-:Y:S01]  /*0000*/  LDC R1, c[0x0][0x37c] ;  /* 0x0000df00ff017b82 */ /* 0x000fe20000000800 */
[----:B------:R-:W-:Y:S05]  /*0010*/  EXIT ;  /* 0x000000000000794d */ /* 0x000fea0003800000 */
.L_x_0:
[----:B------:R-:W-:-:S00]  /*0020*/  BRA `(.L_x_0) ;  /* 0xfffffffc00fc7947 */ /* 0x000fc0000383ffff */
[----:B------:R-:W-:-:S00]  /*0030*/  NOP ;  /* 0x0000000000007918 */ /* 0x000fc00000000000 */
        /* <DEDUP_REMOVED lines=12> */
.L_x_130:


//--------------------- .text._ZN7cutlass13device_kernelIN5flash19enable_sm80_to_sm89INS1_16FlashAttnBwdSm80INS1_25CollectiveMainloopBwdSm80ILi1ELi1EN4cute5tupleIJNS5_1CILi32EEENS7_ILi64EEENS7_ILi256EEEEEENS_10bfloat16_tEfNS_4arch4Sm80ELb0ELb0ELb0ELb0ELb0ELb0ELb0ELb0ELi2ELi2ELi2ELi1ELb1EEENS1_24CollectiveEpilogueBwdGQAISB_fSE_Li256ELb0ELb0EEENS1_19SingleTileSchedulerILb0ELb0ELb0ELi64EEEEEEEEEvNT_6ParamsE --------------------------
	.section	.text._ZN7cutlass13device_kernelIN5flash19enable_sm80_to_sm89INS1_16FlashAttnBwdSm80INS1_25CollectiveMainloopBwdSm80ILi1ELi1EN4cute5tupleIJNS5_1CILi32EEENS7_ILi64EEENS7_ILi256EEEEEENS_10bfloat16_tEfNS_4arch4Sm80ELb0ELb0ELb0ELb0ELb0ELb0ELb0ELb0ELi2ELi2ELi2ELi1ELb1EEENS1_24CollectiveEpilogueBwdGQAISB_fSE_Li256ELb0ELb0EEENS1_19SingleTileSchedulerILb0ELb0ELb0ELi64EEEEEEEEEvNT_6ParamsE,"ax",@progbits
	.align	128
.text._ZN7cutlass13device_kernelIN5flash19enable_sm80_to_sm89INS1_16FlashAttnBwdSm80INS1_25CollectiveMainloopBwdSm80ILi1ELi1EN4cute5tupleIJNS5_1CILi32EEENS7_ILi64EEENS7_ILi256EEEEEENS_10bfloat16_tEfNS_4arch4Sm80ELb0ELb0ELb0ELb0ELb0ELb0ELb0ELb0ELi2ELi2ELi2ELi1ELb1EEENS1_24CollectiveEpilogueBwdGQAISB_fSE_Li256ELb0ELb0EEENS1_19SingleTileSchedulerILb0ELb0ELb0ELi64EEEEEEEEEvNT_6ParamsE:
        .type           _ZN7cutlass13device_kernelIN5flash19enable_sm80_to_sm89INS1_16FlashAttnBwdSm80INS1_25CollectiveMainloopBwdSm80ILi1ELi1EN4cute5tupleIJNS5_1CILi32EEENS7_ILi64EEENS7_ILi256EEEEEENS_10bfloat16_tEfNS_4arch4Sm80ELb0ELb0ELb0ELb0ELb0ELb0ELb0ELb0ELi2ELi2ELi2ELi1ELb1EEENS1_24CollectiveEpilogueBwdGQAISB_fSE_Li256ELb0ELb0EEENS1_19SingleTileSchedulerILb0ELb0ELb0ELi64EEEEEEEEEvNT_6ParamsE,@function
        .size           _ZN7cutlass13device_kernelIN5flash19enable_sm80_to_sm89INS1_16FlashAttnBwdSm80INS1_25CollectiveMainloopBwdSm80ILi1ELi1EN4cute5tupleIJNS5_1CILi32EEENS7_ILi64EEENS7_ILi256EEEEEENS_10bfloat16_tEfNS_4arch4Sm80ELb0ELb0ELb0ELb0ELb0ELb0ELb0ELb0ELi2ELi2ELi2ELi1ELb1EEENS1_24CollectiveEpilogueBwdGQAISB_fSE_Li256ELb0ELb0EEENS1_19SingleTileSchedulerILb0ELb0ELb0ELi64EEEEEEEEEvNT_6ParamsE,(.L_x_131 - _ZN7cutlass13device_kernelIN5flash19enable_sm80_to_sm89INS1_16FlashAttnBwdSm80INS1_25CollectiveMainloopBwdSm80ILi1ELi1EN4cute5tupleIJNS5_1CILi32EEENS7_ILi64EEENS7_ILi256EEEEEENS_10bfloat16_tEfNS_4arch4Sm80ELb0ELb0ELb0ELb0ELb0ELb0ELb0ELb0ELi2ELi2ELi2ELi1ELb1EEENS1_24CollectiveEpilogueBwdGQAISB_fSE_Li256ELb0ELb0EEENS1_19SingleTileSchedulerILb0ELb0ELb0ELi64EEEEEEEEEvNT_6ParamsE)
        .other          _ZN7cutlass13device_kernelIN5flash19enable_sm80_to_sm89INS1_16FlashAttnBwdSm80INS1_25CollectiveMainloopBwdSm80ILi1ELi1EN4cute5tupleIJNS5_1CILi32EEENS7_ILi64EEENS7_ILi256EEEEEENS_10bfloat16_tEfNS_4arch4Sm80ELb0ELb0ELb0ELb0ELb0ELb0ELb0ELb0ELi2ELi2ELi2ELi1ELb1EEENS1_24CollectiveEpilogueBwdGQAISB_fSE_Li256ELb0ELb0EEENS1_19SingleTileSchedulerILb0ELb0ELb0ELi64EEEEEEEEEvNT_6ParamsE,@"STO_CUDA_ENTRY STV_DEFAULT"
_ZN7cutlass13device_kernelIN5flash19enable_sm80_to_sm89INS1_16FlashAttnBwdSm80INS1_25CollectiveMainloopBwdSm80ILi1ELi1EN4cute5tupleIJNS5_1CILi32EEENS7_ILi64EEENS7_ILi256EEEEEENS_10bfloat16_tEfNS_4arch4Sm80ELb0ELb0ELb0ELb0ELb0ELb0ELb0ELb0ELi2ELi2ELi2ELi1ELb1EEENS1_24CollectiveEpilogueBwdGQAISB_fSE_Li256ELb0ELb0EEENS1_19SingleTileSchedulerILb0ELb0ELb0ELi64EEEEEEEEEvNT_6ParamsE:
[----:B------:R-:W-:Y:S01]  /*0000*/  LDC R1, c[0x0][0x37c] ;  /* 0x0000df00ff017b82 */ /* 0x000fe20000000800 */
[----:B------:R-:W-:Y:S05]  /*0010*/  EXIT ;  /* 0x000000000000794d */ /* 0x000fea0003800000 */
.L_x_1:
        /* <DEDUP_REMOVED lines=14> */
.L_x_131:


//--------------------- .text._ZN7cutlass13device_kernelIN5flash19enable_sm80_to_sm89INS1_16FlashAttnBwdSm80INS1_25CollectiveMainloopBwdSm80ILi1ELi1EN4cute5tupleIJNS5_1CILi32EEENS7_ILi64EEENS7_ILi256EEEEEENS_10bfloat16_tEfNS_4arch4Sm80ELb0ELb0ELb0ELb1ELb0ELb0ELb0ELb0ELi2ELi2ELi2ELi1ELb1EEENS1_21CollectiveEpilogueBwdISB_SC_SE_Li256ELb1ELb0ELi4EEENS1_19SingleTileSchedulerILb1ELb0ELb0ELi64EEEEEEEEEvNT_6ParamsE --------------------------
	.section	.text._ZN7cutlass13device_kernelIN5flash19enable_sm80_to_sm89INS1_16FlashAttnBwdSm80INS1_25CollectiveMainloopBwdSm80ILi1ELi1EN4cute5tupleIJNS5_1CILi32EEENS7_ILi64EEENS7_ILi256EEEEEENS_10bfloat16_tEfNS_4arch4Sm80ELb0ELb0ELb0ELb1ELb0ELb0ELb0ELb0ELi2ELi2ELi2ELi1ELb1EEENS1_21CollectiveEpilogueBwdISB_SC_SE_Li256ELb1ELb0ELi4EEENS1_19SingleTileSchedulerILb1ELb0ELb0ELi64EEEEEEEEEvNT_6ParamsE,"ax",@progbits
	.align	128
.text._ZN7cutlass13device_kernelIN5flash19enable_sm80_to_sm89INS1_16FlashAttnBwdSm80INS1_25CollectiveMainloopBwdSm80ILi1ELi1EN4cute5tupleIJNS5_1CILi32EEENS7_ILi64EEENS7_ILi256EEEEEENS_10bfloat16_tEfNS_4arch4Sm80ELb0ELb0ELb0ELb1ELb0ELb0ELb0ELb0ELi2ELi2ELi2ELi1ELb1EEENS1_21CollectiveEpilogueBwdISB_SC_SE_Li256ELb1ELb0ELi4EEENS1_19SingleTileSchedulerILb1ELb0ELb0ELi64EEEEEEEEEvNT_6ParamsE:
        .type           _ZN7cutlass13device_kernelIN5flash19enable_sm80_to_sm89INS1_16FlashAttnBwdSm80INS1_25CollectiveMainloopBwdSm80ILi1ELi1EN4cute5tupleIJNS5_1CILi32EEENS7_ILi64EEENS7_ILi256EEEEEENS_10bfloat16_tEfNS_4arch4Sm80ELb0ELb0ELb0ELb1ELb0ELb0ELb0ELb0ELi2ELi2ELi2ELi1ELb1EEENS1_21CollectiveEpilogueBwdISB_SC_SE_Li256ELb1ELb0ELi4EEENS1_19SingleTileSchedulerILb1ELb0ELb0ELi64EEEEEEEEEvNT_6ParamsE,@function
        .size           _ZN7cutlass13device_kernelIN5flash19enable_sm80_to_sm89INS1_16FlashAttnBwdSm80INS1_25CollectiveMainloopBwdSm80ILi1ELi1EN4cute5tupleIJNS5_1CILi32EEENS7_ILi64EEENS7_ILi256EEEEEENS_10bfloat16_tEfNS_4arch4Sm80ELb0ELb0ELb0ELb1ELb0ELb0ELb0ELb0ELi2ELi2ELi2ELi1ELb1EEENS1_21CollectiveEpilogueBwdISB_SC_SE_Li256ELb1ELb0ELi4EEENS1_19SingleTileSchedulerILb1ELb0ELb0ELi64EEEEEEEEEvNT_6ParamsE,(.L_x_132 - _ZN7cutlass13device_kernelIN5flash19enable_sm80_to_sm89INS1_16FlashAttnBwdSm80INS1_25CollectiveMainloopBwdSm80ILi1ELi1EN4cute5tupleIJNS5_1CILi32EEENS7_ILi64EEENS7_ILi256EEEEEENS_10bfloat16_tEfNS_4arch4Sm80ELb0ELb0ELb0ELb1ELb0ELb0ELb0ELb0ELi2ELi2ELi2ELi1ELb1EEENS1_21CollectiveEpilogueBwdISB_SC_SE_Li256ELb1ELb0ELi4EEENS1_19SingleTileSchedulerILb1ELb0ELb0ELi64EEEEEEEEEvNT_6ParamsE)
        .other          _ZN7cutlass13device_kernelIN5flash19enable_sm80_to_sm89INS1_16FlashAttnBwdSm80INS1_25CollectiveMainloopBwdSm80ILi1ELi1EN4cute5tupleIJNS5_1CILi32EEENS7_ILi64EEENS7_ILi256EEEEEENS_10bfloat16_tEfNS_4arch4Sm80ELb0ELb0ELb0ELb1ELb0ELb0ELb0ELb0ELi2ELi2ELi2ELi1ELb1EEENS1_21CollectiveEpilogueBwdISB_SC_SE_Li256ELb1ELb0ELi4EEENS1_19SingleTileSchedulerILb1ELb0ELb0ELi64EEEEEEEEEvNT_6ParamsE,@"STO_CUDA_ENTRY STV_DEFAULT"
_ZN7cutlass13device_kernelIN5flash19enable_sm80_to_sm89INS1_16FlashAttnBwdSm80INS1_25CollectiveMainloopBwdSm80ILi1ELi1EN4cute5tupleIJNS5_1CILi32EEENS7_ILi64EEENS7_ILi256EEEEEENS_10bfloat16_tEfNS_4arch4Sm80ELb0ELb0ELb0ELb1ELb0ELb0ELb0ELb0ELi2ELi2ELi2ELi1ELb1EEENS1_21CollectiveEpilogueBwdISB_SC_SE_Li256ELb1ELb0ELi4EEENS1_19SingleTileSchedulerILb1ELb0ELb0ELi64EEEEEEEEEvNT_6ParamsE:
[----:B------:R-:W-:Y:S01]  /*0000*/  LDC R1, c[0x0][0x37c] ;  /* 0x0000df00ff017b82 */ /* 0x000fe20000000800 */
[----:B------:R-:W-:Y:S05]  /*0010*/  EXIT ;  /* 0x000000000000794d */ /* 0x000fea0003800000 */
.L_x_2:
        /* <DEDUP_REMOVED lines=14> */
.L_x_132:


//--------------------- .text._ZN7cutlass13device_kernelIN5flash19enable_sm80_to_sm89INS1_16FlashAttnBwdSm80INS1_25CollectiveMainloopBwdSm80ILi1ELi1EN4cute5tupleIJNS5_1CILi32EEENS7_ILi64EEENS7_ILi256EEEEEENS_10bfloat16_tEfNS_4arch4Sm80ELb0ELb0ELb0ELb1ELb0ELb0ELb0ELb0ELi2ELi2ELi2ELi1ELb1EEENS1_24CollectiveEpilogueBwdGQAISB_fSE_Li256ELb1ELb0EEENS1_19SingleTileSchedulerILb1ELb0ELb0ELi64EEEEEEEEEvNT_6ParamsE --------------------------
	.section	.text._ZN7cutlass13device_kernelIN5flash19enable_sm80_to_sm89INS1_16FlashAttnBwdSm80INS1_25CollectiveMainloopBwdSm80ILi1ELi1EN4cute5tupleIJNS5_1CILi32EEENS7_ILi64EEENS7_ILi256EEEEEENS_10bfloat16_tEfNS_4arch4Sm80ELb0ELb0ELb0ELb1ELb0ELb0ELb0ELb0ELi2ELi2ELi2ELi1ELb1EEENS1_24CollectiveEpilogueBwdGQAISB_fSE_Li256ELb1ELb0EEENS1_19SingleTileSchedulerILb1ELb0ELb0ELi64EEEEEEEEEvNT_6ParamsE,"ax",@progbits
	.align	128
.text._ZN7cutlass13device_kernelIN5flash19enable_sm80_to_sm89INS1_16FlashAttnBwdSm80INS1_25CollectiveMainloopBwdSm80ILi1ELi1EN4cute5tupleIJNS5_1CILi32EEENS7_ILi64EEENS7_ILi256EEEEEENS_10bfloat16_tEfNS_4arch4Sm80ELb0ELb0ELb0ELb1ELb0ELb0ELb0ELb0ELi2ELi2ELi2ELi1ELb1EEENS1_24CollectiveEpilogueBwdGQAISB_fSE_Li256ELb1ELb0EEENS1_19SingleTileSchedulerILb1ELb0ELb0ELi64EEEEEEEEEvNT_6ParamsE:
        .type           _ZN7cutlass13device_kernelIN5flash19enable_sm80_to_sm89INS1_16FlashAttnBwdSm80INS1_25CollectiveMainloopBwdSm80ILi1ELi1EN4cute5tupleIJNS5_1CILi32EEENS7_ILi64EEENS7_ILi256EEEEEENS_10bfloat16_tEfNS_4arch4Sm80ELb0ELb0ELb0ELb1ELb0ELb0ELb0ELb0ELi2ELi2ELi2ELi1ELb1EEENS1_24CollectiveEpilogueBwdGQAISB_fSE_Li256ELb1ELb0EEENS1_19SingleTileSchedulerILb1ELb0ELb0ELi64EEEEEEEEEvNT_6ParamsE,@function
        .size           _ZN7cutlass13device_kernelIN5flash19enable_sm80_to_sm89INS1_16FlashAttnBwdSm80INS1_25CollectiveMainloopBwdSm80ILi1ELi1EN4cute5tupleIJNS5_1CILi32EEENS7_ILi64EEENS7_ILi256EEEEEENS_10bfloat16_tEfNS_4arch4Sm80ELb0ELb0ELb0ELb1ELb0ELb0ELb0ELb0ELi2ELi2ELi2ELi1ELb1EEENS1_24CollectiveEpilogueBwdGQAISB_fSE_Li256ELb1ELb0EEENS1_19SingleTileSchedulerILb1ELb0ELb0ELi64EEEEEEEEEvNT_6ParamsE,(.L_x_133 - _ZN7cutlass13device_kernelIN5flash19enable_sm80_to_sm89INS1_16FlashAttnBwdSm80INS1_25CollectiveMainloopBwdSm80ILi1ELi1EN4cute5tupleIJNS5_1CILi32EEENS7_ILi64EEENS7_ILi256EEEEEENS_10bfloat16_tEfNS_4arch4Sm80ELb0ELb0ELb0ELb1ELb0ELb0ELb0ELb0ELi2ELi2ELi2ELi1ELb1EEENS1_24CollectiveEpilogueBwdGQAISB_fSE_Li256ELb1ELb0EEENS1_19SingleTileSchedulerILb1ELb0ELb0ELi64EEEEEEEEEvNT_6ParamsE)
        .other          _ZN7cutlass13device_kernelIN5flash19enable_sm80_to_sm89INS1_16FlashAttnBwdSm80INS1_25CollectiveMainloopBwdSm80ILi1ELi1EN4cute5tupleIJNS5_1CILi32EEENS7_ILi64EEENS7_ILi256EEEEEENS_10bfloat16_tEfNS_4arch4Sm80ELb0ELb0ELb0ELb1ELb0ELb0ELb0ELb0ELi2ELi2ELi2ELi1ELb1EEENS1_24CollectiveEpilogueBwdGQAISB_fSE_Li256ELb1ELb0EEENS1_19SingleTileSchedulerILb1ELb0ELb0ELi64EEEEEEEEEvNT_6ParamsE,@"STO_CUDA_ENTRY STV_DEFAULT"
_ZN7cutlass13device_kernelIN5flash19enable_sm80_to_sm89INS1_16FlashAttnBwdSm80INS1_25CollectiveMainloopBwdSm80ILi1ELi1EN4cute5tupleIJNS5_1CILi32EEENS7_ILi64EEENS7_ILi256EEEEEENS_10bfloat16_tEfNS_4arch4Sm80ELb0ELb0ELb0ELb1ELb0ELb0ELb0ELb0ELi2ELi2ELi2ELi1ELb1EEENS1_24CollectiveEpilogueBwdGQAISB_fSE_Li256ELb1ELb0EEENS1_19SingleTileSchedulerILb1ELb0ELb0ELi64EEEEEEEEEvNT_6ParamsE:
[----:B------:R-:W-:Y:S01]  /*0000*/  LDC R1, c[0x0][0x37c] ;  /* 0x0000df00ff017b82 */ /* 0x000fe20000000800 */
[----:B------:R-:W-:Y:S05]  /*0010*/  EXIT ;  /* 0x000000000000794d */ /* 0x000fea0003800000 */
.L_x_3:
        /* <DEDUP_REMOVED lines=14> */
.L_x_133:


//--------------------- .text._ZN7cutlass13device_kernelIN5flash19enable_sm80_to_sm89INS1_16FlashAttnBwdSm80INS1_25CollectiveMainloopBwdSm80ILi1ELi1EN4cute5tupleIJNS5_1CILi32EEENS7_ILi64EEENS7_ILi256EEEEEENS_10bfloat16_tEfNS_4arch4Sm80ELb0ELb1ELb0ELb0ELb0ELb0ELb0ELb0ELi2ELi2ELi2ELi1ELb1EEENS1_21CollectiveEpilogueBwdISB_SC_SE_Li256ELb0ELb0ELi4EEENS1_19SingleTileSchedulerILb0ELb0ELb0ELi64EEEEEEEEEvNT_6ParamsE --------------------------
	.section	.text._ZN7cutlass13device_kernelIN5flash19enable_sm80_to_sm89INS1_16FlashAttnBwdSm80INS1_25CollectiveMainloopBwdSm80ILi1ELi1EN4cute5tupleIJNS5_1CILi32EEENS7_ILi64EEENS7_ILi256EEEEEENS_10bfloat16_tEfNS_4arch4Sm80ELb0ELb1ELb0ELb0ELb0ELb0ELb0ELb0ELi2ELi2ELi2ELi1ELb1EEENS1_21CollectiveEpilogueBwdISB_SC_SE_Li256ELb0ELb0ELi4EEENS1_19SingleTileSchedulerILb0ELb0ELb0ELi64EEEEEEEEEvNT_6ParamsE,"ax",@progbits
	.align	128
.text._ZN7cutlass13device_kernelIN5flash19enable_sm80_to_sm89INS1_16FlashAttnBwdSm80INS1_25CollectiveMainloopBwdSm80ILi1ELi1EN4cute5tupleIJNS5_1CILi32EEENS7_ILi64EEENS7_ILi256EEEEEENS_10bfloat16_tEfNS_4arch4Sm80ELb0ELb1ELb0ELb0ELb0ELb0ELb0ELb0ELi2ELi2ELi2ELi1ELb1EEENS1_21CollectiveEpilogueBwdISB_SC_SE_Li256ELb0ELb0ELi4EEENS1_19SingleTileSchedulerILb0ELb0ELb0ELi64EEEEEEEEEvNT_6ParamsE:
        .type           _ZN7cutlass13device_kernelIN5flash19enable_sm80_to_sm89INS1_16FlashAttnBwdSm80INS1_25CollectiveMainloopBwdSm80ILi1ELi1EN4cute5tupleIJNS5_1CILi32EEENS7_ILi64EEENS7_ILi256EEEEEENS_10bfloat16_tEfNS_4arch4Sm80ELb0ELb1ELb0ELb0ELb0ELb0ELb0ELb0ELi2ELi2ELi2ELi1ELb1EEENS1_21CollectiveEpilogueBwdISB_SC_SE_Li256ELb0ELb0ELi4EEENS1_19SingleTileSchedulerILb0ELb0ELb0ELi64EEEEEEEEEvNT_6ParamsE,@function
        .size           _ZN7cutlass13device_kernelIN5flash19enable_sm80_to_sm89INS1_16FlashAttnBwdSm80INS1_25CollectiveMainloopBwdSm80ILi1ELi1EN4cute5tupleIJNS5_1CILi32EEENS7_ILi64EEENS7_ILi256EEEEEENS_10bfloat16_tEfNS_4arch4Sm80ELb0ELb1ELb0ELb0ELb0ELb0ELb0ELb0ELi2ELi2ELi2ELi1ELb1EEENS1_21CollectiveEpilogueBwdISB_SC_SE_Li256ELb0ELb0ELi4EEENS1_19SingleTileSchedulerILb0ELb0ELb0ELi64EEEEEEEEEvNT_6ParamsE,(.L_x_134 - _ZN7cutlass13device_kernelIN5flash19enable_sm80_to_sm89INS1_16FlashAttnBwdSm80INS1_25CollectiveMainloopBwdSm80ILi1ELi1EN4cute5tupleIJNS5_1CILi32EEENS7_ILi64EEENS7_ILi256EEEEEENS_10bfloat16_tEfNS_4arch4Sm80ELb0ELb1ELb0ELb0ELb0ELb0ELb0ELb0ELi2ELi2ELi2ELi1ELb1EEENS1_21CollectiveEpilogueBwdISB_SC_SE_Li256ELb0ELb0ELi4EEENS1_19SingleTileSchedulerILb0ELb0ELb0ELi64EEEEEEEEEvNT_6ParamsE)
        .other          _ZN7cutlass13device_kernelIN5flash19enable_sm80_to_sm89INS1_16FlashAttnBwdSm80INS1_25CollectiveMainloopBwdSm80ILi1ELi1EN4cute5tupleIJNS5_1CILi32EEENS7_ILi64EEENS7_ILi256EEEEEENS_10bfloat16_tEfNS_4arch4Sm80ELb0ELb1ELb0ELb0ELb0ELb0ELb0ELb0ELi2ELi2ELi2ELi1ELb1EEENS1_21CollectiveEpilogueBwdISB_SC_SE_Li256ELb0ELb0ELi4EEENS1_19SingleTileSchedulerILb0ELb0ELb0ELi64EEEEEEEEEvNT_6ParamsE,@"STO_CUDA_ENTRY STV_DEFAULT"
_ZN7cutlass13device_kernelIN5flash19enable_sm80_to_sm89INS1_16FlashAttnBwdSm80INS1_25CollectiveMainloopBwdSm80ILi1ELi1EN4cute5tupleIJNS5_1CILi32EEENS7_ILi64EEENS7_ILi256EEEEEENS_10bfloat16_tEfNS_4arch4Sm80ELb0ELb1ELb0ELb0ELb0ELb0ELb0ELb0ELi2ELi2ELi2ELi1ELb1EEENS1_21CollectiveEpilogueBwdISB_SC_SE_Li256ELb0ELb0ELi4EEENS1_19SingleTileSchedulerILb0ELb0ELb0ELi64EEEEEEEEEvNT_6ParamsE:
[----:B------:R-:W-:Y:S01]  /*0000*/  LDC R1, c[0x0][0x37c] ;  /* 0x0000df00ff017b82 */ /* 0x000fe20000000800 */
[----:B------:R-:W-:Y:S05]  /*0010*/  EXIT ;  /* 0x000000000000794d */ /* 0x000fea0003800000 */
.L_x_4:
        /* <DEDUP_REMOVED lines=14> */
.L_x_134:


//--------------------- .text._ZN7cutlass13device_kernelIN5flash19enable_sm80_to_sm89INS1_16FlashAttnBwdSm80INS1_25CollectiveMainloopBwdSm80ILi1ELi1EN4cute5tupleIJNS5_1CILi32EEENS7_ILi64EEENS7_ILi256EEEEEENS_10bfloat16_tEfNS_4arch4Sm80ELb0ELb1ELb0ELb0ELb0ELb0ELb0ELb0ELi2ELi2ELi2ELi1ELb1EEENS1_24CollectiveEpilogueBwdGQAISB_fSE_Li256ELb0ELb0EEENS1_19SingleTileSchedulerILb0ELb0ELb0ELi64EEEEEEEEEvNT_6ParamsE --------------------------
	.section	.text._ZN7cutlass13device_kernelIN5flash19enable_sm80_to_sm89INS1_16FlashAttnBwdSm80INS1_25CollectiveMainloopBwdSm80ILi1ELi1EN4cute5tupleIJNS5_1CILi32EEENS7_ILi64EEENS7_ILi256EEEEEENS_10bfloat16_tEfNS_4arch4Sm80ELb0ELb1ELb0ELb0ELb0ELb0ELb0ELb0ELi2ELi2ELi2ELi1ELb1EEENS1_24CollectiveEpilogueBwdGQAISB_fSE_Li256ELb0ELb0EEENS1_19SingleTileSchedulerILb0ELb0ELb0ELi64EEEEEEEEEvNT_6ParamsE,"ax",@progbits
	.align	128
.text._ZN7cutlass13device_kernelIN5flash19enable_sm80_to_sm89INS1_16FlashAttnBwdSm80INS1_25CollectiveMainloopBwdSm80ILi1ELi1EN4cute5tupleIJNS5_1CILi32EEENS7_ILi64EEENS7_ILi256EEEEEENS_10bfloat16_tEfNS_4arch4Sm80ELb0ELb1ELb0ELb0ELb0ELb0ELb0ELb0ELi2ELi2ELi2ELi1ELb1EEENS1_24CollectiveEpilogueBwdGQAISB_fSE_Li256ELb0ELb0EEENS1_19SingleTileSchedulerILb0ELb0ELb0ELi64EEEEEEEEEvNT_6ParamsE:
        .type           _ZN7cutlass13device_kernelIN5flash19enable_sm80_to_sm89INS1_16FlashAttnBwdSm80INS1_25CollectiveMainloopBwdSm80ILi1ELi1EN4cute5tupleIJNS5_1CILi32EEENS7_ILi64EEENS7_ILi256EEEEEENS_10bfloat16_tEfNS_4arch4Sm80ELb0ELb1ELb0ELb0ELb0ELb0ELb0ELb0ELi2ELi2ELi2ELi1ELb1EEENS1_24CollectiveEpilogueBwdGQAISB_fSE_Li256ELb0ELb0EEENS1_19SingleTileSchedulerILb0ELb0ELb0ELi64EEEEEEEEEvNT_6ParamsE,@function
        .size           _ZN7cutlass13device_kernelIN5flash19enable_sm80_to_sm89INS1_16FlashAttnBwdSm80INS1_25CollectiveMainloopBwdSm80ILi1ELi1EN4cute5tupleIJNS5_1CILi32EEENS7_ILi64EEENS7_ILi256EEEEEENS_10bfloat16_tEfNS_4arch4Sm80ELb0ELb1ELb0ELb0ELb0ELb0ELb0ELb0ELi2ELi2ELi2ELi1ELb1EEENS1_24CollectiveEpilogueBwdGQAISB_fSE_Li256ELb0ELb0EEENS1_19SingleTileSchedulerILb0ELb0ELb0ELi64EEEEEEEEEvNT_6ParamsE,(.L_x_135 - _ZN7cutlass13device_kernelIN5flash19enable_sm80_to_sm89INS1_16FlashAttnBwdSm80INS1_25CollectiveMainloopBwdSm80ILi1ELi1EN4cute5tupleIJNS5_1CILi32EEENS7_ILi64EEENS7_ILi256EEEEEENS_10bfloat16_tEfNS_4arch4Sm80ELb0ELb1ELb0ELb0ELb0ELb0ELb0ELb0ELi2ELi2ELi2ELi1ELb1EEENS1_24CollectiveEpilogueBwdGQAISB_fSE_Li256ELb0ELb0EEENS1_19SingleTileSchedulerILb0ELb0ELb0ELi64EEEEEEEEEvNT_6ParamsE)
        .other          _ZN7cutlass13device_kernelIN5flash19enable_sm80_to_sm89INS1_16FlashAttnBwdSm80INS1_25CollectiveMainloopBwdSm80ILi1ELi1EN4cute5tupleIJNS5_1CILi32EEENS7_ILi64EEENS7_ILi256EEEEEENS_10bfloat16_tEfNS_4arch4Sm80ELb0ELb1ELb0ELb0ELb0ELb0ELb0ELb0ELi2ELi2ELi2ELi1ELb1EEENS1_24CollectiveEpilogueBwdGQAISB_fSE_Li256ELb0ELb0EEENS1_19SingleTileSchedulerILb0ELb0ELb0ELi64EEEEEEEEEvNT_6ParamsE,@"STO_CUDA_ENTRY STV_DEFAULT"
_ZN7cutlass13device_kernelIN5flash19enable_sm80_to_sm89INS1_16FlashAttnBwdSm80INS1_25CollectiveMainloopBwdSm80ILi1ELi1EN4cute5tupleIJNS5_1CILi32EEENS7_ILi64EEENS7_ILi256EEEEEENS_10bfloat16_tEfNS_4arch4Sm80ELb0ELb1ELb0ELb0ELb0ELb0ELb0ELb0ELi2ELi2ELi2ELi1ELb1EEENS1_24CollectiveEpilogueBwdGQAISB_fSE_Li256ELb0ELb0EEENS1_19SingleTileSchedulerILb0ELb0ELb0ELi64EEEEEEEEEvNT_6ParamsE:
[----:B------:R-:W-:Y:S01]  /*0000*/  LDC R1, c[0x0][0x37c] ;  /* 0x0000df00ff017b82 */ /* 0x000fe20000000800 */
[----:B------:R-:W-:Y:S05]  /*0010*/  EXIT ;  /* 0x000000000000794d */ /* 0x000fea0003800000 */
.L_x_5:
        /* <DEDUP_REMOVED lines=14> */
.L_x_135:


//--------------------- .text._ZN7cutlass13device_kernelIN5flash19enable_sm80_to_sm89INS1_16FlashAttnBwdSm80INS1_25CollectiveMainloopBwdSm80ILi1ELi1EN4cute5tupleIJNS5_1CILi32EEENS7_ILi64EEENS7_ILi256EEEEEENS_10bfloat16_tEfNS_4arch4Sm80ELb0ELb1ELb0ELb1ELb0ELb0ELb0ELb0ELi2ELi2ELi2ELi1ELb1EEENS1_21CollectiveEpilogueBwdISB_SC_SE_Li256ELb1ELb0ELi4EEENS1_19SingleTileSchedulerILb1ELb0ELb0ELi64EEEEEEEEEvNT_6ParamsE --------------------------
	.section	.text._ZN7cutlass13device_kernelIN5flash19enable_sm80_to_sm89INS1_16FlashAttnBwdSm80INS1_25CollectiveMainloopBwdSm80ILi1ELi1EN4cute5tupleIJNS5_1CILi32EEENS7_ILi64EEENS7_ILi256EEEEEENS_10bfloat16_tEfNS_4arch4Sm80ELb0ELb1ELb0ELb1ELb0ELb0ELb0ELb0ELi2ELi2ELi2ELi1ELb1EEENS1_21CollectiveEpilogueBwdISB_SC_SE_Li256ELb1ELb0ELi4EEENS1_19SingleTileSchedulerILb1ELb0ELb0ELi64EEEEEEEEEvNT_6ParamsE,"ax",@progbits
	.align	128
.text._ZN7cutlass13device_kernelIN5flash19enable_sm80_to_sm89INS1_16FlashAttnBwdSm80INS1_25CollectiveMainloopBwdSm80ILi1ELi1EN4cute5tupleIJNS5_1CILi32EEENS7_ILi64EEENS7_ILi256EEEEEENS_10bfloat16_tEfNS_4arch4Sm80ELb0ELb1ELb0ELb1ELb0ELb0ELb0ELb0ELi2ELi2ELi2ELi1ELb1EEENS1_21CollectiveEpilogueBwdISB_SC_SE_Li256ELb1ELb0ELi4EEENS1_19SingleTileSchedulerILb1ELb0ELb0ELi64EEEEEEEEEvNT_6ParamsE:
        .type           _ZN7cutlass13device_kernelIN5flash19enable_sm80_to_sm89INS1_16FlashAttnBwdSm80INS1_25CollectiveMainloopBwdSm80ILi1ELi1EN4cute5tupleIJNS5_1CILi32EEENS7_ILi64EEENS7_ILi256EEEEEENS_10bfloat16_tEfNS_4arch4Sm80ELb0ELb1ELb0ELb1ELb0ELb0ELb0ELb0ELi2ELi2ELi2ELi1ELb1EEENS1_21CollectiveEpilogueBwdISB_SC_SE_Li256ELb1ELb0ELi4EEENS1_19SingleTileSchedulerILb1ELb0ELb0ELi64EEEEEEEEEvNT_6ParamsE,@function
        .size           _ZN7cutlass13device_kernelIN5flash19enable_sm80_to_sm89INS1_16FlashAttnBwdSm80INS1_25CollectiveMainloopBwdSm80ILi1ELi1EN4cute5tupleIJNS5_1CILi32EEENS7_ILi64EEENS7_ILi256EEEEEENS_10bfloat16_tEfNS_4arch4Sm80ELb0ELb1ELb0ELb1ELb0ELb0ELb0ELb0ELi2ELi2ELi2ELi1ELb1EEENS1_21CollectiveEpilogueBwdISB_SC_SE_Li256ELb1ELb0ELi4EEENS1_19SingleTileSchedulerILb1ELb0ELb0ELi64EEEEEEEEEvNT_6ParamsE,(.L_x_136 - _ZN7cutlass13device_kernelIN5flash19enable_sm80_to_sm89INS1_16FlashAttnBwdSm80INS1_25CollectiveMainloopBwdSm80ILi1ELi1EN4cute5tupleIJNS5_1CILi32EEENS7_ILi64EEENS7_ILi256EEEEEENS_10bfloat16_tEfNS_4arch4Sm80ELb0ELb1ELb0ELb1ELb0ELb0ELb0ELb0ELi2ELi2ELi2ELi1ELb1EEENS1_21CollectiveEpilogueBwdISB_SC_SE_Li256ELb1ELb0ELi4EEENS1_19SingleTileSchedulerILb1ELb0ELb0ELi64EEEEEEEEEvNT_6ParamsE)
        .other          _ZN7cutlass13device_kernelIN5flash19enable_sm80_to_sm89INS1_16FlashAttnBwdSm80INS1_25CollectiveMainloopBwdSm80ILi1ELi1EN4cute5tupleIJNS5_1CILi32EEENS7_ILi64EEENS7_ILi256EEEEEENS_10bfloat16_tEfNS_4arch4Sm80ELb0ELb1ELb0ELb1ELb0ELb0ELb0ELb0ELi2ELi2ELi2ELi1ELb1EEENS1_21CollectiveEpilogueBwdISB_SC_SE_Li256ELb1ELb0ELi4EEENS1_19SingleTileSchedulerILb1ELb0ELb0ELi64EEEEEEEEEvNT_6ParamsE,@"STO_CUDA_ENTRY STV_DEFAULT"
_ZN7cutlass13device_kernelIN5flash19enable_sm80_to_sm89INS1_16FlashAttnBwdSm80INS1_25CollectiveMainloopBwdSm80ILi1ELi1EN4cute5tupleIJNS5_1CILi32EEENS7_ILi64EEENS7_ILi256EEEEEENS_10bfloat16_tEfNS_4arch4Sm80ELb0ELb1ELb0ELb1ELb0ELb0ELb0ELb0ELi2ELi2ELi2ELi1ELb1EEENS1_21CollectiveEpilogueBwdISB_SC_SE_Li256ELb1ELb0ELi4EEENS1_19SingleTileSchedulerILb1ELb0ELb0ELi64EEEEEEEEEvNT_6ParamsE:
[----:B------:R-:W-:Y:S01]  /*0000*/  LDC R1, c[0x0][0x37c] ;  /* 0x0000df00ff017b82 */ /* 0x000fe20000000800 */
[----:B------:R-:W-:Y:S05]  /*0010*/  EXIT ;  /* 0x000000000000794d */ /* 0x000fea0003800000 */
.L_x_6:
        /* <DEDUP_REMOVED lines=14> */
.L_x_136:


//--------------------- .text._ZN7cutlass13device_kernelIN5flash19enable_sm80_to_sm89INS1_16FlashAttnBwdSm80INS1_25CollectiveMainloopBwdSm80ILi1ELi1EN4cute5tupleIJNS5_1CILi32EEENS7_ILi64EEENS7_ILi256EEEEEENS_10bfloat16_tEfNS_4arch4Sm80ELb0ELb1ELb0ELb1ELb0ELb0ELb0ELb0ELi2ELi2ELi2ELi1ELb1EEENS1_24CollectiveEpilogueBwdGQAISB_fSE_Li256ELb1ELb0EEENS1_19SingleTileSchedulerILb1ELb0ELb0ELi64EEEEEEEEEvNT_6ParamsE --------------------------
	.section	.text._ZN7cutlass13device_kernelIN5flash19enable_sm80_to_sm89INS1_16FlashAttnBwdSm80INS1_25CollectiveMainloopBwdSm80ILi1ELi1EN4cute5tupleIJNS5_1CILi32EEENS7_ILi64EEENS7_ILi256EEEEEENS_10bfloat16_tEfNS_4arch4Sm80ELb0ELb1ELb0ELb1ELb0ELb0ELb0ELb0ELi2ELi2ELi2ELi1ELb1EEENS1_24CollectiveEpilogueBwdGQAISB_fSE_Li256ELb1ELb0EEENS1_19SingleTileSchedulerILb1ELb0ELb0ELi64EEEEEEEEEvNT_6ParamsE,"ax",@progbits
	.align	128
.text._ZN7cutlass13device_kernelIN5flash19enable_sm80_to_sm89INS1_16FlashAttnBwdSm80INS1_25CollectiveMainloopBwdSm80ILi1ELi1EN4cute5tupleIJNS5_1CILi32EEENS7_ILi64EEENS7_ILi256EEEEEENS_10bfloat16_tEfNS_4arch4Sm80ELb0ELb1ELb0ELb1ELb0ELb0ELb0ELb0ELi2ELi2ELi2ELi1ELb1EEENS1_24CollectiveEpilogueBwdGQAISB_fSE_Li256ELb1ELb0EEENS1_19SingleTileSchedulerILb1ELb0ELb0ELi64EEEEEEEEEvNT_6ParamsE:
        .type           _ZN7cutlass13device_kernelIN5flash19enable_sm80_to_sm89INS1_16FlashAttnBwdSm80INS1_25CollectiveMainloopBwdSm80ILi1ELi1EN4cute5tupleIJNS5_1CILi32EEENS7_ILi64EEENS7_ILi256EEEEEENS_10bfloat16_tEfNS_4arch4Sm80ELb0ELb1ELb0ELb1ELb0ELb0ELb0ELb0ELi2ELi2ELi2ELi1ELb1EEENS1_24CollectiveEpilogueBwdGQAISB_fSE_Li256ELb1ELb0EEENS1_19SingleTileSchedulerILb1ELb0ELb0ELi64EEEEEEEEEvNT_6ParamsE,@function
        .size           _ZN7cutlass13device_kernelIN5flash19enable_sm80_to_sm89INS1_16FlashAttnBwdSm80INS1_25CollectiveMainloopBwdSm80ILi1ELi1EN4cute5tupleIJNS5_1CILi32EEENS7_ILi64EEENS7_ILi256EEEEEENS_10bfloat16_tEfNS_4arch4Sm80ELb0ELb1ELb0ELb1ELb0ELb0ELb0ELb0ELi2ELi2ELi2ELi1ELb1EEENS1_24CollectiveEpilogueBwdGQAISB_fSE_Li256ELb1ELb0EEENS1_19SingleTileSchedulerILb1ELb0ELb0ELi64EEEEEEEEEvNT_6ParamsE,(.L_x_137 - _ZN7cutlass13device_kernelIN5flash19enable_sm80_to_sm89INS1_16FlashAttnBwdSm80INS1_25CollectiveMainloopBwdSm80ILi1ELi1EN4cute5tupleIJNS5_1CILi32EEENS7_ILi64EEENS7_ILi256EEEEEENS_10bfloat16_tEfNS_4arch4Sm80ELb0ELb1ELb0ELb1ELb0ELb0ELb0ELb0ELi2ELi2ELi2ELi1ELb1EEENS1_24CollectiveEpilogueBwdGQAISB_fSE_Li256ELb1ELb0EEENS1_19SingleTileSchedulerILb1ELb0ELb0ELi64EEEEEEEEEvNT_6ParamsE)
        .other          _ZN7cutlass13device_kernelIN5flash19enable_sm80_to_sm89INS1_16FlashAttnBwdSm80INS1_25CollectiveMainloopBwdSm80ILi1ELi1EN4cute5tupleIJNS5_1CILi32EEENS7_ILi64EEENS7_ILi256EEEEEENS_10bfloat16_tEfNS_4arch4Sm80ELb0ELb1ELb0ELb1ELb0ELb0ELb0ELb0ELi2ELi2ELi2ELi1ELb1EEENS1_24CollectiveEpilogueBwdGQAISB_fSE_Li256ELb1ELb0EEENS1_19SingleTileSchedulerILb1ELb0ELb0ELi64EEEEEEEEEvNT_6ParamsE,@"STO_CUDA_ENTRY STV_DEFAULT"
_ZN7cutlass13device_kernelIN5flash19enable_sm80_to_sm89INS1_16FlashAttnBwdSm80INS1_25CollectiveMainloopBwdSm80ILi1ELi1EN4cute5tupleIJNS5_1CILi32EEENS7_ILi64EEENS7_ILi256EEEEEENS_10bfloat16_tEfNS_4arch4Sm80ELb0ELb1ELb0ELb1ELb0ELb0ELb0ELb0ELi2ELi2ELi2ELi1ELb1EEENS1_24CollectiveEpilogueBwdGQAISB_fSE_Li256ELb1ELb0EEENS1_19SingleTileSchedulerILb1ELb0ELb0ELi64EEEEEEEEEvNT_6ParamsE:
[----:B------:R-:W-:Y:S01]  /*0000*/  LDC R1, c[0x0][0x37c] ;  /* 0x0000df00ff017b82 */ /* 0x000fe20000000800 */
[----:B------:R-:W-:Y:S05]  /*0010*/  EXIT ;  /* 0x000000000000794d */ /* 0x000fea0003800000 */
.L_x_7:
        /* <DEDUP_REMOVED lines=14> */
.L_x_137:


//--------------------- .text._ZN7cutlass13device_kernelIN5flash19enable_sm80_to_sm89INS1_16FlashAttnBwdSm80INS1_25CollectiveMainloopBwdSm80ILi1ELi1EN4cute5tupleIJNS5_1CILi32EEENS7_ILi64EEENS7_ILi256EEEEEENS_10bfloat16_tEfNS_4arch4Sm80ELb1ELb0ELb0ELb0ELb0ELb0ELb0ELb0ELi2ELi2ELi2ELi1ELb1EEENS1_21CollectiveEpilogueBwdISB_SC_SE_Li256ELb0ELb0ELi4EEENS1_25SingleTileBwdLPTSchedulerILb0ELi64ELb0EEEEEEEEEvNT_6ParamsE --------------------------
	.section	.text._ZN7cutlass13device_kernelIN5flash19enable_sm80_to_sm89INS1_16FlashAttnBwdSm80INS1_25CollectiveMainloopBwdSm80ILi1ELi1EN4cute5tupleIJNS5_1CILi32EEENS7_ILi64EEENS7_ILi256EEEEEENS_10bfloat16_tEfNS_4arch4Sm80ELb1ELb0ELb0ELb0ELb0ELb0ELb0ELb0ELi2ELi2ELi2ELi1ELb1EEENS1_21CollectiveEpilogueBwdISB_SC_SE_Li256ELb0ELb0ELi4EEENS1_25SingleTileBwdLPTSchedulerILb0ELi64ELb0EEEEEEEEEvNT_6ParamsE,"ax",@progbits
	.align	128
.text._ZN7cutlass13device_kernelIN5flash19enable_sm80_to_sm89INS1_16FlashAttnBwdSm80INS1_25CollectiveMainloopBwdSm80ILi1ELi1EN4cute5tupleIJNS5_1CILi32EEENS7_ILi64EEENS7_ILi256EEEEEENS_10bfloat16_tEfNS_4arch4Sm80ELb1ELb0ELb0ELb0ELb0ELb0ELb0ELb0ELi2ELi2ELi2ELi1ELb1EEENS1_21CollectiveEpilogueBwdISB_SC_SE_Li256ELb0ELb0ELi4EEENS1_25SingleTileBwdLPTSchedulerILb0ELi64ELb0EEEEEEEEEvNT_6ParamsE:
        .type           _ZN7cutlass13device_kernelIN5flash19enable_sm80_to_sm89INS1_16FlashAttnBwdSm80INS1_25CollectiveMainloopBwdSm80ILi1ELi1EN4cute5tupleIJNS5_1CILi32EEENS7_ILi64EEENS7_ILi256EEEEEENS_10bfloat16_tEfNS_4arch4Sm80ELb1ELb0ELb0ELb0ELb0ELb0ELb0ELb0ELi2ELi2ELi2ELi1ELb1EEENS1_21CollectiveEpilogueBwdISB_SC_SE_Li256ELb0ELb0ELi4EEENS1_25SingleTileBwdLPTSchedulerILb0ELi64ELb0EEEEEEEEEvNT_6ParamsE,@function
        .size           _ZN7cutlass13device_kernelIN5flash19enable_sm80_to_sm89INS1_16FlashAttnBwdSm80INS1_25CollectiveMainloopBwdSm80ILi1ELi1EN4cute5tupleIJNS5_1CILi32EEENS7_ILi64EEENS7_ILi256EEEEEENS_10bfloat16_tEfNS_4arch4Sm80ELb1ELb0ELb0ELb0ELb0ELb0ELb0ELb0ELi2ELi2ELi2ELi1ELb1EEENS1_21CollectiveEpilogueBwdISB_SC_SE_Li256ELb0ELb0ELi4EEENS1_25SingleTileBwdLPTSchedulerILb0ELi64ELb0EEEEEEEEEvNT_6ParamsE,(.L_x_138 - _ZN7cutlass13device_kernelIN5flash19enable_sm80_to_sm89INS1_16FlashAttnBwdSm80INS1_25CollectiveMainloopBwdSm80ILi1ELi1EN4cute5tupleIJNS5_1CILi32EEENS7_ILi64EEENS7_ILi256EEEEEENS_10bfloat16_tEfNS_4arch4Sm80ELb1ELb0ELb0ELb0ELb0ELb0ELb0ELb0ELi2ELi2ELi2ELi1ELb1EEENS1_21CollectiveEpilogueBwdISB_SC_SE_Li256ELb0ELb0ELi4EEENS1_25SingleTileBwdLPTSchedulerILb0ELi64ELb0EEEEEEEEEvNT_6ParamsE)
        .other          _ZN7cutlass13device_kernelIN5flash19enable_sm80_to_sm89INS1_16FlashAttnBwdSm80INS1_25CollectiveMainloopBwdSm80ILi1ELi1EN4cute5tupleIJNS5_1CILi32EEENS7_ILi64EEENS7_ILi256EEEEEENS_10bfloat16_tEfNS_4arch4Sm80ELb1ELb0ELb0ELb0ELb0ELb0ELb0ELb0ELi2ELi2ELi2ELi1ELb1EEENS1_21CollectiveEpilogueBwdISB_SC_SE_Li256ELb0ELb0ELi4EEENS1_25SingleTileBwdLPTSchedulerILb0ELi64ELb0EEEEEEEEEvNT_6ParamsE,@"STO_CUDA_ENTRY STV_DEFAULT"
_ZN7cutlass13device_kernelIN5flash19enable_sm80_to_sm89INS1_16FlashAttnBwdSm80INS1_25CollectiveMainloopBwdSm80ILi1ELi1EN4cute5tupleIJNS5_1CILi32EEENS7_ILi64EEENS7_ILi256EEEEEENS_10bfloat16_tEfNS_4arch4Sm80ELb1ELb0ELb0ELb0ELb0ELb0ELb0ELb0ELi2ELi2ELi2ELi1ELb1EEENS1_21CollectiveEpilogueBwdISB_SC_SE_Li256ELb0ELb0ELi4EEENS1_25SingleTileBwdLPTSchedulerILb0ELi64ELb0EEEEEEEEEvNT_6ParamsE:
[----:B------:R-:W-:Y:S01]  /*0000*/  LDC R1, c[0x0][0x37c] ;  /* 0x0000df00ff017b82 */ /* 0x000fe20000000800 */
[----:B------:R-:W-:Y:S05]  /*0010*/  EXIT ;  /* 0x000000000000794d */ /* 0x000fea0003800000 */
.L_x_8:
        /* <DEDUP_REMOVED lines=14> */
.L_x_138:


//--------------------- .text._ZN7cutlass13device_kernelIN5flash19enable_sm80_to_sm89INS1_16FlashAttnBwdSm80INS1_25CollectiveMainloopBwdSm80ILi1ELi1EN4cute5tupleIJNS5_1CILi32EEENS7_ILi64EEENS7_ILi256EEEEEENS_10bfloat16_tEfNS_4arch4Sm80ELb1ELb0ELb0ELb0ELb0ELb0ELb0ELb0ELi2ELi2ELi2ELi1ELb1EEENS1_24CollectiveEpilogueBwdGQAISB_fSE_Li256ELb0ELb0EEENS1_25SingleTileBwdLPTSchedulerILb0ELi64ELb0EEEEEEEEEvNT_6ParamsE --------------------------
	.section	.text._ZN7cutlass13device_kernelIN5flash19enable_sm80_to_sm89INS1_16FlashAttnBwdSm80INS1_25CollectiveMainloopBwdSm80ILi1ELi1EN4cute5tupleIJNS5_1CILi32EEENS7_ILi64EEENS7_ILi256EEEEEENS_10bfloat16_tEfNS_4arch4Sm80ELb1ELb0ELb0ELb0ELb0ELb0ELb0ELb0ELi2ELi2ELi2ELi1ELb1EEENS1_24CollectiveEpilogueBwdGQAISB_fSE_Li256ELb0ELb0EEENS1_25SingleTileBwdLPTSchedulerILb0ELi64ELb0EEEEEEEEEvNT_6ParamsE,"ax",@progbits
	.align	128
.text._ZN7cutlass13device_kernelIN5flash19enable_sm80_to_sm89INS1_16FlashAttnBwdSm80INS1_25CollectiveMainloopBwdSm80ILi1ELi1EN4cute5tupleIJNS5_1CILi32EEENS7_ILi64EEENS7_ILi256EEEEEENS_10bfloat16_tEfNS_4arch4Sm80ELb1ELb0ELb0ELb0ELb0ELb0ELb0ELb0ELi2ELi2ELi2ELi1ELb1EEENS1_24CollectiveEpilogueBwdGQAISB_fSE_Li256ELb0ELb0EEENS1_25SingleTileBwdLPTSchedulerILb0ELi64ELb0EEEEEEEEEvNT_6ParamsE:
        .type           _ZN7cutlass13device_kernelIN5flash19enable_sm80_to_sm89INS1_16FlashAttnBwdSm80INS1_25CollectiveMainloopBwdSm80ILi1ELi1EN4cute5tupleIJNS5_1CILi32EEENS7_ILi64EEENS7_ILi256EEEEEENS_10bfloat16_tEfNS_4arch4Sm80ELb1ELb0ELb0ELb0ELb0ELb0ELb0ELb0ELi2ELi2ELi2ELi1ELb1EEENS1_24CollectiveEpilogueBwdGQAISB_fSE_Li256ELb0ELb0EEENS1_25SingleTileBwdLPTSchedulerILb0ELi64ELb0EEEEEEEEEvNT_6ParamsE,@function
        .size           _ZN7cutlass13device_kernelIN5flash19enable_sm80_to_sm89INS1_16FlashAttnBwdSm80INS1_25CollectiveMainloopBwdSm80ILi1ELi1EN4cute5tupleIJNS5_1CILi32EEENS7_ILi64EEENS7_ILi256EEEEEENS_10bfloat16_tEfNS_4arch4Sm80ELb1ELb0ELb0ELb0ELb0ELb0ELb0ELb0ELi2ELi2ELi2ELi1ELb1EEENS1_24CollectiveEpilogueBwdGQAISB_fSE_Li256ELb0ELb0EEENS1_25SingleTileBwdLPTSchedulerILb0ELi64ELb0EEEEEEEEEvNT_6ParamsE,(.L_x_139 - _ZN7cutlass13device_kernelIN5flash19enable_sm80_to_sm89INS1_16FlashAttnBwdSm80INS1_25CollectiveMainloopBwdSm80ILi1ELi1EN4cute5tupleIJNS5_1CILi32EEENS7_ILi64EEENS7_ILi256EEEEEENS_10bfloat16_tEfNS_4arch4Sm80ELb1ELb0ELb0ELb0ELb0ELb0ELb0ELb0ELi2ELi2ELi2ELi1ELb1EEENS1_24CollectiveEpilogueBwdGQAISB_fSE_Li256ELb0ELb0EEENS1_25SingleTileBwdLPTSchedulerILb0ELi64ELb0EEEEEEEEEvNT_6ParamsE)
        .other          _ZN7cutlass13device_kernelIN5flash19enable_sm80_to_sm89INS1_16FlashAttnBwdSm80INS1_25CollectiveMainloopBwdSm80ILi1ELi1EN4cute5tupleIJNS5_1CILi32EEENS7_ILi64EEENS7_ILi256EEEEEENS_10bfloat16_tEfNS_4arch4Sm80ELb1ELb0ELb0ELb0ELb0ELb0ELb0ELb0ELi2ELi2ELi2ELi1ELb1EEENS1_24CollectiveEpilogueBwdGQAISB_fSE_Li256ELb0ELb0EEENS1_25SingleTileBwdLPTSchedulerILb0ELi64ELb0EEEEEEEEEvNT_6ParamsE,@"STO_CUDA_ENTRY STV_DEFAULT"
_ZN7cutlass13device_kernelIN5flash19enable_sm80_to_sm89INS1_16FlashAttnBwdSm80INS1_25CollectiveMainloopBwdSm80ILi1ELi1EN4cute5tupleIJNS5_1CILi32EEENS7_ILi64EEENS7_ILi256EEEEEENS_10bfloat16_tEfNS_4arch4Sm80ELb1ELb0ELb0ELb0ELb0ELb0ELb0ELb0ELi2ELi2ELi2ELi1ELb1EEENS1_24CollectiveEpilogueBwdGQAISB_fSE_Li256ELb0ELb0EEENS1_25SingleTileBwdLPTSchedulerILb0ELi64ELb0EEEEEEEEEvNT_6ParamsE:
[----:B------:R-:W-:Y:S01]  /*0000*/  LDC R1, c[0x0][0x37c] ;  /* 0x0000df00ff017b82 */ /* 0x000fe20000000800 */
[----:B------:R-:W-:Y:S05]  /*0010*/  EXIT ;  /* 0x000000000000794d */ /* 0x000fea0003800000 */
.L_x_9:
        /* <DEDUP_REMOVED lines=14> */
.L_x_139:


//--------------------- .text._ZN7cutlass13device_kernelIN5flash22FlashAttnBwdPreprocessIN4cute5tupleIJNS3_1CILi32EEENS5_ILi256EEEEEENS_10bfloat16_tEfNS_4arch4Sm80ELb1ELb0EEEEEvNT_6ParamsE --------------------------
	.section	.text._ZN7cutlass13device_kernelIN5flash22FlashAttnBwdPreprocessIN4cute5tupleIJNS3_1CILi32EEENS5_ILi256EEEEEENS_10bfloat16_tEfNS_4arch4Sm80ELb1ELb0EEEEEvNT_6ParamsE,"ax",@progbits
	.align	128
.text._ZN7cutlass13device_kernelIN5flash22FlashAttnBwdPreprocessIN4cute5tupleIJNS3_1CILi32EEENS5_ILi256EEEEEENS_10bfloat16_tEfNS_4arch4Sm80ELb1ELb0EEEEEvNT_6ParamsE:
        .type           _ZN7cutlass13device_kernelIN5flash22FlashAttnBwdPreprocessIN4cute5tupleIJNS3_1CILi32EEENS5_ILi256EEEEEENS_10bfloat16_tEfNS_4arch4Sm80ELb1ELb0EEEEEvNT_6ParamsE,@function
        .size           _ZN7cutlass13device_kernelIN5flash22FlashAttnBwdPreprocessIN4cute5tupleIJNS3_1CILi32EEENS5_ILi256EEEEEENS_10bfloat16_tEfNS_4arch4Sm80ELb1ELb0EEEEEvNT_6ParamsE,(.L_x_140 - _ZN7cutlass13device_kernelIN5flash22FlashAttnBwdPreprocessIN4cute5tupleIJNS3_1CILi32EEENS5_ILi256EEEEEENS_10bfloat16_tEfNS_4arch4Sm80ELb1ELb0EEEEEvNT_6ParamsE)
        .other          _ZN7cutlass13device_kernelIN5flash22FlashAttnBwdPreprocessIN4cute5tupleIJNS3_1CILi32EEENS5_ILi256EEEEEENS_10bfloat16_tEfNS_4arch4Sm80ELb1ELb0EEEEEvNT_6ParamsE,@"STO_CUDA_ENTRY STV_DEFAULT"
_ZN7cutlass13device_kernelIN5flash22FlashAttnBwdPreprocessIN4cute5tupleIJNS3_1CILi32EEENS5_ILi256EEEEEENS_10bfloat16_tEfNS_4arch4Sm80ELb1ELb0EEEEEvNT_6ParamsE:
[----:B------:R-:W-:Y:S01]  /*0000*/  LDC R1, c[0x0][0x37c] ;  /* 0x0000df00ff017b82 */ /* 0x000fe20000000800 */
[----:B------:R-:W0:Y:S07]  /*0010*/  S2R R40, SR_CTAID.X ;  /* 0x0000000000287919 */ /* 0x000e2e0000002500 */
[----:B------:R-:W1:Y:S01]  /*0020*/  LDC R37, c[0x0][0x388] ;  /* 0x0000e200ff257b82 */ /* 0x000e620000000800 */
[----:B------:R-:W2:Y:S01]  /*0030*/  LDCU.64 UR4, c[0x0][0x358] ;  /* 0x00006b00ff0477ac */ /* 0x000ea20008000a00 */
[----:B------:R-:W-:Y:S01]  /*0040*/  IMAD.MOV.U32 R43, RZ, RZ, 0x7f800000 ;  /* 0x7f800000ff2b7424 */ /* 0x000fe200078e00ff */
[----:B------:R-:W3:Y:S05]  /*0050*/  S2R R41, SR_TID.X ;  /* 0x0000000000297919 */ /* 0x000eea0000002100 */
[----:B------:R-:W4:Y:S08]  /*0060*/  S2UR UR6, SR_CTAID.Y ;  /* 0x00000000000679c3 */ /* 0x000f300000002600 */
[----:B------:R-:W4:Y:S08]  /*0070*/  LDC.64 R4, c[0x0][0x400] ;  /* 0x00010000ff047b82 */ /* 0x000f300000000a00 */
[----:B------:R-:W2:Y:S01]  /*0080*/  S2UR UR7, SR_CTAID.Z ;  /* 0x00000000000779c3 */ /* 0x000ea20000002700 */
[----:B0-----:R-:W-:-:S07]  /*0090*/  IMAD.SHL.U32 R36, R40, 0x20, RZ ;  /* 0x0000002028247824 */ /* 0x001fce00078e00ff */
[----:B------:R-:W2:Y:S01]  /*00a0*/  LDC.64 R6, c[0x0][0x408] ;  /* 0x00010200ff067b82 */ /* 0x000ea20000000a00 */
[----:B-1----:R-:W-:-:S05]  /*00b0*/  IMAD.IADD R42, R37, 0x1, -R36 ;  /* 0x00000001252a7824 */ /* 0x002fca00078e0a24 */
[C---:B---3--:R-:W-:Y:S02]  /*00c0*/  ISETP.GE.AND P0, PT, R41.reuse, R42, PT ;  /* 0x0000002a2900720c */ /* 0x048fe40003f06270 */
[----:B------:R-:W0:Y:S02]  /*00d0*/  LDC.64 R12, c[0x0][0x3c0] ;  /* 0x0000f000ff0c7b82 */ /* 0x000e240000000a00 */
[----:B------:R-:W-:-:S06]  /*00e0*/  ISETP.GT.U32.OR P0, PT, R41, 0x1f, P0 ;  /* 0x0000001f2900780c */ /* 0x000fcc0000704470 */
[----:B------:R-:W1:Y:S08]  /*00f0*/  LDC.64 R10, c[0x0][0x3a8] ;  /* 0x0000ea00ff0a7b82 */ /* 0x000e700000000a00 */
[----:B------:R-:W3:Y:S01]  /*0100*/  @!P0 LDC.64 R8, c[0x0][0x3f8] ;  /* 0x0000fe00ff088b82 */ /* 0x000ee20000000a00 */
[----:B------:R-:W-:Y:S01]  /*0110*/  @!P0 IADD3 R2, PT, PT, R36, R41, RZ ;  /* 0x0000002924028210 */ /* 0x000fe20007ffe0ff */
[----:B------:R-:W-:-:S04]  /*0120*/  @!P0 IMAD.MOV.U32 R3, RZ, RZ, RZ ;  /* 0x000000ffff038224 */ /* 0x000fc800078e00ff */
[----:B----4-:R-:W-:Y:S02]  /*0130*/  @!P0 IMAD.WIDE.U32 R2, R4, UR6, R2 ;  /* 0x0000000604028c25 */ /* 0x010fe4000f8e0002 */
[----:B------:R-:W4:Y:S02]  /*0140*/  LDC.64 R46, c[0x0][0x3c8] ;  /* 0x0000f200ff2e7b82 */ /* 0x000f240000000a00 */
[----:B------:R-:W-:Y:S02]  /*0150*/  @!P0 IMAD R3, R5, UR6, R3 ;  /* 0x0000000605038c24 */ /* 0x000fe4000f8e0203 */
[----:B--2---:R-:W-:-:S04]  /*0160*/  @!P0 IMAD.WIDE.U32 R2, R6, UR7, R2 ;  /* 0x0000000706028c25 */ /* 0x004fc8000f8e0002 */
[----:B------:R-:W-:Y:S01]  /*0170*/  @!P0 IMAD R0, R7, UR7, R3 ;  /* 0x0000000707008c24 */ /* 0x000fe2000f8e0203 */
[----:B---3--:R-:W-:-:S04]  /*0180*/  @!P0 LEA R4, P1, R2, R8, 0x2 ;  /* 0x0000000802048211 */ /* 0x008fc800078210ff */
[----:B------:R-:W-:Y:S02]  /*0190*/  @!P0 LEA.HI.X R5, R2, R9, R0, 0x2, P1 ;  /* 0x0000000902058211 */ /* 0x000fe400008f1400 */
[----:B------:R-:W2:Y:S01]  /*01a0*/  LDC.64 R8, c[0x0][0x3a0] ;  /* 0x0000e800ff087b82 */ /* 0x000ea20000000a00 */
[----:B------:R-:W-:Y:S02]  /*01b0*/  SHF.L.U32 R38, R41, 0x3, RZ ;  /* 0x0000000329267819 */ /* 0x000fe400000006ff */
[----:B------:R-:W-:Y:S01]  /*01c0*/  SHF.R.U32.HI R60, RZ, 0x4, R41 ;  /* 0x00000004ff3c7819 */ /* 0x000fe20000011629 */
[----:B------:R-:W-:Y:S01]  /*01d0*/  IMAD.MOV.U32 R39, RZ, RZ, RZ ;  /* 0x000000ffff277224 */ /* 0x000fe200078e00ff */
[----:B------:R-:W-:Y:S01]  /*01e0*/  LOP3.LUT R38, R38, 0x78, RZ, 0xc0, !PT ;  /* 0x0000007826267812 */ /* 0x000fe200078ec0ff */
[----:B------:R1:W5:Y:S01]  /*01f0*/  @!P0 LDG.E R43, desc[UR4][R4.64] ;  /* 0x00000004042b8981 */ /* 0x000362000c1e1900 */
[----:B------:R-:W-:Y:S01]  /*0200*/  ISETP.GE.AND P0, PT, R60, R42, PT ;  /* 0x0000002a3c00720c */ /* 0x000fe20003f06270 */
[----:B------:R-:W-:-:S02]  /*0210*/  HFMA2 R61, -RZ, RZ, 0, 0 ;  /* 0x00000000ff3d7431 */ /* 0x000fc400000001ff */
[----:B------:R-:W-:Y:S01]  /*0220*/  VIADD R44, R60, 0x10 ;  /* 0x000000103c2c7836 */ /* 0x000fe20000000000 */
[----:B------:R-:W-:Y:S01]  /*0230*/  BSSY.RECONVERGENT B0, `(.L_x_10) ;  /* 0x0000023000007945 */ /* 0x000fe20003800200 */
[----:B0-----:R-:W-:Y:S01]  /*0240*/  IMAD.WIDE.U32 R6, R12, UR6, R38 ;  /* 0x000000060c067c25 */ /* 0x001fe2000f8e0026 */
[----:B------:R-:W-:Y:S02]  /*0250*/  CS2R R28, SRZ ;  /* 0x00000000001c7805 */ /* 0x000fe4000001ff00 */
[----:B------:R-:W-:Y:S02]  /*0260*/  CS2R R30, SRZ ;  /* 0x00000000001e7805 */ /* 0x000fe4000001ff00 */
[----:B------:R-:W-:Y:S01]  /*0270*/  CS2R R24, SRZ ;  /* 0x0000000000187805 */ /* 0x000fe2000001ff00 */
[----:B------:R-:W-:Y:S01]  /*0280*/  IMAD R7, R13, UR6, R7 ;  /* 0x000000060d077c24 */ /* 0x000fe2000f8e0207 */
[----:B------:R-:W-:Y:S02]  /*0290*/  CS2R R26, SRZ ;  /* 0x00000000001a7805 */ /* 0x000fe4000001ff00 */
[----:B------:R-:W-:-:S02]  /*02a0*/  ISETP.GE.AND P1, PT, R44, R42, PT ;  /* 0x0000002a2c00720c */ /* 0x000fc40003f26270 */
[----:B------:R-:W-:Y:S02]  /*02b0*/  CS2R R12, SRZ ;  /* 0x00000000000c7805 */ /* 0x000fe4000001ff00 */
[----:B------:R-:W-:Y:S01]  /*02c0*/  CS2R R14, SRZ ;  /* 0x00000000000e7805 */ /* 0x000fe2000001ff00 */
[----:B------:R-:W-:Y:S01]  /*02d0*/  IMAD.WIDE.U32 R48, R40, 0x20, R60 ;  /* 0x0000002028307825 */ /* 0x000fe200078e003c */
[----:B------:R-:W-:-:S03]  /*02e0*/  LOP3.LUT R0, R38, 0x80, RZ, 0xfc, !PT ;  /* 0x0000008026007812 */ /* 0x000fc600078efcff */
[----:B--2---:R-:W-:-:S04]  /*02f0*/  IMAD.WIDE.U32 R2, R8, UR6, R38 ;  /* 0x0000000608027c25 */ /* 0x004fc8000f8e0026 */
[----:B------:R-:W-:Y:S01]  /*0300*/  IMAD R3, R9, UR6, R3 ;  /* 0x0000000609037c24 */ /* 0x000fe2000f8e0203 */
[----:B------:R-:W-:Y:S01]  /*0310*/  CS2R R8, SRZ ;  /* 0x0000000000087805 */ /* 0x000fe2000001ff00 */
[----:B-1----:R-:W-:-:S04]  /*0320*/  IMAD.WIDE.U32 R4, R10, UR7, R2 ;  /* 0x000000070a047c25 */ /* 0x002fc8000f8e0002 */
[----:B----4-:R-:W-:-:S04]  /*0330*/  IMAD.WIDE.U32 R2, R46, UR7, R6 ;  /* 0x000000072e027c25 */ /* 0x010fc8000f8e0006 */
[----:B------:R-:W-:Y:S01]  /*0340*/  IMAD R7, R11, UR7, R5 ;  /* 0x000000070b077c24 */ /* 0x000fe2000f8e0205 */
[----:B------:R-:W-:Y:S01]  /*0350*/  CS2R R10, SRZ ;  /* 0x00000000000a7805 */ /* 0x000fe2000001ff00 */
[----:B------:R-:W-:Y:S01]  /*0360*/  IMAD R47, R47, UR7, R3 ;  /* 0x000000072f2f7c24 */ /* 0x000fe2000f8e0203 */
[----:B------:R-:W-:Y:S06]  /*0370*/  @P0 BRA `(.L_x_11) ;  /* 0x0000000000380947 */ /* 0x000fec0003800000 */
[----:B------:R-:W0:Y:S01]  /*0380*/  LDCU.64 UR10, c[0x0][0x398] ;  /* 0x00007300ff0a77ac */ /* 0x000e220008000a00 */
[----:B------:R-:W-:Y:S01]  /*0390*/  IMAD.MOV.U32 R6, RZ, RZ, R4 ;  /* 0x000000ffff067224 */ /* 0x000fe200078e0004 */
[----:B------:R-:W1:Y:S01]  /*03a0*/  LDCU UR8, c[0x0][0x38c] ;  /* 0x00007180ff0877ac */ /* 0x000e620008000800 */
[----:B------:R-:W2:Y:S01]  /*03b0*/  LDCU.64 UR12, c[0x0][0x380] ;  /* 0x00007000ff0c77ac */ /* 0x000ea20008000a00 */
[----:B0-----:R-:W-:Y:S02]  /*03c0*/  IMAD R17, R49, UR10, RZ ;  /* 0x0000000a31117c24 */ /* 0x001fe4000f8e02ff */
[----:B------:R-:W-:Y:S01]  /*03d0*/  IMAD.WIDE.U32 R18, R48, UR10, R6 ;  /* 0x0000000a30127c25 */ /* 0x000fe2000f8e0006 */
[----:B-1----:R-:W-:-:S03]  /*03e0*/  ISETP.GE.AND P2, PT, R38, UR8, PT ;  /* 0x0000000826007c0c */ /* 0x002fc6000bf46270 */
[----:B------:R-:W-:Y:S01]  /*03f0*/  IMAD R17, R48, UR11, R17 ;  /* 0x0000000b30117c24 */ /* 0x000fe2000f8e0211 */
[----:B------:R-:W-:Y:S02]  /*0400*/  ISETP.GE.AND P3, PT, R0, UR8, PT ;  /* 0x0000000800007c0c */ /* 0x000fe4000bf66270 */
[----:B--2---:R-:W-:Y:S01]  /*0410*/  LEA R16, P4, R18, UR12, 0x1 ;  /* 0x0000000c12107c11 */ /* 0x004fe2000f8808ff */
[----:B------:R-:W-:-:S05]  /*0420*/  IMAD.IADD R17, R19, 0x1, R17 ;  /* 0x0000000113117824 */ /* 0x000fca00078e0211 */
[----:B------:R-:W-:-:S05]  /*0430*/  LEA.HI.X R17, R18, UR13, R17, 0x1, P4 ;  /* 0x0000000d12117c11 */ /* 0x000fca000a0f0c11 */
[----:B------:R0:W5:Y:S04]  /*0440*/  @!P2 LDG.E.128 R28, desc[UR4][R16.64] ;  /* 0x00000004101ca981 */ /* 0x000168000c1e1d00 */
[----:B------:R0:W5:Y:S02]  /*0450*/  @!P3 LDG.E.128 R24, desc[UR4][R16.64+0x100] ;  /* 0x000100041018b981 */ /* 0x000164000c1e1d00 */
.L_x_11:
[----:B------:R-:W-:Y:S05]  /*0460*/  BSYNC.RECONVERGENT B0 ;  /* 0x0000000000007941 */ /* 0x000fea0003800200 */
.L_x_10:
[----:B------:R-:W-:Y:S04]  /*0470*/  BSSY.RECONVERGENT B0, `(.L_x_12) ;  /* 0x0000012000007945 */ /* 0x000fe80003800200 */
[----:B------:R-:W-:Y:S05]  /*0480*/  @P1 BRA `(.L_x_13) ;  /* 0x0000000000401947 */ /* 0x000fea0003800000 */
[----:B------:R-:W0:Y:S01]  /*0490*/  LDCU.64 UR10, c[0x0][0x398] ;  /* 0x00007300ff0a77ac */ /* 0x000e220008000a00 */
[----:B------:R-:W-:Y:S01]  /*04a0*/  IADD3 R5, P2, PT, R48, 0x10, RZ ;  /* 0x0000001030057810 */ /* 0x000fe20007f5e0ff */
[----:B------:R-:W1:Y:S03]  /*04b0*/  LDCU UR8, c[0x0][0x38c] ;  /* 0x00007180ff0877ac */ /* 0x000e660008000800 */
[----:B------:R-:W-:Y:S01]  /*04c0*/  IADD3.X R6, PT, PT, RZ, R49, RZ, P2, !PT ;  /* 0x00000031ff067210 */ /* 0x000fe200017fe4ff */
[----:B------:R-:W2:Y:S04]  /*04d0*/  LDCU.64 UR12, c[0x0][0x380] ;  /* 0x00007000ff0c77ac */ /* 0x000ea80008000a00 */
[----:B0-----:R-:W-:-:S02]  /*04e0*/  IMAD R16, R6, UR10, RZ ;  /* 0x0000000a06107c24 */ /* 0x001fc4000f8e02ff */
[----:B------:R-:W-:Y:S01]  /*04f0*/  IMAD.MOV.U32 R6, RZ, RZ, R4 ;  /* 0x000000ffff067224 */ /* 0x000fe200078e0004 */
[----:B-1----:R-:W-:-:S03]  /*0500*/  ISETP.GE.AND P3, PT, R38, UR8, PT ;  /* 0x0000000826007c0c */ /* 0x002fc6000bf66270 */
[----:B------:R-:W-:Y:S01]  /*0510*/  IMAD.WIDE.U32 R6, R5, UR10, R6 ;  /* 0x0000000a05067c25 */ /* 0x000fe2000f8e0006 */
[----:B------:R-:W-:-:S03]  /*0520*/  ISETP.GE.AND P4, PT, R0, UR8, PT ;  /* 0x0000000800007c0c */ /* 0x000fc6000bf86270 */
[----:B------:R-:W-:Y:S01]  /*0530*/  IMAD R5, R5, UR11, R16 ;  /* 0x0000000b05057c24 */ /* 0x000fe2000f8e0210 */
[----:B--2---:R-:W-:-:S03]  /*0540*/  LEA R4, P2, R6, UR12, 0x1 ;  /* 0x0000000c06047c11 */ /* 0x004fc6000f8408ff */
[----:B------:R-:W-:-:S05]  /*0550*/  IMAD.IADD R5, R7, 0x1, R5 ;  /* 0x0000000107057824 */ /* 0x000fca00078e0205 */
[----:B------:R-:W-:-:S05]  /*0560*/  LEA.HI.X R5, R6, UR13, R5, 0x1, P2 ;  /* 0x0000000d06057c11 */ /* 0x000fca00090f0c05 */
[----:B------:R1:W5:Y:S04]  /*0570*/  @!P3 LDG.E.128 R8, desc[UR4][R4.64] ;  /* 0x000000040408b981 */ /* 0x000368000c1e1d00 */
[----:B------:R1:W5:Y:S02]  /*0580*/  @!P4 LDG.E.128 R12, desc[UR4][R4.64+0x100] ;  /* 0x00010004040cc981 */ /* 0x000364000c1e1d00 */
.L_x_13:
[----:B------:R-:W-:Y:S05]  /*0590*/  BSYNC.RECONVERGENT B0 ;  /* 0x0000000000007941 */ /* 0x000fea0003800200 */
.L_x_12:
[----:B------:R-:W-:Y:S01]  /*05a0*/  BSSY.RECONVERGENT B0, `(.L_x_14) ;  /* 0x0000017000007945 */ /* 0x000fe20003800200 */
[----:B------:R-:W-:Y:S02]  /*05b0*/  CS2R R32, SRZ ;  /* 0x0000000000207805 */ /* 0x000fe4000001ff00 */
[----:B------:R-:W-:Y:S02]  /*05c0*/  CS2R R34, SRZ ;  /* 0x0000000000227805 */ /* 0x000fe4000001ff00 */
[----:B-1----:R-:W-:Y:S02]  /*05d0*/  CS2R R4, SRZ ;  /* 0x0000000000047805 */ /* 0x002fe4000001ff00 */
[----:B------:R-:W-:Y:S02]  /*05e0*/  CS2R R6, SRZ ;  /* 0x0000000000067805 */ /* 0x000fe4000001ff00 */
[----:B0-----:R-:W-:Y:S02]  /*05f0*/  CS2R R16, SRZ ;  /* 0x0000000000107805 */ /* 0x001fe4000001ff00 */
[----:B------:R-:W-:-:S02]  /*0600*/  CS2R R18, SRZ ;  /* 0x0000000000127805 */ /* 0x000fc4000001ff00 */
[----:B------:R-:W-:Y:S02]  /*0610*/  CS2R R20, SRZ ;  /* 0x0000000000147805 */ /* 0x000fe4000001ff00 */
[----:B------:R-:W-:Y:S01]  /*0620*/  CS2R R22, SRZ ;  /* 0x0000000000167805 */ /* 0x000fe2000001ff00 */
[----:B------:R-:W-:Y:S06]  /*0630*/  @P0 BRA `(.L_x_15) ;  /* 0x0000000000340947 */ /* 0x000fec0003800000 */
[----:B------:R-:W0:Y:S01]  /*0640*/  LDCU.128 UR8, c[0x0][0x3b0] ;  /* 0x00007600ff0877ac */ /* 0x000e220008000c00 */
[----:B------:R-:W-:Y:S01]  /*0650*/  MOV R46, R2 ;  /* 0x00000002002e7202 */ /* 0x000fe20000000f00 */
[----:B------:R-:W1:Y:S01]  /*0660*/  LDCU UR12, c[0x0][0x38c] ;  /* 0x00007180ff0c77ac */ /* 0x000e620008000800 */
[----:B0-----:R-:W-:-:S03]  /*0670*/  IMAD R45, R49, UR10, RZ ;  /* 0x0000000a312d7c24 */ /* 0x001fc6000f8e02ff */
[----:B------:R-:W-:Y:S01]  /*0680*/  IMAD.WIDE.U32 R50, R48, UR10, R46 ;  /* 0x0000000a30327c25 */ /* 0x000fe2000f8e002e */
[----:B-1----:R-:W-:-:S03]  /*0690*/  ISETP.GE.AND P2, PT, R38, UR12, PT ;  /* 0x0000000c26007c0c */ /* 0x002fc6000bf46270 */
[----:B------:R-:W-:Y:S01]  /*06a0*/  IMAD R45, R48, UR11, R45 ;  /* 0x0000000b302d7c24 */ /* 0x000fe2000f8e022d */
[----:B------:R-:W-:Y:S02]  /*06b0*/  ISETP.GE.AND P3, PT, R0, UR12, PT ;  /* 0x0000000c00007c0c */ /* 0x000fe4000bf66270 */
[----:B------:R-:W-:Y:S01]  /*06c0*/  LEA R52, P0, R50, UR8, 0x1 ;  /* 0x0000000832347c11 */ /* 0x000fe2000f8008ff */
[----:B------:R-:W-:-:S05]  /*06d0*/  IMAD.IADD R45, R51, 0x1, R45 ;  /* 0x00000001332d7824 */ /* 0x000fca00078e022d */
[----:B------:R-:W-:-:S05]  /*06e0*/  LEA.HI.X R53, R50, UR9, R45, 0x1, P0 ;  /* 0x0000000932357c11 */ /* 0x000fca00080f0c2d */
[----:B------:R0:W5:Y:S04]  /*06f0*/  @!P2 LDG.E.128 R32, desc[UR4][R52.64] ;  /* 0x000000043420a981 */ /* 0x000168000c1e1d00 */
[----:B------:R0:W5:Y:S02]  /*0700*/  @!P3 LDG.E.128 R4, desc[UR4][R52.64+0x100] ;  /* 0x000100043404b981 */ /* 0x000164000c1e1d00 */
.L_x_15:
[----:B------:R-:W-:Y:S05]  /*0710*/  BSYNC.RECONVERGENT B0 ;  /* 0x0000000000007941 */ /* 0x000fea0003800200 */
.L_x_14:
[----:B------:R-:W-:Y:S04]  /*0720*/  BSSY.RECONVERGENT B0, `(.L_x_16) ;  /* 0x0000011000007945 */ /* 0x000fe80003800200 */
[----:B------:R-:W-:Y:S05]  /*0730*/  @P1 BRA `(.L_x_17) ;  /* 0x00000000003c1947 */ /* 0x000fea0003800000 */
[----:B------:R-:W1:Y:S01]  /*0740*/  LDCU.128 UR12, c[0x0][0x3b0] ;  /* 0x00007600ff0c77ac */ /* 0x000e620008000c00 */
[----:B------:R-:W-:Y:S02]  /*0750*/  IADD3 R46, P0, PT, R48, 0x10, RZ ;  /* 0x00000010302e7810 */ /* 0x000fe40007f1e0ff */
[----:B------:R-:W-:Y:S01]  /*0760*/  MOV R3, R47 ;  /* 0x0000002f00037202 */ /* 0x000fe20000000f00 */
[----:B------:R-:W2:Y:S02]  /*0770*/  LDCU UR8, c[0x0][0x38c] ;  /* 0x00007180ff0877ac */ /* 0x000ea40008000800 */
[----:B------:R-:W-:-:S04]  /*0780*/  IMAD.X R45, RZ, RZ, R49, P0 ;  /* 0x000000ffff2d7224 */ /* 0x000fc800000e0631 */
[----:B-1----:R-:W-:Y:S02]  /*0790*/  IMAD R45, R45, UR14, RZ ;  /* 0x0000000e2d2d7c24 */ /* 0x002fe4000f8e02ff */
[----:B------:R-:W-:Y:S01]  /*07a0*/  IMAD.WIDE.U32 R2, R46, UR14, R2 ;  /* 0x0000000e2e027c25 */ /* 0x000fe2000f8e0002 */
[----:B--2---:R-:W-:-:S03]  /*07b0*/  ISETP.GE.AND P1, PT, R38, UR8, PT ;  /* 0x0000000826007c0c */ /* 0x004fc6000bf26270 */
[----:B------:R-:W-:Y:S01]  /*07c0*/  IMAD R45, R46, UR15, R45 ;  /* 0x0000000f2e2d7c24 */ /* 0x000fe2000f8e022d */
[----:B------:R-:W-:Y:S02]  /*07d0*/  ISETP.GE.AND P2, PT, R0, UR8, PT ;  /* 0x0000000800007c0c */ /* 0x000fe4000bf46270 */
[----:B------:R-:W-:Y:S01]  /*07e0*/  LEA R46, P0, R2, UR12, 0x1 ;  /* 0x0000000c022e7c11 */ /* 0x000fe2000f8008ff */
[----:B------:R-:W-:-:S05]  /*07f0*/  IMAD.IADD R3, R3, 0x1, R45 ;  /* 0x0000000103037824 */ /* 0x000fca00078e022d */
[----:B------:R-:W-:-:S05]  /*0800*/  LEA.HI.X R47, R2, UR13, R3, 0x1, P0 ;  /* 0x0000000d022f7c11 */ /* 0x000fca00080f0c03 */
[----:B------:R1:W5:Y:S04]  /*0810*/  @!P1 LDG.E.128 R16, desc[UR4][R46.64] ;  /* 0x000000042e109981 */ /* 0x000368000c1e1d00 */
[----:B------:R1:W5:Y:S02]  /*0820*/  @!P2 LDG.E.128 R20, desc[UR4][R46.64+0x100] ;  /* 0x000100042e14a981 */ /* 0x000364000c1e1d00 */
.L_x_17:
[----:B------:R-:W-:Y:S05]  /*0830*/  BSYNC.RECONVERGENT B0 ;  /* 0x0000000000007941 */ /* 0x000fea0003800200 */
.L_x_16:
[C---:B-----5:R-:W-:Y:S01]  /*0840*/  IMAD.U32 R39, R28.reuse, 0x10000, RZ ;  /* 0x000100001c277824 */ /* 0x060fe200078e00ff */
[----:B------:R-:W-:Y:S01]  /*0850*/  LOP3.LUT R45, R28, 0xffff0000, RZ, 0xc0, !PT ;  /* 0xffff00001c2d7812 */ /* 0x000fe200078ec0ff */
[----:B------:R-:W-:Y:S01]  /*0860*/  IMAD.U32 R56, R4, 0x10000, RZ ;  /* 0x0001000004387824 */ /* 0x000fe200078e00ff */
[----:B------:R-:W-:Y:S01]  /*0870*/  SHF.L.U32 R28, R29, 0x10, RZ ;  /* 0x000000101d1c7819 */ /* 0x000fe200000006ff */
[----:B------:R-:W-:Y:S01]  /*0880*/  IMAD.U32 R49, R33, 0x10000, RZ ;  /* 0x0001000021317824 */ /* 0x000fe200078e00ff */
[----:B-1----:R-:W-:Y:S01]  /*0890*/  LOP3.LUT R46, R29, 0xffff0000, RZ, 0xc0, !PT ;  /* 0xffff00001d2e7812 */ /* 0x002fe200078ec0ff */
[C---:B------:R-:W-:Y:S01]  /*08a0*/  IMAD.U32 R29, R30.reuse, 0x10000, RZ ;  /* 0x000100001e1d7824 */ /* 0x040fe200078e00ff */
[----:B------:R-:W-:Y:S01]  /*08b0*/  LOP3.LUT R47, R30, 0xffff0000, RZ, 0xc0, !PT ;  /* 0xffff00001e2f7812 */ /* 0x000fe200078ec0ff */
[C---:B------:R-:W-:Y:S01]  /*08c0*/  IMAD.U32 R30, R31.reuse, 0x10000, RZ ;  /* 0x000100001f1e7824 */ /* 0x040fe200078e00ff */
[----:B------:R-:W-:Y:S01]  /*08d0*/  LOP3.LUT R48, R31, 0xffff0000, RZ, 0xc0, !PT ;  /* 0xffff00001f307812 */ /* 0x000fe200078ec0ff */
[----:B------:R-:W-:Y:S01]  /*08e0*/  IMAD.U32 R2, R7, 0x10000, RZ ;  /* 0x0001000007027824 */ /* 0x000fe200078e00ff */
[C---:B------:R-:W-:Y:S01]  /*08f0*/  SHF.L.U32 R31, R32.reuse, 0x10, RZ ;  /* 0x00000010201f7819 */ /* 0x040fe200000006ff */
[----:B------:R-:W-:Y:S01]  /*0900*/  BSSY.RECONVERGENT B0, `(.L_x_18) ;  /* 0x0000086000007945 */ /* 0x000fe20003800200 */
[----:B------:R-:W-:-:S02]  /*0910*/  LOP3.LUT R32, R32, 0xffff0000, RZ, 0xc0, !PT ;  /* 0xffff000020207812 */ /* 0x000fc400078ec0ff */
[----:B------:R-:W-:Y:S02]  /*0920*/  LOP3.LUT R58, R4, 0xffff0000, RZ, 0xc0, !PT ;  /* 0xffff0000043a7812 */ /* 0x000fe400078ec0ff */
[----:B------:R-:W-:Y:S01]  /*0930*/  LOP3.LUT R3, R8, 0xffff0000, RZ, 0xc0, !PT ;  /* 0xffff000008037812 */ /* 0x000fe200078ec0ff */
[----:B------:R-:W-:Y:S01]  /*0940*/  FMUL.FTZ R32, R45, R32 ;  /* 0x000000202d207220 */ /* 0x000fe20000410000 */
[C---:B------:R-:W-:Y:S01]  /*0950*/  LOP3.LUT R4, R16.reuse, 0xffff0000, RZ, 0xc0, !PT ;  /* 0xffff000010047812 */ /* 0x040fe200078ec0ff */
[----:B------:R-:W-:Y:S01]  /*0960*/  IMAD.U32 R45, R16, 0x10000, RZ ;  /* 0x00010000102d7824 */ /* 0x000fe200078e00ff */
[----:B------:R-:W-:Y:S01]  /*0970*/  SHF.L.U32 R8, R8, 0x10, RZ ;  /* 0x0000001008087819 */ /* 0x000fe200000006ff */
[----:B------:R-:W-:Y:S01]  /*0980*/  FFMA.FTZ R39, R39, R31, R32 ;  /* 0x0000001f27277223 */ /* 0x000fe20000010020 */
[----:B------:R-:W-:Y:S01]  /*0990*/  SHF.L.U32 R31, R17, 0x10, RZ ;  /* 0x00000010111f7819 */ /* 0x000fe200000006ff */
[----:B------:R-:W-:Y:S01]  /*09a0*/  FMUL.FTZ R3, R3, R4 ;  /* 0x0000000403037220 */ /* 0x000fe20000410000 */
[----:B------:R-:W-:Y:S01]  /*09b0*/  IMAD.U32 R4, R9, 0x10000, RZ ;  /* 0x0001000009047824 */ /* 0x000fe200078e00ff */
[----:B------:R-:W-:Y:S01]  /*09c0*/  LOP3.LUT R50, R33, 0xffff0000, RZ, 0xc0, !PT ;  /* 0xffff000021327812 */ /* 0x000fe200078ec0ff */
[----:B------:R-:W-:Y:S01]  /*09d0*/  FFMA.FTZ R39, R28, R49, R39 ;  /* 0x000000311c277223 */ /* 0x000fe20000010027 */
[----:B------:R-:W-:Y:S01]  /*09e0*/  FFMA.FTZ R3, R8, R45, R3 ;  /* 0x0000002d08037223 */ /* 0x000fe20000010003 */
[C---:B------:R-:W-:Y:S01]  /*09f0*/  SHF.L.U32 R57, R5.reuse, 0x10, RZ ;  /* 0x0000001005397819 */ /* 0x040fe200000006ff */
[----:B------:R-:W-:Y:S01]  /*0a00*/  IMAD.U32 R33, R34, 0x10000, RZ ;  /* 0x0001000022217824 */ /* 0x000fe200078e00ff */
[----:B------:R-:W-:Y:S01]  /*0a10*/  LOP3.LUT R59, R5, 0xffff0000, RZ, 0xc0, !PT ;  /* 0xffff0000053b7812 */ /* 0x000fe200078ec0ff */
[C---:B------:R-:W-:Y:S01]  /*0a20*/  IMAD.U32 R5, R6.reuse, 0x10000, RZ ;  /* 0x0001000006057824 */ /* 0x040fe200078e00ff */
[----:B------:R-:W-:Y:S01]  /*0a30*/  LOP3.LUT R0, R6, 0xffff0000, RZ, 0xc0, !PT ;  /* 0xffff000006007812 */ /* 0x000fe200078ec0ff */
[----:B------:R-:W-:Y:S01]  /*0a40*/  FFMA.FTZ R8, R4, R31, R3 ;  /* 0x0000001f04087223 */ /* 0x000fe20000010003 */
[----:B------:R-:W-:Y:S01]  /*0a50*/  LOP3.LUT R9, R9, 0xffff0000, RZ, 0xc0, !PT ;  /* 0xffff000009097812 */ /* 0x000fe200078ec0ff */
[----:B------:R-:W-:Y:S01]  /*0a60*/  FFMA.FTZ R46, R46, R50, R39 ;  /* 0x000000322e2e7223 */ /* 0x000fe20000010027 */
[----:B------:R-:W-:Y:S01]  /*0a70*/  LOP3.LUT R6, R17, 0xffff0000, RZ, 0xc0, !PT ;  /* 0xffff000011067812 */ /* 0x000fe200078ec0ff */
[----:B------:R-:W-:Y:S01]  /*0a80*/  IMAD.U32 R3, R10, 0x10000, RZ ;  /* 0x000100000a037824 */ /* 0x000fe200078e00ff */
[----:B------:R-:W-:Y:S01]  /*0a90*/  LOP3.LUT R51, R34, 0xffff0000, RZ, 0xc0, !PT ;  /* 0xffff000022337812 */ /* 0x000fe200078ec0ff */
[----:B------:R-:W-:-:S02]  /*0aa0*/  IMAD.U32 R4, R18, 0x10000, RZ ;  /* 0x0001000012047824 */ /* 0x000fc400078e00ff */
[----:B------:R-:W-:Y:S01]  /*0ab0*/  FFMA.FTZ R46, R29, R33, R46 ;  /* 0x000000211d2e7223 */ /* 0x000fe2000001002e */
[----:B------:R-:W-:Y:S01]  /*0ac0*/  FFMA.FTZ R6, R9, R6, R8 ;  /* 0x0000000609067223 */ /* 0x000fe20000010008 */
[----:B------:R-:W-:Y:S02]  /*0ad0*/  LOP3.LUT R10, R10, 0xffff0000, RZ, 0xc0, !PT ;  /* 0xffff00000a0a7812 */ /* 0x000fe400078ec0ff */
[----:B------:R-:W-:Y:S01]  /*0ae0*/  LOP3.LUT R9, R18, 0xffff0000, RZ, 0xc0, !PT ;  /* 0xffff000012097812 */ /* 0x000fe200078ec0ff */
[----:B------:R-:W-:Y:S01]  /*0af0*/  FFMA.FTZ R17, R3, R4, R6 ;  /* 0x0000000403117223 */ /* 0x000fe20000010006 */
[----:B------:R-:W-:Y:S01]  /*0b00*/  SHF.L.U32 R34, R35, 0x10, RZ ;  /* 0x0000001023227819 */ /* 0x000fe200000006ff */
[----:B------:R-:W-:Y:S01]  /*0b10*/  FFMA.FTZ R47, R47, R51, R46 ;  /* 0x000000332f2f7223 */ /* 0x000fe2000001002e */
[----:B------:R-:W-:Y:S01]  /*0b20*/  SHF.L.U32 R3, R11, 0x10, RZ ;  /* 0x000000100b037819 */ /* 0x000fe200000006ff */
[----:B------:R-:W-:Y:S02]  /*0b30*/  IMAD.U32 R4, R19, 0x10000, RZ ;  /* 0x0001000013047824 */ /* 0x000fe400078e00ff */
[----:B------:R-:W-:Y:S01]  /*0b40*/  FFMA.FTZ R10, R10, R9, R17 ;  /* 0x000000090a0a7223 */ /* 0x000fe20000010011 */
[----:B0-----:R-:W-:Y:S01]  /*0b50*/  LOP3.LUT R52, R35, 0xffff0000, RZ, 0xc0, !PT ;  /* 0xffff000023347812 */ /* 0x001fe200078ec0ff */
[----:B------:R-:W-:Y:S01]  /*0b60*/  FFMA.FTZ R47, R30, R34, R47 ;  /* 0x000000221e2f7223 */ /* 0x000fe2000001002f */
[----:B------:R-:W-:Y:S01]  /*0b70*/  LOP3.LUT R11, R11, 0xffff0000, RZ, 0xc0, !PT ;  /* 0xffff00000b0b7812 */ /* 0x000fe200078ec0ff */
[----:B------:R-:W-:Y:S01]  /*0b80*/  FFMA.FTZ R10, R3, R4, R10 ;  /* 0x00000004030a7223 */ /* 0x000fe2000001000a */
[----:B------:R-:W-:Y:S01]  /*0b90*/  LOP3.LUT R6, R19, 0xffff0000, RZ, 0xc0, !PT ;  /* 0xffff000013067812 */ /* 0x000fe200078ec0ff */
[----:B------:R-:W-:-:S02]  /*0ba0*/  IMAD.U32 R35, R24, 0x10000, RZ ;  /* 0x0001000018237824 */ /* 0x000fc400078e00ff */
[----:B------:R-:W-:Y:S01]  /*0bb0*/  FFMA.FTZ R48, R48, R52, R47 ;  /* 0x0000003430307223 */ /* 0x000fe2000001002f */
[----:B------:R-:W-:Y:S01]  /*0bc0*/  SHF.L.U32 R4, R20, 0x10, RZ ;  /* 0x0000001014047819 */ /* 0x000fe200000006ff */
[----:B------:R-:W-:Y:S02]  /*0bd0*/  IMAD.U32 R3, R12, 0x10000, RZ ;  /* 0x000100000c037824 */ /* 0x000fe400078e00ff */
[----:B------:R-:W-:Y:S01]  /*0be0*/  FFMA.FTZ R6, R11, R6, R10 ;  /* 0x000000060b067223 */ /* 0x000fe2000001000a */
[----:B------:R-:W-:Y:S01]  /*0bf0*/  LOP3.LUT R53, R24, 0xffff0000, RZ, 0xc0, !PT ;  /* 0xffff000018357812 */ /* 0x000fe200078ec0ff */
[----:B------:R-:W-:Y:S01]  /*0c00*/  FFMA.FTZ R48, R35, R56, R48 ;  /* 0x0000003823307223 */ /* 0x000fe20000010030 */
[----:B------:R-:W-:Y:S01]  /*0c10*/  LOP3.LUT R12, R12, 0xffff0000, RZ, 0xc0, !PT ;  /* 0xffff00000c0c7812 */ /* 0x000fe200078ec0ff */
[----:B------:R-:W-:Y:S01]  /*0c20*/  FFMA.FTZ R11, R3, R4, R6 ;  /* 0x00000004030b7223 */ /* 0x000fe20000010006 */
[----:B------:R-:W-:Y:S01]  /*0c30*/  LOP3.LUT R9, R20, 0xffff0000, RZ, 0xc0, !PT ;  /* 0xffff000014097812 */ /* 0x000fe200078ec0ff */
[----:B------:R-:W-:-:S02]  /*0c40*/  IMAD.U32 R24, R25, 0x10000, RZ ;  /* 0x0001000019187824 */ /* 0x000fc400078e00ff */
[----:B------:R-:W-:Y:S01]  /*0c50*/  FFMA.FTZ R53, R53, R58, R48 ;  /* 0x0000003a35357223 */ /* 0x000fe20000010030 */
[----:B------:R-:W-:Y:S01]  /*0c60*/  IMAD.U32 R3, R13, 0x10000, RZ ;  /* 0x000100000d037824 */ /* 0x000fe200078e00ff */
[----:B------:R-:W-:Y:S01]  /*0c70*/  LOP3.LUT R54, R25, 0xffff0000, RZ, 0xc0, !PT ;  /* 0xffff000019367812 */ /* 0x000fe200078ec0ff */
[----:B------:R-:W-:Y:S02]  /*0c80*/  IMAD.U32 R4, R21, 0x10000, RZ ;  /* 0x0001000015047824 */ /* 0x000fe400078e00ff */
        /* <DEDUP_REMOVED lines=8> */
[----:B------:R-:W-:-:S02]  /*0d10*/  IMAD.U32 R4, R22, 0x10000, RZ ;  /* 0x0001000016047824 */ /* 0x000fc400078e00ff */
[----:B------:R-:W-:Y:S01]  /*0d20*/  FFMA.FTZ R6, R13, R6, R12 ;  /* 0x000000060d067223 */ /* 0x000fe2000001000c */
[----:B------:R-:W-:Y:S01]  /*0d30*/  LOP3.LUT R55, R26, 0xffff0000, RZ, 0xc0, !PT ;  /* 0xffff00001a377812 */ /* 0x000fe200078ec0ff */
[----:B------:R-:W-:Y:S01]  /*0d40*/  FFMA.FTZ R54, R25, R5, R54 ;  /* 0x0000000519367223 */ /* 0x000fe20000010036 */
[----:B------:R-:W-:Y:S01]  /*0d50*/  LOP3.LUT R14, R14, 0xffff0000, RZ, 0xc0, !PT ;  /* 0xffff00000e0e7812 */ /* 0x000fe200078ec0ff */
[----:B------:R-:W-:Y:S01]  /*0d60*/  FFMA.FTZ R9, R3, R4, R6 ;  /* 0x0000000403097223 */ /* 0x000fe20000010006 */
[----:B------:R-:W-:Y:S01]  /*0d70*/  LOP3.LUT R5, R22, 0xffff0000, RZ, 0xc0, !PT ;  /* 0xffff000016057812 */ /* 0x000fe200078ec0ff */
[----:B------:R-:W-:Y:S01]  /*0d80*/  FFMA.FTZ R55, R55, R0, R54 ;  /* 0x0000000037377223 */ /* 0x000fe20000010036 */
[----:B------:R-:W-:Y:S01]  /*0d90*/  SHF.L.U32 R0, R15, 0x10, RZ ;  /* 0x000000100f007819 */ /* 0x000fe200000006ff */
[C---:B------:R-:W-:Y:S01]  /*0da0*/  IMAD.U32 R26, R27.reuse, 0x10000, RZ ;  /* 0x000100001b1a7824 */ /* 0x040fe200078e00ff */
[----:B------:R-:W-:Y:S01]  /*0db0*/  LOP3.LUT R27, R27, 0xffff0000, RZ, 0xc0, !PT ;  /* 0xffff00001b1b7812 */ /* 0x000fe200078ec0ff */
        /* <DEDUP_REMOVED lines=8> */
[----:B------:R-:W-:Y:S02]  /*0e40*/  IADD3 R13, PT, PT, R37, 0x1f, RZ ;  /* 0x0000001f250d7810 */ /* 0x000fe40007ffe0ff */
[----:B------:R-:W-:Y:S01]  /*0e50*/  ISETP.NE.AND P1, PT, R38, RZ, PT ;  /* 0x000000ff2600720c */ /* 0x000fe20003f25270 */
[----:B------:R-:W-:Y:S01]  /*0e60*/  FFMA.FTZ R4, R15, R4, R0 ;  /* 0x000000040f047223 */ /* 0x000fe20000010000 */
[----:B------:R-:W0:Y:S04]  /*0e70*/  SHFL.BFLY PT, R3, R2, 0x8, 0x1f ;  /* 0x0d001f0002037f89 */ /* 0x000e2800000e0000 */
[----:B------:R-:W1:Y:S01]  /*0e80*/  SHFL.BFLY PT, R5, R4, 0x8, 0x1f ;  /* 0x0d001f0004057f89 */ /* 0x000e6200000e0000 */
[----:B0-----:R-:W-:Y:S01]  /*0e90*/  FADD.FTZ R3, R2, R3 ;  /* 0x0000000302037221 */ /* 0x001fe20000010000 */
[----:B------:R-:W-:Y:S01]  /*0ea0*/  SHF.R.S32.HI R2, RZ, 0x1f, R13 ;  /* 0x0000001fff027819 */ /* 0x000fe2000001140d */
[----:B-1----:R-:W-:-:S03]  /*0eb0*/  FADD.FTZ R6, R4, R5 ;  /* 0x0000000504067221 */ /* 0x002fc60000010000 */
[----:B------:R-:W0:Y:S01]  /*0ec0*/  SHFL.BFLY PT, R0, R3, 0x4, 0x1f ;  /* 0x0c801f0003007f89 */ /* 0x000e2200000e0000 */
[----:B------:R-:W-:-:S03]  /*0ed0*/  LEA.HI R2, R2, R13, RZ, 0x5 ;  /* 0x0000000d02027211 */ /* 0x000fc600078f28ff */
[----:B------:R-:W1:Y:S01]  /*0ee0*/  SHFL.BFLY PT, R5, R6, 0x4, 0x1f ;  /* 0x0c801f0006057f89 */ /* 0x000e6200000e0000 */
[----:B------:R-:W-:Y:S01]  /*0ef0*/  LOP3.LUT R2, R2, 0xffffffe0, RZ, 0xc0, !PT ;  /* 0xffffffe002027812 */ /* 0x000fe200078ec0ff */
[----:B0-----:R-:W-:Y:S01]  /*0f00*/  FADD.FTZ R0, R3, R0 ;  /* 0x0000000003007221 */ /* 0x001fe20000010000 */
[----:B-1----:R-:W-:Y:S01]  /*0f10*/  FADD.FTZ R9, R6, R5 ;  /* 0x0000000506097221 */ /* 0x002fe20000010000 */
[----:B------:R-:W-:-:S03]  /*0f20*/  SHF.L.U32 R6, R40, 0xd, RZ ;  /* 0x0000000d28067819 */ /* 0x000fc600000006ff */
[----:B------:R-:W0:Y:S04]  /*0f30*/  SHFL.BFLY PT, R5, R0, 0x2, 0x1f ;  /* 0x0c401f0000057f89 */ /* 0x000e2800000e0000 */
[----:B------:R-:W1:Y:S01]  /*0f40*/  SHFL.BFLY PT, R8, R9, 0x2, 0x1f ;  /* 0x0c401f0009087f89 */ /* 0x000e6200000e0000 */
[----:B0-----:R-:W-:Y:S01]  /*0f50*/  FADD.FTZ R7, R0, R5 ;  /* 0x0000000500077221 */ /* 0x001fe20000010000 */
[----:B------:R-:W-:Y:S01]  /*0f60*/  IADD3 R0, PT, PT, R36, R13, -R2 ;  /* 0x0000000d24007210 */ /* 0x000fe20007ffe802 */
[----:B------:R-:W0:Y:S01]  /*0f70*/  LDC.64 R4, c[0x0][0x440] ;  /* 0x00011000ff047b82 */ /* 0x000e220000000a00 */
[----:B-1----:R-:W-:Y:S01]  /*0f80*/  FADD.FTZ R10, R9, R8 ;  /* 0x00000008090a7221 */ /* 0x002fe20000010000 */
[----:B------:R-:W-:Y:S01]  /*0f90*/  IMAD.SHL.U32 R9, R41, 0x4, RZ ;  /* 0x0000000429097824 */ /* 0x000fe200078e00ff */
[----:B------:R-:W1:Y:S01]  /*0fa0*/  SHFL.BFLY PT, R8, R7, 0x1, 0x1f ;  /* 0x0c201f0007087f89 */ /* 0x000e6200000e0000 */
[----:B------:R-:W-:-:S03]  /*0fb0*/  IMAD.IADD R0, R13, 0x1, -R0 ;  /* 0x000000010d007824 */ /* 0x000fc600078e0a00 */
[----:B------:R-:W2:Y:S01]  /*0fc0*/  SHFL.BFLY PT, R11, R10, 0x1, 0x1f ;  /* 0x0c201f000a0b7f89 */ /* 0x000ea200000e0000 */
[----:B------:R-:W3:Y:S01]  /*0fd0*/  LDC.64 R2, c[0x0][0x448] ;  /* 0x00011200ff027b82 */ /* 0x000ee20000000a00 */
[----:B------:R-:W-:Y:S02]  /*0fe0*/  ISETP.GE.AND P0, PT, R41, R0, PT ;  /* 0x000000002900720c */ /* 0x000fe40003f06270 */
[----:B------:R-:W-:Y:S02]  /*0ff0*/  LOP3.LUT R6, R9, R6, RZ, 0xfc, !PT ;  /* 0x0000000609067212 */ /* 0x000fe400078efcff */
[----:B------:R-:W-:Y:S01]  /*1000*/  ISETP.GT.U32.OR P0, PT, R41, 0x1f, P0 ;  /* 0x0000001f2900780c */ /* 0x000fe20000704470 */
[----:B-1----:R-:W-:Y:S01]  /*1010*/  FADD.FTZ R14, R7, R8 ;  /* 0x00000008070e7221 */ /* 0x002fe20000010000 */
[----:B--2---:R-:W-:Y:S01]  /*1020*/  FADD.FTZ R15, R10, R11 ;  /* 0x0000000b0a0f7221 */ /* 0x004fe20000010000 */
[----:B------:R-:W-:Y:S10]  /*1030*/  @P1 BRA `(.L_x_19) ;  /* 0x0000000000481947 */ /* 0x000ff40003800000 */
[----:B------:R-:W1:Y:S01]  /*1040*/  LDC.64 R10, c[0x0][0x3e8] ;  /* 0x0000fa00ff0a7b82 */ /* 0x000e620000000a00 */
[----:B------:R-:W-:Y:S01]  /*1050*/  HFMA2 R37, -RZ, RZ, 0, 0 ;  /* 0x00000000ff257431 */ /* 0x000fe200000001ff */
[----:B------:R-:W2:Y:S01]  /*1060*/  LDCU.64 UR8, c[0x0][0x3d0] ;  /* 0x00007a00ff0877ac */ /* 0x000ea20008000a00 */
[----:B------:R-:W-:-:S05]  /*1070*/  ISETP.GE.AND P2, PT, R60, R42, PT ;  /* 0x0000002a3c00720c */ /* 0x000fca0003f46270 */
[----:B------:R-:W4:Y:S01]  /*1080*/  LDC.64 R12, c[0x0][0x3f0] ;  /* 0x0000fc00ff0c7b82 */ /* 0x000f220000000a00 */
[----:B-1----:R-:W-:-:S04]  /*1090*/  IMAD.WIDE.U32 R8, R10, UR6, R36 ;  /* 0x000000060a087c25 */ /* 0x002fc8000f8e0024 */
[----:B------:R-:W-:Y:S01]  /*10a0*/  IMAD R9, R11, UR6, R9 ;  /* 0x000000060b097c24 */ /* 0x000fe2000f8e0209 */
[----:B------:R-:W-:Y:S01]  /*10b0*/  FSEL R11, R14, RZ, !P2 ;  /* 0x000000ff0e0b7208 */ /* 0x000fe20005000000 */
[----:B----4-:R-:W-:-:S04]  /*10c0*/  IMAD.WIDE.U32 R8, R12, UR7, R8 ;  /* 0x000000070c087c25 */ /* 0x010fc8000f8e0008 */
[----:B------:R-:W-:Y:S01]  /*10d0*/  IMAD R0, R13, UR7, R9 ;  /* 0x000000070d007c24 */ /* 0x000fe2000f8e0209 */
[----:B------:R-:W-:-:S04]  /*10e0*/  IADD3 R9, P1, PT, R60, R8, RZ ;  /* 0x000000083c097210 */ /* 0x000fc80007f3e0ff */
[----:B--2---:R-:W-:Y:S01]  /*10f0*/  LEA R8, P3, R9, UR8, 0x2 ;  /* 0x0000000809087c11 */ /* 0x004fe2000f8610ff */
[----:B------:R-:W-:Y:S01]  /*1100*/  IMAD.X R0, RZ, RZ, R0, P1 ;  /* 0x000000ffff007224 */ /* 0x000fe200008e0600 */
[----:B------:R-:W-:-:S04]  /*1110*/  ISETP.GE.AND P1, PT, R44, R42, PT ;  /* 0x0000002a2c00720c */ /* 0x000fc80003f26270 */
[----:B------:R-:W-:Y:S02]  /*1120*/  LEA.HI.X R9, R9, UR9, R0, 0x2, P3 ;  /* 0x0000000909097c11 */ /* 0x000fe400098f1400 */
[----:B------:R-:W-:-:S03]  /*1130*/  FSEL R13, R15, RZ, !P1 ;  /* 0x000000ff0f0d7208 */ /* 0x000fc60004800000 */
[----:B------:R1:W-:Y:S04]  /*1140*/  STG.E desc[UR4][R8.64], R11 ;  /* 0x0000000b08007986 */ /* 0x0003e8000c101904 */
[----:B------:R1:W-:Y:S02]  /*1150*/  STG.E desc[UR4][R8.64+0x40], R13 ;  /* 0x0000400d08007986 */ /* 0x0003e4000c101904 */
.L_x_19:
[----:B------:R-:W-:Y:S05]  /*1160*/  BSYNC.RECONVERGENT B0 ;  /* 0x0000000000007941 */ /* 0x000fea0003800200 */
.L_x_18:
[----:B------:R-:W-:Y:S04]  /*1170*/  BSSY.RECONVERGENT B0, `(.L_x_20) ;  /* 0x0000011000007945 */ /* 0x000fe80003800200 */
[----:B------:R-:W-:Y:S05]  /*1180*/  @P0 BRA `(.L_x_21) ;  /* 0x00000000003c0947 */ /* 0x000fea0003800000 */
[----:B-1----:R-:W1:Y:S01]  /*1190*/  LDC.64 R10, c[0x0][0x418] ;  /* 0x00010600ff0a7b82 */ /* 0x002e620000000a00 */
[----:B------:R-:W-:Y:S01]  /*11a0*/  IADD3 R8, PT, PT, R36, R41, RZ ;  /* 0x0000002924087210 */ /* 0x000fe20007ffe0ff */
[----:B------:R-:W-:Y:S02]  /*11b0*/  IMAD.MOV.U32 R9, RZ, RZ, RZ ;  /* 0x000000ffff097224 */ /* 0x000fe400078e00ff */
[C---:B------:R-:W-:Y:S01]  /*11c0*/  FMUL.FTZ R0, R43.reuse, 1.4426950216293334961 ;  /* 0x3fb8aa3b2b007820 */ /* 0x040fe20000410000 */
[----:B------:R-:W-:-:S03]  /*11d0*/  FSETP.NEU.FTZ.AND P0, PT, R43, -INF , PT ;  /* 0xff8000002b00780b */ /* 0x000fc60003f1d000 */
[----:B------:R-:W2:Y:S08]  /*11e0*/  LDC.64 R12, c[0x0][0x420] ;  /* 0x00010800ff0c7b82 */ /* 0x000eb00000000a00 */
[----:B------:R-:W4:Y:S01]  /*11f0*/  LDC.64 R14, c[0x0][0x410] ;  /* 0x00010400ff0e7b82 */ /* 0x000f220000000a00 */
[----:B-1----:R-:W-:-:S04]  /*1200*/  IMAD.WIDE.U32 R8, R10, UR6, R8 ;  /* 0x000000060a087c25 */ /* 0x002fc8000f8e0008 */
[----:B------:R-:W-:Y:S02]  /*1210*/  IMAD R9, R11, UR6, R9 ;  /* 0x000000060b097c24 */ /* 0x000fe4000f8e0209 */
[----:B--2---:R-:W-:-:S04]  /*1220*/  IMAD.WIDE.U32 R8, R12, UR7, R8 ;  /* 0x000000070c087c25 */ /* 0x004fc8000f8e0008 */
[----:B------:R-:W-:Y:S01]  /*1230*/  IMAD R9, R13, UR7, R9 ;  /* 0x000000070d097c24 */ /* 0x000fe2000f8e0209 */
[----:B----4-:R-:W-:-:S04]  /*1240*/  LEA R10, P1, R8, R14, 0x2 ;  /* 0x0000000e080a7211 */ /* 0x010fc800078210ff */
[----:B------:R-:W-:Y:S02]  /*1250*/  LEA.HI.X R11, R8, R15, R9, 0x2, P1 ;  /* 0x0000000f080b7211 */ /* 0x000fe400008f1409 */
[----:B------:R-:W-:-:S05]  /*1260*/  FSEL R9, R0, RZ, P0 ;  /* 0x000000ff00097208 */ /* 0x000fca0000000000 */
[----:B------:R2:W-:Y:S02]  /*1270*/  STG.E desc[UR4][R10.64], R9 ;  /* 0x000000090a007986 */ /* 0x0005e4000c101904 */
.L_x_21:
[----:B------:R-:W-:Y:S05]  /*1280*/  BSYNC.RECONVERGENT B0 ;  /* 0x0000000000007941 */ /* 0x000fea0003800200 */
.L_x_20:
[----:B------:R-:W4:Y:S01]  /*1290*/  LDCU.64 UR10, c[0x0][0x458] ;  /* 0x00008b00ff0a77ac */ /* 0x000f220008000a00 */
[----:B------:R-:W-:Y:S01]  /*12a0*/  MOV R7, RZ ;  /* 0x000000ff00077202 */ /* 0x000fe20000000f00 */
[----:B------:R-:W5:Y:S02]  /*12b0*/  LDCU.64 UR8, c[0x0][0x428] ;  /* 0x00008500ff0877ac */ /* 0x000f640008000a00 */
[----:B0-----:R-:W-:-:S04]  /*12c0*/  IMAD.WIDE.U32 R6, R4, UR6, R6 ;  /* 0x0000000604067c25 */ /* 0x001fc8000f8e0006 */
[----:B------:R-:W-:Y:S02]  /*12d0*/  IMAD R7, R5, UR6, R7 ;  /* 0x0000000605077c24 */ /* 0x000fe4000f8e0207 */
[----:B---3--:R-:W-:Y:S01]  /*12e0*/  IMAD.WIDE.U32 R4, R2, UR7, R6 ;  /* 0x0000000702047c25 */ /* 0x008fe2000f8e0006 */
[----:B----4-:R-:W-:-:S03]  /*12f0*/  ISETP.NE.U32.AND P0, PT, RZ, UR10, PT ;  /* 0x0000000aff007c0c */ /* 0x010fc6000bf05070 */
[----:B------:R-:W-:Y:S01]  /*1300*/  IMAD R3, R3, UR7, R5 ;  /* 0x0000000703037c24 */ /* 0x000fe2000f8e0205 */
[----:B------:R-:W-:Y:S02]  /*1310*/  ISETP.NE.AND.EX P0, PT, RZ, UR11, PT, P0 ;  /* 0x0000000bff007c0c */ /* 0x000fe4000bf05300 */
[C---:B-----5:R-:W-:Y:S02]  /*1320*/  LEA R2, P1, R4.reuse, UR8, 0x2 ;  /* 0x0000000804027c11 */ /* 0x060fe4000f8210ff */
[----:B------:R-:W-:Y:S02]  /*1330*/  ISETP.NE.OR P0, PT, R41, RZ, !P0 ;  /* 0x000000ff2900720c */ /* 0x000fe40004705670 */
[----:B------:R-:W-:-:S05]  /*1340*/  LEA.HI.X R3, R4, UR9, R3, 0x2, P1 ;  /* 0x0000000904037c11 */ /* 0x000fca00088f1403 */
[----:B------:R0:W-:Y:S04]  /*1350*/  STG.E.128 desc[UR4][R2.64], RZ ;  /* 0x000000ff02007986 */ /* 0x0001e8000c101d04 */
[----:B------:R0:W-:Y:S04]  /*1360*/  STG.E.128 desc[UR4][R2.64+0x1000], RZ ;  /* 0x001000ff02007986 */ /* 0x0001e8000c101d04 */
[----:B------:R0:W-:Y:S04]  /*1370*/  STG.E.128 desc[UR4][R2.64+0x2000], RZ ;  /* 0x002000ff02007986 */ /* 0x0001e8000c101d04 */
[----:B------:R0:W-:Y:S04]  /*1380*/  STG.E.128 desc[UR4][R2.64+0x3000], RZ ;  /* 0x003000ff02007986 */ /* 0x0001e8000c101d04 */
[----:B------:R0:W-:Y:S04]  /*1390*/  STG.E.128 desc[UR4][R2.64+0x4000], RZ ;  /* 0x004000ff02007986 */ /* 0x0001e8000c101d04 */
[----:B------:R0:W-:Y:S04]  /*13a0*/  STG.E.128 desc[UR4][R2.64+0x5000], RZ ;  /* 0x005000ff02007986 */ /* 0x0001e8000c101d04 */
[----:B------:R0:W-:Y:S04]  /*13b0*/  STG.E.128 desc[UR4][R2.64+0x6000], RZ ;  /* 0x006000ff02007986 */ /* 0x0001e8000c101d04 */
[----:B------:R0:W-:Y:S01]  /*13c0*/  STG.E.128 desc[UR4][R2.64+0x7000], RZ ;  /* 0x007000ff02007986 */ /* 0x0001e2000c101d04 */
[----:B------:R-:W-:Y:S05]  /*13d0*/  @P0 EXIT ;  /* 0x000000000000094d */ /* 0x000fea0003800000 */
[----:B------:R-:W3:Y:S08]  /*13e0*/  LDC R5, c[0x0][0x450] ;  /* 0x00011400ff057b82 */ /* 0x000ef00000000800 */
[----:B------:R-:W4:Y:S08]  /*13f0*/  LDC R7, c[0x0][0x390] ;  /* 0x0000e400ff077b82 */ /* 0x000f300000000800 */
[----:B0-----:R-:W0:Y:S01]  /*1400*/  LDC.64 R2, c[0x0][0x458] ;  /* 0x00011600ff027b82 */ /* 0x001e220000000a00 */
[----:B---3--:R-:W-:-:S04]  /*1410*/  IMAD R40, R40, R5, UR7 ;  /* 0x0000000728287e24 */ /* 0x008fc8000f8e0205 */
[----:B----4-:R-:W-:-:S04]  /*1420*/  IMAD R5, R40, R7, UR6 ;  /* 0x0000000628057e24 */ /* 0x010fc8000f8e0207 */
[----:B0-----:R-:W-:-:S05]  /*1430*/  IMAD.WIDE R2, R5, 0x4, R2 ;  /* 0x0000000405027825 */ /* 0x001fca00078e0202 */
[----:B------:R-:W-:Y:S01]  /*1440*/  STG.E desc[UR4][R2.64], RZ ;  /* 0x000000ff02007986 */ /* 0x000fe2000c101904 */
[----:B------:R-:W-:Y:S05]  /*1450*/  EXIT ;  /* 0x000000000000794d */ /* 0x000fea0003800000 */
.L_x_22:
        /* <DEDUP_REMOVED lines=10> */
.L_x_140:


//--------------------- .text._ZN7cutlass13device_kernelIN5flash19enable_sm80_to_sm89INS1_16FlashAttnBwdSm80INS1_25CollectiveMainloopBwdSm80ILi1ELi1EN4cute5tupleIJNS5_1CILi32EEENS7_ILi64EEENS7_ILi256EEEEEENS_10bfloat16_tEfNS_4arch4Sm80ELb1ELb0ELb0ELb1ELb0ELb0ELb0ELb0ELi2ELi2ELi2ELi1ELb1EEENS1_21CollectiveEpilogueBwdISB_SC_SE_Li256ELb1ELb0ELi4EEENS1_25SingleTileBwdLPTSchedulerILb1ELi64ELb0EEEEEEEEEvNT_6ParamsE --------------------------
	.section	.text._ZN7cutlass13device_kernelIN5flash19enable_sm80_to_sm89INS1_16FlashAttnBwdSm80INS1_25CollectiveMainloopBwdSm80ILi1ELi1EN4cute5tupleIJNS5_1CILi32EEENS7_ILi64EEENS7_ILi256EEEEEENS_10bfloat16_tEfNS_4arch4Sm80ELb1ELb0ELb0ELb1ELb0ELb0ELb0ELb0ELi2ELi2ELi2ELi1ELb1EEENS1_21CollectiveEpilogueBwdISB_SC_SE_Li256ELb1ELb0ELi4EEENS1_25SingleTileBwdLPTSchedulerILb1ELi64ELb0EEEEEEEEEvNT_6ParamsE,"ax",@progbits
	.align	128
.text._ZN7cutlass13device_kernelIN5flash19enable_sm80_to_sm89INS1_16FlashAttnBwdSm80INS1_25CollectiveMainloopBwdSm80ILi1ELi1EN4cute5tupleIJNS5_1CILi32EEENS7_ILi64EEENS7_ILi256EEEEEENS_10bfloat16_tEfNS_4arch4Sm80ELb1ELb0ELb0ELb1ELb0ELb0ELb0ELb0ELi2ELi2ELi2ELi1ELb1EEENS1_21CollectiveEpilogueBwdISB_SC_SE_Li256ELb1ELb0ELi4EEENS1_25SingleTileBwdLPTSchedulerILb1ELi64ELb0EEEEEEEEEvNT_6ParamsE:
        .type           _ZN7cutlass13device_kernelIN5flash19enable_sm80_to_sm89INS1_16FlashAttnBwdSm80INS1_25CollectiveMainloopBwdSm80ILi1ELi1EN4cute5tupleIJNS5_1CILi32EEENS7_ILi64EEENS7_ILi256EEEEEENS_10bfloat16_tEfNS_4arch4Sm80ELb1ELb0ELb0ELb1ELb0ELb0ELb0ELb0ELi2ELi2ELi2ELi1ELb1EEENS1_21CollectiveEpilogueBwdISB_SC_SE_Li256ELb1ELb0ELi4EEENS1_25SingleTileBwdLPTSchedulerILb1ELi64ELb0EEEEEEEEEvNT_6ParamsE,@function
        .size           _ZN7cutlass13device_kernelIN5flash19enable_sm80_to_sm89INS1_16FlashAttnBwdSm80INS1_25CollectiveMainloopBwdSm80ILi1ELi1EN4cute5tupleIJNS5_1CILi32EEENS7_ILi64EEENS7_ILi256EEEEEENS_10bfloat16_tEfNS_4arch4Sm80ELb1ELb0ELb0ELb1ELb0ELb0ELb0ELb0ELi2ELi2ELi2ELi1ELb1EEENS1_21CollectiveEpilogueBwdISB_SC_SE_Li256ELb1ELb0ELi4EEENS1_25SingleTileBwdLPTSchedulerILb1ELi64ELb0EEEEEEEEEvNT_6ParamsE,(.L_x_141 - _ZN7cutlass13device_kernelIN5flash19enable_sm80_to_sm89INS1_16FlashAttnBwdSm80INS1_25CollectiveMainloopBwdSm80ILi1ELi1EN4cute5tupleIJNS5_1CILi32EEENS7_ILi64EEENS7_ILi256EEEEEENS_10bfloat16_tEfNS_4arch4Sm80ELb1ELb0ELb0ELb1ELb0ELb0ELb0ELb0ELi2ELi2ELi2ELi1ELb1EEENS1_21CollectiveEpilogueBwdISB_SC_SE_Li256ELb1ELb0ELi4EEENS1_25SingleTileBwdLPTSchedulerILb1ELi64ELb0EEEEEEEEEvNT_6ParamsE)
        .other          _ZN7cutlass13device_kernelIN5flash19enable_sm80_to_sm89INS1_16FlashAttnBwdSm80INS1_25CollectiveMainloopBwdSm80ILi1ELi1EN4cute5tupleIJNS5_1CILi32EEENS7_ILi64EEENS7_ILi256EEEEEENS_10bfloat16_tEfNS_4arch4Sm80ELb1ELb0ELb0ELb1ELb0ELb0ELb0ELb0ELi2ELi2ELi2ELi1ELb1EEENS1_21CollectiveEpilogueBwdISB_SC_SE_Li256ELb1ELb0ELi4EEENS1_25SingleTileBwdLPTSchedulerILb1ELi64ELb0EEEEEEEEEvNT_6ParamsE,@"STO_CUDA_ENTRY STV_DEFAULT"
_ZN7cutlass13device_kernelIN5flash19enable_sm80_to_sm89INS1_16FlashAttnBwdSm80INS1_25CollectiveMainloopBwdSm80ILi1ELi1EN4cute5tupleIJNS5_1CILi32EEENS7_ILi64EEENS7_ILi256EEEEEENS_10bfloat16_tEfNS_4arch4Sm80ELb1ELb0ELb0ELb1ELb0ELb0ELb0ELb0ELi2ELi2ELi2ELi1ELb1EEENS1_21CollectiveEpilogueBwdISB_SC_SE_Li256ELb1ELb0ELi4EEENS1_25SingleTileBwdLPTSchedulerILb1ELi64ELb0EEEEEEEEEvNT_6ParamsE:
[----:B------:R-:W-:Y:S01]  /*0000*/  LDC R1, c[0x0][0x37c] ;  /* 0x0000df00ff017b82 */ /* 0x000fe20000000800 */
[----:B------:R-:W-:Y:S05]  /*0010*/  EXIT ;  /* 0x000000000000794d */ /* 0x000fea0003800000 */
.L_x_23:
        /* <DEDUP_REMOVED lines=14> */
.L_x_141:


//--------------------- .text._ZN7cutlass13device_kernelIN5flash32FlashAttnBwdPostprocessConvertdQIN4cute5tupleIJNS3_1CILi32EEENS5_ILi256EEEEEENS_10bfloat16_tEfNS_4arch4Sm80ELi256ENS3_8TiledMMAINS3_8MMA_AtomIJNS3_30SM80_16x8x16_F32BF16BF16F32_TNEEEENS3_6LayoutINS4_IJNS5_ILi1EEENS5_ILi8EEESH_EEENS4_IJNS5_ILi0EEESH_SK_EEEEENS4_IJNS5_ILi16EEENS5_ILi128EEESN_EEEEELb0EEEEEvNT_6ParamsE --------------------------
	.section	.text._ZN7cutlass13device_kernelIN5flash32FlashAttnBwdPostprocessConvertdQIN4cute5tupleIJNS3_1CILi32EEENS5_ILi256EEEEEENS_10bfloat16_tEfNS_4arch4Sm80ELi256ENS3_8TiledMMAINS3_8MMA_AtomIJNS3_30SM80_16x8x16_F32BF16BF16F32_TNEEEENS3_6LayoutINS4_IJNS5_ILi1EEENS5_ILi8EEESH_EEENS4_IJNS5_ILi0EEESH_SK_EEEEENS4_IJNS5_ILi16EEENS5_ILi128EEESN_EEEEELb0EEEEEvNT_6ParamsE,"ax",@progbits
	.align	128
.text._ZN7cutlass13device_kernelIN5flash32FlashAttnBwdPostprocessConvertdQIN4cute5tupleIJNS3_1CILi32EEENS5_ILi256EEEEEENS_10bfloat16_tEfNS_4arch4Sm80ELi256ENS3_8TiledMMAINS3_8MMA_AtomIJNS3_30SM80_16x8x16_F32BF16BF16F32_TNEEEENS3_6LayoutINS4_IJNS5_ILi1EEENS5_ILi8EEESH_EEENS4_IJNS5_ILi0EEESH_SK_EEEEENS4_IJNS5_ILi16EEENS5_ILi128EEESN_EEEEELb0EEEEEvNT_6ParamsE:
        .type           _ZN7cutlass13device_kernelIN5flash32FlashAttnBwdPostprocessConvertdQIN4cute5tupleIJNS3_1CILi32EEENS5_ILi256EEEEEENS_10bfloat16_tEfNS_4arch4Sm80ELi256ENS3_8TiledMMAINS3_8MMA_AtomIJNS3_30SM80_16x8x16_F32BF16BF16F32_TNEEEENS3_6LayoutINS4_IJNS5_ILi1EEENS5_ILi8EEESH_EEENS4_IJNS5_ILi0EEESH_SK_EEEEENS4_IJNS5_ILi16EEENS5_ILi128EEESN_EEEEELb0EEEEEvNT_6ParamsE,@function
        .size           _ZN7cutlass13device_kernelIN5flash32FlashAttnBwdPostprocessConvertdQIN4cute5tupleIJNS3_1CILi32EEENS5_ILi256EEEEEENS_10bfloat16_tEfNS_4arch4Sm80ELi256ENS3_8TiledMMAINS3_8MMA_AtomIJNS3_30SM80_16x8x16_F32BF16BF16F32_TNEEEENS3_6LayoutINS4_IJNS5_ILi1EEENS5_ILi8EEESH_EEENS4_IJNS5_ILi0EEESH_SK_EEEEENS4_IJNS5_ILi16EEENS5_ILi128EEESN_EEEEELb0EEEEEvNT_6ParamsE,(.L_x_142 - _ZN7cutlass13device_kernelIN5flash32FlashAttnBwdPostprocessConvertdQIN4cute5tupleIJNS3_1CILi32EEENS5_ILi256EEEEEENS_10bfloat16_tEfNS_4arch4Sm80ELi256ENS3_8TiledMMAINS3_8MMA_AtomIJNS3_30SM80_16x8x16_F32BF16BF16F32_TNEEEENS3_6LayoutINS4_IJNS5_ILi1EEENS5_ILi8EEESH_EEENS4_IJNS5_ILi0EEESH_SK_EEEEENS4_IJNS5_ILi16EEENS5_ILi128EEESN_EEEEELb0EEEEEvNT_6ParamsE)
        .other          _ZN7cutlass13device_kernelIN5flash32FlashAttnBwdPostprocessConvertdQIN4cute5tupleIJNS3_1CILi32EEENS5_ILi256EEEEEENS_10bfloat16_tEfNS_4arch4Sm80ELi256ENS3_8TiledMMAINS3_8MMA_AtomIJNS3_30SM80_16x8x16_F32BF16BF16F32_TNEEEENS3_6LayoutINS4_IJNS5_ILi1EEENS5_ILi8EEESH_EEENS4_IJNS5_ILi0EEESH_SK_EEEEENS4_IJNS5_ILi16EEENS5_ILi128EEESN_EEEEELb0EEEEEvNT_6ParamsE,@"STO_CUDA_ENTRY STV_DEFAULT"
_ZN7cutlass13device_kernelIN5flash32FlashAttnBwdPostprocessConvertdQIN4cute5tupleIJNS3_1CILi32EEENS5_ILi256EEEEEENS_10bfloat16_tEfNS_4arch4Sm80ELi256ENS3_8TiledMMAINS3_8MMA_AtomIJNS3_30SM80_16x8x16_F32BF16BF16F32_TNEEEENS3_6LayoutINS4_IJNS5_ILi1EEENS5_ILi8EEESH_EEENS4_IJNS5_ILi0EEESH_SK_EEEEENS4_IJNS5_ILi16EEENS5_ILi128EEESN_EEEEELb0EEEEEvNT_6ParamsE:
[----:B------:R-:W-:Y:S08]  /*0000*/  LDC R1, c[0x0][0x37c] ;  /* 0x0000df00ff017b82 */ /* 0x000ff00000000800 */
[----:B------:R-:W0:Y:S01]  /*0010*/  LDC.64 R10, c[0x0][0x3e0] ;  /* 0x0000f800ff0a7b82 */ /* 0x000e220000000a00 */
[----:B------:R-:W1:Y:S01]  /*0020*/  S2R R37, SR_CTAID.X ;  /* 0x0000000000257919 */ /* 0x000e620000002500 */
[----:B------:R-:W2:Y:S01]  /*0030*/  LDCU.64 UR6, c[0x0][0x358] ;  /* 0x00006b00ff0677ac */ /* 0x000ea20008000a00 */
[----:B------:R-:W3:Y:S01]  /*0040*/  S2R R9, SR_CTAID.Z ;  /* 0x0000000000097919 */ /* 0x000ee20000002700 */
[----:B0-----:R-:W-:-:S04]  /*0050*/  ISETP.NE.U32.AND P0, PT, R10, RZ, PT ;  /* 0x000000ff0a00720c */ /* 0x001fc80003f05070 */
[----:B------:R-:W-:-:S13]  /*0060*/  ISETP.NE.AND.EX P1, PT, R11, RZ, PT, P0 ;  /* 0x000000ff0b00720c */ /* 0x000fda0003f25300 */
[----:B-123--:R-:W-:Y:S05]  /*0070*/  @P1 BRA `(.L_x_24) ;  /* 0x0000000000241947 */ /* 0x00efea0003800000 */
[----:B------:R-:W0:Y:S01]  /*0080*/  LDCU.64 UR4, c[0x0][0x3e8] ;  /* 0x00007d00ff0477ac */ /* 0x000e220008000a00 */
[----:B------:R-:W-:Y:S02]  /*0090*/  CS2R R4, SRZ ;  /* 0x0000000000047805 */ /* 0x000fe4000001ff00 */
[----:B------:R-:W-:Y:S01]  /*00a0*/  CS2R R2, SRZ ;  /* 0x0000000000027805 */ /* 0x000fe2000001ff00 */
[----:B------:R-:W1:Y:S01]  /*00b0*/  LDCU UR8, c[0x0][0x3b0] ;  /* 0x00007600ff0877ac */ /* 0x000e620008000800 */
[----:B0-----:R-:W-:-:S04]  /*00c0*/  UISETP.NE.U32.AND UP0, UPT, UR4, URZ, UPT ;  /* 0x000000ff0400728c */ /* 0x001fc8000bf05070 */
[----:B------:R-:W-:Y:S01]  /*00d0*/  UISETP.NE.AND.EX UP0, UPT, UR5, URZ, UPT, UP0 ;  /* 0x000000ff0500728c */ /* 0x000fe2000bf05300 */
[----:B-1----:R-:W-:-:S08]  /*00e0*/  IMAD.U32 R41, RZ, RZ, UR8 ;  /* 0x00000008ff297e24 */ /* 0x002fd0000f8e00ff */
[----:B------:R-:W-:Y:S05]  /*00f0*/  BRA.U !UP0, `(.L_x_25) ;  /* 0x0000000108547547 */ /* 0x000fea000b800000 */
[----:B------:R-:W-:Y:S05]  /*0100*/  BRA `(.L_x_26) ;  /* 0x0000000000387947 */ /* 0x000fea0003800000 */
.L_x_24:
[----:B------:R-:W0:Y:S01]  /*0110*/  LDC.64 R6, c[0x0][0x3e0] ;  /* 0x0000f800ff067b82 */ /* 0x000e220000000a00 */
[----:B------:R-:W1:Y:S01]  /*0120*/  LDCU.64 UR4, c[0x0][0x3e8] ;  /* 0x00007d00ff0477ac */ /* 0x000e620008000a00 */
[----:B0-----:R-:W-:-:S05]  /*0130*/  IMAD.WIDE.U32 R6, R9, 0x4, R6 ;  /* 0x0000000409067825 */ /* 0x001fca00078e0006 */
[----:B------:R-:W2:Y:S01]  /*0140*/  LDG.E R2, desc[UR6][R6.64] ;  /* 0x0000000606027981 */ /* 0x000ea2000c1e1900 */
[----:B-1----:R-:W-:-:S04]  /*0150*/  UISETP.NE.U32.AND UP0, UPT, UR4, URZ, UPT ;  /* 0x000000ff0400728c */ /* 0x002fc8000bf05070 */
[----:B------:R-:W-:Y:S01]  /*0160*/  UISETP.NE.AND.EX UP0, UPT, UR5, URZ, UPT, UP0 ;  /* 0x000000ff0500728c */ /* 0x000fe2000bf05300 */
[----:B--2---:R-:W-:-:S05]  /*0170*/  IMAD R0, R9, 0x20, R2 ;  /* 0x0000002009007824 */ /* 0x004fca00078e0202 */
[----:B------:R-:W-:-:S04]  /*0180*/  SHF.R.S32.HI R3, RZ, 0x1f, R0 ;  /* 0x0000001fff037819 */ /* 0x000fc80000011400 */
[----:B------:R-:W-:-:S05]  /*0190*/  LEA.HI R3, R3, R0, RZ, 0x5 ;  /* 0x0000000003037211 */ /* 0x000fca00078f28ff */
[----:B------:R-:W-:-:S05]  /*01a0*/  IMAD.SHL.U32 R3, R3, 0x100, RZ ;  /* 0x0000010003037824 */ /* 0x000fca00078e00ff */
[----:B------:R-:W-:Y:S02]  /*01b0*/  LOP3.LUT R4, R3, 0xffffe000, RZ, 0xc0, !PT ;  /* 0xffffe00003047812 */ /* 0x000fe400078ec0ff */
[----:B------:R-:W-:Y:S02]  /*01c0*/  SHF.R.S32.HI R3, RZ, 0x1f, R2 ;  /* 0x0000001fff037819 */ /* 0x000fe40000011402 */
[----:B------:R-:W-:Y:S01]  /*01d0*/  SHF.R.S32.HI R5, RZ, 0x1f, R4 ;  /* 0x0000001fff057819 */ /* 0x000fe20000011404 */
[----:B------:R-:W-:Y:S06]  /*01e0*/  BRA.U !UP0, `(.L_x_27) ;  /* 0x0000000108107547 */ /* 0x000fec000b800000 */
.L_x_26:
[----:B------:R-:W0:Y:S02]  /*01f0*/  LDC.64 R6, c[0x0][0x3e8] ;  /* 0x0000fa00ff067b82 */ /* 0x000e240000000a00 */
[----:B0-----:R-:W-:-:S05]  /*0200*/  IMAD.WIDE.U32 R6, R9, 0x4, R6 ;  /* 0x0000000409067825 */ /* 0x001fca00078e0006 */
[----:B------:R0:W5:Y:S01]  /*0210*/  LDG.E R41, desc[UR6][R6.64] ;  /* 0x0000000606297981 */ /* 0x000162000c1e1900 */
[----:B------:R-:W-:Y:S05]  /*0220*/  BRA `(.L_x_25) ;  /* 0x0000000000087947 */ /* 0x000fea0003800000 */
.L_x_27:
[----:B------:R-:W2:Y:S02]  /*0230*/  LDG.E R7, desc[UR6][R6.64+0x4] ;  /* 0x0000040606077981 */ /* 0x000ea4000c1e1900 */
[----:B--2---:R-:W-:-:S07]  /*0240*/  IADD3 R41, PT, PT, -R2, R7, RZ ;  /* 0x0000000702297210 */ /* 0x004fce0007ffe1ff */
.L_x_25:
[----:B------:R-:W-:Y:S01]  /*0250*/  IMAD.SHL.U32 R36, R37, 0x20, RZ ;  /* 0x0000002025247824 */ /* 0x000fe200078e00ff */
[----:B------:R-:W-:-:S04]  /*0260*/  ISETP.NE.AND.EX P0, PT, R11, RZ, PT, P0 ;  /* 0x000000ff0b00720c */ /* 0x000fc80003f05300 */
[----:B-----5:R-:W-:-:S13]  /*0270*/  ISETP.GT.AND P2, PT, R41, R36, PT ;  /* 0x000000242900720c */ /* 0x020fda0003f44270 */
[----:B------:R-:W-:Y:S05]  /*0280*/  @!P2 EXIT P0 ;  /* 0x000000000000a94d */ /* 0x000fea0000000000 */
[----:B------:R-:W1:Y:S01]  /*0290*/  S2R R39, SR_TID.X ;  /* 0x0000000000277919 */ /* 0x000e620000002100 */
[----:B------:R-:W2:Y:S01]  /*02a0*/  S2UR UR8, SR_CTAID.Y ;  /* 0x00000000000879c3 */ /* 0x000ea20000002600 */
[----:B------:R-:W3:Y:S01]  /*02b0*/  LDCU.64 UR4, c[0x0][0x3a0] ;  /* 0x00007400ff0477ac */ /* 0x000ee20008000a00 */
[----:B------:R-:W-:Y:S01]  /*02c0*/  SEL R0, R9, RZ, !P1 ;  /* 0x000000ff09007207 */ /* 0x000fe20004800000 */
[----:B------:R-:W4:Y:S05]  /*02d0*/  LDCU.64 UR10, c[0x0][0x380] ;  /* 0x00007000ff0a77ac */ /* 0x000f2a0008000a00 */
[----:B------:R-:W2:Y:S01]  /*02e0*/  LDC.64 R10, c[0x0][0x398] ;  /* 0x0000e600ff0a7b82 */ /* 0x000ea20000000a00 */
[----:B------:R-:W5:Y:S01]  /*02f0*/  LDCU UR9, c[0x0][0x3b4] ;  /* 0x00007680ff0977ac */ /* 0x000f620008000800 */
[----:B-1----:R-:W-:-:S04]  /*0300*/  IMAD.SHL.U32 R38, R39, 0x4, RZ ;  /* 0x0000000427267824 */ /* 0x002fc800078e00ff */
[----:B0-----:R-:W-:-:S05]  /*0310*/  IMAD R7, R37, 0x2000, R38 ;  /* 0x0000200025077824 */ /* 0x001fca00078e0226 */
[----:B------:R-:W-:-:S04]  /*0320*/  IADD3 R4, P0, PT, R7, R4, RZ ;  /* 0x0000000407047210 */ /* 0x000fc80007f1e0ff */
[----:B------:R-:W-:-:S03]  /*0330*/  IADD3.X R5, PT, PT, RZ, R5, RZ, P0, !PT ;  /* 0x00000005ff057210 */ /* 0x000fc600007fe4ff */
[----:B--2---:R-:W-:-:S04]  /*0340*/  IMAD.WIDE.U32 R4, R10, UR8, R4 ;  /* 0x000000080a047c25 */ /* 0x004fc8000f8e0004 */
[----:B------:R-:W-:Y:S02]  /*0350*/  IMAD R5, R11, UR8, R5 ;  /* 0x000000080b057c24 */ /* 0x000fe4000f8e0205 */
[----:B---3--:R-:W-:-:S04]  /*0360*/  IMAD.WIDE.U32 R4, R0, UR4, R4 ;  /* 0x0000000400047c25 */ /* 0x008fc8000f8e0004 */
[----:B------:R-:W-:Y:S01]  /*0370*/  IMAD R5, R0, UR5, R5 ;  /* 0x0000000500057c24 */ /* 0x000fe2000f8e0205 */
[----:B----4-:R-:W-:-:S04]  /*0380*/  LEA R44, P0, R4, UR10, 0x2 ;  /* 0x0000000a042c7c11 */ /* 0x010fc8000f8010ff */
[----:B------:R-:W-:Y:S01]  /*0390*/  LEA.HI.X R45, R4, UR11, R5, 0x2, P0 ;  /* 0x0000000b042d7c11 */ /* 0x000fe200080f1405 */
[----:B------:R-:W0:Y:S01]  /*03a0*/  S2UR UR5, SR_CgaCtaId ;  /* 0x00000000000579c3 */ /* 0x000e220000008800 */
[----:B------:R-:W-:Y:S01]  /*03b0*/  UMOV UR4, 0x400 ;  /* 0x0000040000047882 */ /* 0x000fe20000000000 */
[----:B------:R-:W-:Y:S01]  /*03c0*/  SHF.R.U32.HI R43, RZ, 0x5, R39 ;  /* 0x00000005ff2b7819 */ /* 0x000fe20000011627 */
[----:B------:R-:W-:Y:S01]  /*03d0*/  IMAD.SHL.U32 R42, R39, 0x8, RZ ;  /* 0x00000008272a7824 */ /* 0x000fe200078e00ff */
[----:B------:R-:W2:Y:S01]  /*03e0*/  LDG.E.128 R4, desc[UR6][R44.64] ;  /* 0x000000062c047981 */ /* 0x000ea2000c1e1d00 */
[----:B------:R-:W-:Y:S01]  /*03f0*/  VIADDMNMX R48, R41, -R36, 0x20, PT ;  /* 0x0000002029307446 */ /* 0x000fe20003800924 */
[----:B------:R-:W1:Y:S02]  /*0400*/  LDCU.64 UR10, c[0x0][0x3d0] ;  /* 0x00007a00ff0a77ac */ /* 0x000e640008000a00 */
[----:B------:R-:W3:Y:S04]  /*0410*/  LDG.E.128 R8, desc[UR6][R44.64+0x1000] ;  /* 0x001000062c087981 */ /* 0x000ee8000c1e1d00 */
[----:B------:R-:W4:Y:S04]  /*0420*/  LDG.E.128 R12, desc[UR6][R44.64+0x2000] ;  /* 0x002000062c0c7981 */ /* 0x000f28000c1e1d00 */
[----:B------:R-:W4:Y:S04]  /*0430*/  LDG.E.128 R16, desc[UR6][R44.64+0x3000] ;  /* 0x003000062c107981 */ /* 0x000f28000c1e1d00 */
[----:B------:R-:W4:Y:S04]  /*0440*/  LDG.E.128 R20, desc[UR6][R44.64+0x4000] ;  /* 0x004000062c147981 */ /* 0x000f28000c1e1d00 */
[----:B------:R-:W4:Y:S04]  /*0450*/  LDG.E.128 R24, desc[UR6][R44.64+0x5000] ;  /* 0x005000062c187981 */ /* 0x000f28000c1e1d00 */
[----:B------:R-:W4:Y:S04]  /*0460*/  LDG.E.128 R28, desc[UR6][R44.64+0x6000] ;  /* 0x006000062c1c7981 */ /* 0x000f28000c1e1d00 */
[----:B------:R1:W4:Y:S01]  /*0470*/  LDG.E.128 R32, desc[UR6][R44.64+0x7000] ;  /* 0x007000062c207981 */ /* 0x000322000c1e1d00 */
[----:B0-----:R-:W-:Y:S01]  /*0480*/  ULEA UR4, UR5, UR4, 0x18 ;  /* 0x0000000405047291 */ /* 0x001fe2000f8ec0ff */
[C---:B------:R-:W-:Y:S01]  /*0490*/  IADD3 R2, P0, PT, R43.reuse, R2, RZ ;  /* 0x000000022b027210 */ /* 0x040fe20007f1e0ff */
[C---:B------:R-:W-:Y:S01]  /*04a0*/  VIADD R46, R43.reuse, 0x18 ;  /* 0x000000182b2e7836 */ /* 0x040fe20000000000 */
[----:B------:R-:W-:Y:S01]  /*04b0*/  LOP3.LUT R36, R42, 0xf8, RZ, 0xc0, !PT ;  /* 0x000000f82a247812 */ /* 0x000fe200078ec0ff */
[----:B------:R-:W0:Y:S01]  /*04c0*/  LDCU UR5, c[0x0][0x3d8] ;  /* 0x00007b00ff0577ac */ /* 0x000e220008000800 */
[----:B------:R-:W-:Y:S01]  /*04d0*/  IADD3 R41, PT, PT, R43, 0x8, RZ ;  /* 0x000000082b297810 */ /* 0x000fe20007ffe0ff */
[----:B------:R-:W-:Y:S01]  /*04e0*/  IMAD.X R3, RZ, RZ, R3, P0 ;  /* 0x000000ffff037224 */ /* 0x000fe200000e0603 */
[----:B-----5:R-:W-:Y:S01]  /*04f0*/  ISETP.GE.AND P0, PT, R36, UR9, PT ;  /* 0x0000000924007c0c */ /* 0x020fe2000bf06270 */
[----:B------:R-:W-:Y:S01]  /*0500*/  BSSY.RECONVERGENT B0, `(.L_x_28) ;  /* 0x000009b000007945 */ /* 0x000fe20003800200 */
[----:B-1----:R-:W-:Y:S01]  /*0510*/  LEA R45, R39, UR4, 0x4 ;  /* 0x00000004272d7c11 */ /* 0x002fe2000f8e20ff */
[----:B------:R-:W-:Y:S01]  /*0520*/  VIADD R44, R43, 0x10 ;  /* 0x000000102b2c7836 */ /* 0x000fe20000000000 */
[----:B------:R-:W-:Y:S01]  /*0530*/  ISETP.GE.OR P2, PT, R41, R48, P0 ;  /* 0x000000302900720c */ /* 0x000fe20000746670 */
[----:B------:R-:W-:Y:S01]  /*0540*/  IMAD.WIDE.U32 R2, R37, 0x20, R2 ;  /* 0x0000002025027825 */ /* 0x000fe200078e0002 */
[----:B------:R-:W-:-:S02]  /*0550*/  SHF.L.U32 R41, R39, 0x1, RZ ;  /* 0x0000000127297819 */ /* 0x000fc400000006ff */
[----:B------:R-:W-:Y:S01]  /*0560*/  ISETP.GE.OR P3, PT, R43, R48, P0 ;  /* 0x000000302b00720c */ /* 0x000fe20000766670 */
[----:B------:R-:W-:Y:S01]  /*0570*/  IMAD.MOV.U32 R37, RZ, RZ, RZ ;  /* 0x000000ffff257224 */ /* 0x000fe200078e00ff */
[----:B------:R-:W-:Y:S01]  /*0580*/  LOP3.LUT R43, R41, 0x6, RZ, 0xc0, !PT ;  /* 0x00000006292b7812 */ /* 0x000fe200078ec0ff */
[----:B------:R-:W-:Y:S01]  /*0590*/  IMAD R41, R39, -0xc, R45 ;  /* 0xfffffff427297824 */ /* 0x000fe200078e022d */
[----:B------:R-:W-:Y:S02]  /*05a0*/  SHF.R.U32.HI R47, RZ, 0x2, R39 ;  /* 0x00000002ff2f7819 */ /* 0x000fe40000011627 */
[----:B------:R-:W-:Y:S02]  /*05b0*/  LOP3.LUT R40, R38, 0x40, RZ, 0xc0, !PT ;  /* 0x0000004026287812 */ /* 0x000fe400078ec0ff */
[----:B------:R-:W-:Y:S02]  /*05c0*/  LOP3.LUT R43, R43, 0x1e00, R42, 0xf8, !PT ;  /* 0x00001e002b2b7812 */ /* 0x000fe400078ef82a */
[----:B------:R-:W-:-:S02]  /*05d0*/  LOP3.LUT R40, R40, 0x8, R47, 0xf8, !PT ;  /* 0x0000000828287812 */ /* 0x000fc400078ef82f */
[----:B------:R-:W-:Y:S02]  /*05e0*/  SHF.R.U32.HI R47, RZ, 0x1, R39 ;  /* 0x00000001ff2f7819 */ /* 0x000fe40000011627 */
[----:B------:R-:W-:Y:S02]  /*05f0*/  LOP3.LUT R42, R42, 0x8, RZ, 0xc0, !PT ;  /* 0x000000082a2a7812 */ /* 0x000fe400078ec0ff */
[----:B------:R-:W-:Y:S02]  /*0600*/  LOP3.LUT R38, R43, 0x30, R38, 0xf8, !PT ;  /* 0x000000302b267812 */ /* 0x000fe400078ef826 */
[----:B------:R-:W-:Y:S02]  /*0610*/  LOP3.LUT R42, R42, 0x40, R47, 0xf8, !PT ;  /* 0x000000402a2a7812 */ /* 0x000fe400078ef82f */
[-C--:B------:R-:W-:Y:S02]  /*0620*/  ISETP.GE.OR P1, PT, R44, R48.reuse, P0 ;  /* 0x000000302c00720c */ /* 0x080fe40000726670 */
[----:B------:R-:W-:Y:S01]  /*0630*/  ISETP.GE.OR P0, PT, R46, R48, P0 ;  /* 0x000000302e00720c */ /* 0x000fe20000706670 */
[----:B--2---:R1:W-:Y:S04]  /*0640*/  STS.128 [R45], R4 ;  /* 0x000000042d007388 */ /* 0x0043e80000000c00 */
[----:B---3--:R-:W-:Y:S04]  /*0650*/  STS.128 [R45+0x1000], R8 ;  /* 0x001000082d007388 */ /* 0x008fe80000000c00 */
[----:B----4-:R-:W-:Y:S04]  /*0660*/  STS.128 [R45+0x2000], R12 ;  /* 0x0020000c2d007388 */ /* 0x010fe80000000c00 */
[----:B------:R-:W-:Y:S04]  /*0670*/  STS.128 [R45+0x3000], R16 ;  /* 0x003000102d007388 */ /* 0x000fe80000000c00 */
[----:B------:R-:W-:Y:S01]  /*0680*/  STS.128 [R45+0x4000], R20 ;  /* 0x004000142d007388 */ /* 0x000fe20000000c00 */
[----:B-1----:R-:W-:Y:S01]  /*0690*/  IMAD.SHL.U32 R4, R39, 0x100, RZ ;  /* 0x0000010027047824 */ /* 0x002fe200078e00ff */
[----:B------:R-:W-:-:S02]  /*06a0*/  SHF.R.U32.HI R5, RZ, 0x4, R39 ;  /* 0x00000004ff057819 */ /* 0x000fc40000011627 */
[----:B------:R-:W-:Y:S01]  /*06b0*/  STS.128 [R45+0x5000], R24 ;  /* 0x005000182d007388 */ /* 0x000fe20000000c00 */
[----:B------:R-:W-:Y:S02]  /*06c0*/  LOP3.LUT R7, R40, 0x8, R47, 0x78, !PT ;  /* 0x0000000828077812 */ /* 0x000fe400078e782f */
[----:B------:R-:W-:Y:S01]  /*06d0*/  LOP3.LUT R4, R4, 0x1e00, RZ, 0xc0, !PT ;  /* 0x00001e0004047812 */ /* 0x000fe200078ec0ff */
[----:B------:R-:W-:Y:S01]  /*06e0*/  STS.128 [R45+0x6000], R28 ;  /* 0x0060001c2d007388 */ /* 0x000fe20000000c00 */
[----:B------:R-:W-:Y:S02]  /*06f0*/  LOP3.LUT R5, R42, 0x8, R5, 0x78, !PT ;  /* 0x000000082a057812 */ /* 0x000fe400078e7805 */
[----:B------:R-:W-:Y:S01]  /*0700*/  LOP3.LUT R4, R4, 0x30, R47, 0xf8, !PT ;  /* 0x0000003004047812 */ /* 0x000fe200078ef82f */
[----:B------:R-:W-:Y:S01]  /*0710*/  STS.128 [R45+0x7000], R32 ;  /* 0x007000202d007388 */ /* 0x000fe20000000c00 */
[----:B------:R-:W-:Y:S02]  /*0720*/  LOP3.LUT R7, R38, R7, RZ, 0xfc, !PT ;  /* 0x0000000726077212 */ /* 0x000fe400078efcff */
[----:B------:R-:W-:Y:S01]  /*0730*/  LOP3.LUT R4, R4, R5, RZ, 0xfc, !PT ;  /* 0x0000000504047212 */ /* 0x000fe200078efcff */
[----:B------:R-:W-:Y:S06]  /*0740*/  BAR.SYNC.DEFER_BLOCKING 0x0 ;  /* 0x0000000000007b1d */ /* 0x000fec0000010000 */
[----:B------:R-:W0:Y:S04]  /*0750*/  LDS R24, [R41+0x1400] ;  /* 0x0014000029187984 */ /* 0x000e280000000800 */
[----:B------:R-:W1:Y:S04]  /*0760*/  LDS R39, [R41] ;  /* 0x0000000029277984 */ /* 0x000e680000000800 */
[----:B------:R-:W2:Y:S04]  /*0770*/  LDS R35, [R41+0x400] ;  /* 0x0004000029237984 */ /* 0x000ea80000000800 */
[----:B------:R-:W3:Y:S04]  /*0780*/  LDS R32, [R41+0x800] ;  /* 0x0008000029207984 */ /* 0x000ee80000000800 */
[----:B------:R-:W4:Y:S04]  /*0790*/  LDS R31, [R41+0xc00] ;  /* 0x000c0000291f7984 */ /* 0x000f280000000800 */
[----:B------:R-:W5:Y:S04]  /*07a0*/  LDS R30, [R41+0x1000] ;  /* 0x00100000291e7984 */ /* 0x000f680000000800 */
[----:B------:R-:W5:Y:S04]  /*07b0*/  LDS R27, [R41+0x2c00] ;  /* 0x002c0000291b7984 */ /* 0x000f680000000800 */
[----:B------:R-:W5:Y:S04]  /*07c0*/  LDS R23, [R41+0x3000] ;  /* 0x0030000029177984 */ /* 0x000f680000000800 */
[----:B------:R-:W5:Y:S04]  /*07d0*/  LDS R26, [R41+0x3400] ;  /* 0x00340000291a7984 */ /* 0x000f680000000800 */
[----:B------:R-:W5:Y:S04]  /*07e0*/  LDS R22, [R41+0x3800] ;  /* 0x0038000029167984 */ /* 0x000f680000000800 */
[----:B------:R-:W5:Y:S01]  /*07f0*/  LDS R25, [R41+0x3c00] ;  /* 0x003c000029197984 */ /* 0x000f620000000800 */
[----:B0-----:R-:W-:-:S03]  /*0800*/  FMUL.FTZ R40, R24, UR5 ;  /* 0x0000000518287c20 */ /* 0x001fc60008410000 */
[----:B------:R-:W0:Y:S01]  /*0810*/  LDS R14, [R41+0x4800] ;  /* 0x00480000290e7984 */ /* 0x000e220000000800 */
[----:B-1----:R-:W-:-:S03]  /*0820*/  FMUL.FTZ R39, R39, UR5 ;  /* 0x0000000527277c20 */ /* 0x002fc60008410000 */
[----:B------:R-:W1:Y:S01]  /*0830*/  LDS R19, [R41+0x4c00] ;  /* 0x004c000029137984 */ /* 0x000e620000000800 */
[----:B--2---:R-:W-:-:S03]  /*0840*/  FMUL.FTZ R38, R35, UR5 ;  /* 0x0000000523267c20 */ /* 0x004fc60008410000 */
[----:B------:R-:W2:Y:S01]  /*0850*/  LDS R15, [R41+0x5400] ;  /* 0x00540000290f7984 */ /* 0x000ea20000000800 */
[----:B---3--:R-:W-:-:S03]  /*0860*/  FMUL.FTZ R32, R32, UR5 ;  /* 0x0000000520207c20 */ /* 0x008fc60008410000 */
[----:B------:R-:W3:Y:S01]  /*0870*/  LDS R18, [R41+0x5800] ;  /* 0x0058000029127984 */ /* 0x000ee20000000800 */
[----:B----4-:R-:W-:-:S03]  /*0880*/  FMUL.FTZ R31, R31, UR5 ;  /* 0x000000051f1f7c20 */ /* 0x010fc60008410000 */
[----:B------:R-:W4:Y:S01]  /*0890*/  LDS R13, [R41+0x5c00] ;  /* 0x005c0000290d7984 */ /* 0x000f220000000800 */
[----:B-----5:R-:W-:Y:S01]  /*08a0*/  FMUL.FTZ R35, R30, UR5 ;  /* 0x000000051e237c20 */ /* 0x020fe20008410000 */
[----:B------:R-:W-:Y:S02]  /*08b0*/  F2FP.BF16.F32.PACK_AB R30, R38, R39 ;  /* 0x00000027261e723e */ /* 0x000fe400000010ff */
[----:B------:R-:W5:Y:S01]  /*08c0*/  LDS R17, [R41+0x4000] ;  /* 0x0040000029117984 */ /* 0x000f620000000800 */
[----:B------:R-:W-:Y:S01]  /*08d0*/  F2FP.BF16.F32.PACK_AB R31, R31, R32 ;  /* 0x000000201f1f723e */ /* 0x000fe200000010ff */
[----:B------:R-:W-:Y:S01]  /*08e0*/  FMUL.FTZ R38, R27, UR5 ;  /* 0x000000051b267c20 */ /* 0x000fe20008410000 */
[----:B------:R-:W-:Y:S01]  /*08f0*/  F2FP.BF16.F32.PACK_AB R32, R40, R35 ;  /* 0x000000232820723e */ /* 0x000fe200000010ff */
[----:B------:R-:W5:Y:S01]  /*0900*/  LDS R20, [R41+0x4400] ;  /* 0x0044000029147984 */ /* 0x000f620000000800 */
[----:B------:R-:W-:-:S03]  /*0910*/  FMUL.FTZ R23, R23, UR5 ;  /* 0x0000000517177c20 */ /* 0x000fc60008410000 */
[----:B------:R-:W5:Y:S01]  /*0920*/  LDS R34, [R41+0x1800] ;  /* 0x0018000029227984 */ /* 0x000f620000000800 */
[----:B------:R-:W-:-:S03]  /*0930*/  FMUL.FTZ R26, R26, UR5 ;  /* 0x000000051a1a7c20 */ /* 0x000fc60008410000 */
[----:B------:R-:W5:Y:S01]  /*0940*/  LDS R33, [R41+0x1c00] ;  /* 0x001c000029217984 */ /* 0x000f620000000800 */
[----:B------:R-:W-:Y:S01]  /*0950*/  FMUL.FTZ R27, R22, UR5 ;  /* 0x00000005161b7c20 */ /* 0x000fe20008410000 */
[----:B------:R-:W-:Y:S02]  /*0960*/  F2FP.BF16.F32.PACK_AB R23, R26, R23 ;  /* 0x000000171a17723e */ /* 0x000fe400000010ff */
[----:B------:R-:W5:Y:S01]  /*0970*/  LDS R29, [R41+0x2000] ;  /* 0x00200000291d7984 */ /* 0x000f620000000800 */
[----:B------:R-:W-:-:S03]  /*0980*/  FMUL.FTZ R40, R25, UR5 ;  /* 0x0000000519287c20 */ /* 0x000fc60008410000 */
[----:B------:R-:W5:Y:S01]  /*0990*/  LDS R28, [R41+0x2400] ;  /* 0x00240000291c7984 */ /* 0x000f620000000800 */
[----:B0-----:R-:W-:Y:S01]  /*09a0*/  FMUL.FTZ R14, R14, UR5 ;  /* 0x000000050e0e7c20 */ /* 0x001fe20008410000 */
[----:B------:R-:W-:Y:S02]  /*09b0*/  F2FP.BF16.F32.PACK_AB R26, R40, R27 ;  /* 0x0000001b281a723e */ /* 0x000fe400000010ff */
[----:B------:R-:W0:Y:S01]  /*09c0*/  LDS R21, [R41+0x2800] ;  /* 0x0028000029157984 */ /* 0x000e220000000800 */
[----:B-1----:R-:W-:-:S03]  /*09d0*/  FMUL.FTZ R19, R19, UR5 ;  /* 0x0000000513137c20 */ /* 0x002fc60008410000 */
[----:B------:R-:W1:Y:S01]  /*09e0*/  LDS R16, [R41+0x5000] ;  /* 0x0050000029107984 */ /* 0x000e620000000800 */
[----:B--2---:R-:W-:Y:S01]  /*09f0*/  FMUL.FTZ R27, R15, UR5 ;  /* 0x000000050f1b7c20 */ /* 0x004fe20008410000 */
[----:B------:R-:W-:Y:S02]  /*0a00*/  F2FP.BF16.F32.PACK_AB R19, R19, R14 ;  /* 0x0000000e1313723e */ /* 0x000fe400000010ff */
[----:B------:R-:W2:Y:S01]  /*0a10*/  LDS R5, [R41+0x6000] ;  /* 0x0060000029057984 */ /* 0x000ea20000000800 */
[----:B------:R-:W0:Y:S01]  /*0a20*/  LDC.64 R14, c[0x0][0x3c8] ;  /* 0x0000f200ff0e7b82 */ /* 0x000e220000000a00 */
[----:B---3--:R-:W-:Y:S02]  /*0a30*/  FMUL.FTZ R18, R18, UR5 ;  /* 0x0000000512127c20 */ /* 0x008fe40008410000 */
[----:B------:R-:W3:Y:S01]  /*0a40*/  LDS R12, [R41+0x6400] ;  /* 0x00640000290c7984 */ /* 0x000ee20000000800 */
[----:B----4-:R-:W-:-:S03]  /*0a50*/  FMUL.FTZ R13, R13, UR5 ;  /* 0x000000050d0d7c20 */ /* 0x010fc60008410000 */
[----:B------:R-:W4:Y:S01]  /*0a60*/  LDS R6, [R41+0x6800] ;  /* 0x0068000029067984 */ /* 0x000f220000000800 */
[----:B-----5:R-:W-:Y:S01]  /*0a70*/  FMUL.FTZ R17, R17, UR5 ;  /* 0x0000000511117c20 */ /* 0x020fe20008410000 */
[----:B------:R-:W-:Y:S02]  /*0a80*/  F2FP.BF16.F32.PACK_AB R18, R13, R18 ;  /* 0x000000120d12723e */ /* 0x000fe400000010ff */
[----:B------:R-:W5:Y:S01]  /*0a90*/  LDS R11, [R41+0x6c00] ;  /* 0x006c0000290b7984 */ /* 0x000f620000000800 */
[----:B------:R-:W-:-:S03]  /*0aa0*/  FMUL.FTZ R20, R20, UR5 ;  /* 0x0000000514147c20 */ /* 0x000fc60008410000 */
[----:B------:R-:W5:Y:S01]  /*0ab0*/  LDS R9, [R41+0x7000] ;  /* 0x0070000029097984 */ /* 0x000f620000000800 */
[----:B------:R-:W-:Y:S01]  /*0ac0*/  FMUL.FTZ R34, R34, UR5 ;  /* 0x0000000522227c20 */ /* 0x000fe20008410000 */
[----:B------:R-:W-:Y:S02]  /*0ad0*/  F2FP.BF16.F32.PACK_AB R17, R20, R17 ;  /* 0x000000111411723e */ /* 0x000fe400000010ff */
[----:B------:R-:W5:Y:S01]  /*0ae0*/  LDS R10, [R41+0x7400] ;  /* 0x00740000290a7984 */ /* 0x000f620000000800 */
[----:B------:R-:W-:Y:S01]  /*0af0*/  FMUL.FTZ R33, R33, UR5 ;  /* 0x0000000521217c20 */ /* 0x000fe20008410000 */
[----:B------:R-:W-:Y:S02]  /*0b00*/  LEA R20, R7, UR4, 0x1 ;  /* 0x0000000407147c11 */ /* 0x000fe4000f8e08ff */
[----:B------:R-:W5:Y:S01]  /*0b10*/  LDS R8, [R41+0x7800] ;  /* 0x0078000029087984 */ /* 0x000f620000000800 */
[----:B0-----:R-:W-:-:S04]  /*0b20*/  IMAD.WIDE.U32 R36, R14, UR8, R36 ;  /* 0x000000080e247c25 */ /* 0x001fc8000f8e0024 */
[----:B------:R-:W-:Y:S01]  /*0b30*/  FMUL.FTZ R29, R29, UR5 ;  /* 0x000000051d1d7c20 */ /* 0x000fe20008410000 */
[----:B------:R-:W0:Y:S01]  /*0b40*/  LDS R24, [R41+0x7c00] ;  /* 0x007c000029187984 */ /* 0x000e220000000800 */
[----:B------:R-:W-:Y:S01]  /*0b50*/  FMUL.FTZ R28, R28, UR5 ;  /* 0x000000051c1c7c20 */ /* 0x000fe20008410000 */
[----:B------:R-:W-:Y:S02]  /*0b60*/  IMAD R37, R15, UR8, R37 ;  /* 0x000000080f257c24 */ /* 0x000fe4000f8e0225 */
[----:B------:R-:W-:Y:S01]  /*0b70*/  FMUL.FTZ R35, R21, UR5 ;  /* 0x0000000515237c20 */ /* 0x000fe20008410000 */
[----:B------:R-:W-:Y:S01]  /*0b80*/  F2FP.BF16.F32.PACK_AB R21, R33, R34 ;  /* 0x000000222115723e */ /* 0x000fe200000010ff */
[----:B------:R0:W-:Y:S01]  /*0b90*/  STS [R20+0x8000], R30 ;  /* 0x0080001e14007388 */ /* 0x0001e20000000800 */
[----:B------:R-:W-:Y:S01]  /*0ba0*/  F2FP.BF16.F32.PACK_AB R22, R28, R29 ;  /* 0x0000001d1c16723e */ /* 0x000fe200000010ff */
[----:B-1----:R-:W-:Y:S01]  /*0bb0*/  FMUL.FTZ R16, R16, UR5 ;  /* 0x0000000510107c20 */ /* 0x002fe20008410000 */
[----:B------:R-:W-:Y:S01]  /*0bc0*/  F2FP.BF16.F32.PACK_AB R25, R38, R35 ;  /* 0x000000232619723e */ /* 0x000fe200000010ff */
[----:B------:R1:W-:Y:S01]  /*0bd0*/  STS [R20+0x8100], R31 ;  /* 0x0081001f14007388 */ /* 0x0003e20000000800 */
[----:B--2---:R-:W-:-:S02]  /*0be0*/  FMUL.FTZ R5, R5, UR5 ;  /* 0x0000000505057c20 */ /* 0x004fc40008410000 */
[----:B------:R-:W-:Y:S01]  /*0bf0*/  F2FP.BF16.F32.PACK_AB R16, R27, R16 ;  /* 0x000000101b10723e */ /* 0x000fe200000010ff */
[----:B------:R1:W-:Y:S01]  /*0c00*/  STS [R20+0x9000], R22 ;  /* 0x0090001614007388 */ /* 0x0003e20000000800 */
[----:B---3--:R-:W-:-:S03]  /*0c10*/  FMUL.FTZ R12, R12, UR5 ;  /* 0x000000050c0c7c20 */ /* 0x008fc60008410000 */
[----:B------:R1:W-:Y:S01]  /*0c20*/  STS [R20+0x9100], R25 ;  /* 0x0091001914007388 */ /* 0x0003e20000000800 */
[----:B----4-:R-:W-:Y:S01]  /*0c30*/  FMUL.FTZ R6, R6, UR5 ;  /* 0x0000000506067c20 */ /* 0x010fe20008410000 */
[----:B------:R-:W-:Y:S02]  /*0c40*/  F2FP.BF16.F32.PACK_AB R12, R12, R5 ;  /* 0x000000050c0c723e */ /* 0x000fe400000010ff */
[----:B------:R1:W-:Y:S01]  /*0c50*/  STS [R20+0x8200], R32 ;  /* 0x0082002014007388 */ /* 0x0003e20000000800 */
[----:B-----5:R-:W-:-:S03]  /*0c60*/  FMUL.FTZ R11, R11, UR5 ;  /* 0x000000050b0b7c20 */ /* 0x020fc60008410000 */
[----:B------:R1:W-:Y:S01]  /*0c70*/  STS [R20+0x8300], R21 ;  /* 0x0083001514007388 */ /* 0x0003e20000000800 */
[----:B------:R-:W-:Y:S01]  /*0c80*/  FMUL.FTZ R9, R9, UR5 ;  /* 0x0000000509097c20 */ /* 0x000fe20008410000 */
[----:B------:R-:W-:Y:S01]  /*0c90*/  F2FP.BF16.F32.PACK_AB R11, R11, R6 ;  /* 0x000000060b0b723e */ /* 0x000fe200000010ff */
[----:B------:R-:W-:Y:S01]  /*0ca0*/  IMAD.WIDE.U32 R6, R0, UR10, R36 ;  /* 0x0000000a00067c25 */ /* 0x000fe2000f8e0024 */
[----:B------:R1:W-:Y:S03]  /*0cb0*/  STS [R20+0x9200], R23 ;  /* 0x0092001714007388 */ /* 0x0003e60000000800 */
[----:B------:R-:W-:Y:S01]  /*0cc0*/  FMUL.FTZ R10, R10, UR5 ;  /* 0x000000050a0a7c20 */ /* 0x000fe20008410000 */
[----:B------:R-:W-:Y:S01]  /*0cd0*/  IMAD R5, R0, UR11, R7 ;  /* 0x0000000b00057c24 */ /* 0x000fe2000f8e0207 */
[----:B------:R1:W-:Y:S01]  /*0ce0*/  STS [R20+0x9300], R26 ;  /* 0x0093001a14007388 */ /* 0x0003e20000000800 */
[----:B------:R-:W-:-:S02]  /*0cf0*/  FMUL.FTZ R8, R8, UR5 ;  /* 0x0000000508087c20 */ /* 0x000fc40008410000 */
[----:B------:R-:W-:Y:S01]  /*0d00*/  F2FP.BF16.F32.PACK_AB R9, R10, R9 ;  /* 0x000000090a09723e */ /* 0x000fe200000010ff */
[----:B------:R1:W-:Y:S01]  /*0d10*/  STS [R20+0xa000], R17 ;  /* 0x00a0001114007388 */ /* 0x0003e20000000800 */
[----:B0-----:R-:W-:Y:S01]  /*0d20*/  FMUL.FTZ R13, R24, UR5 ;  /* 0x00000005180d7c20 */ /* 0x001fe20008410000 */
[----:B------:R-:W-:Y:S02]  /*0d30*/  UIADD3 UR5, UPT, UPT, UR4, 0x8000, URZ ;  /* 0x0000800004057890 */ /* 0x000fe4000fffe0ff */
[----:B------:R-:W-:Y:S01]  /*0d40*/  LEA R0, R4, UR4, 0x1 ;  /* 0x0000000404007c11 */ /* 0x000fe2000f8e08ff */
[----:B------:R1:W-:Y:S01]  /*0d50*/  STS [R20+0xa100], R19 ;  /* 0x00a1001314007388 */ /* 0x0003e20000000800 */
[----:B------:R-:W-:-:S03]  /*0d60*/  F2FP.BF16.F32.PACK_AB R8, R13, R8 ;  /* 0x000000080d08723e */ /* 0x000fc600000010ff */
[----:B------:R1:W-:Y:S01]  /*0d70*/  STS [R20+0xb000], R12 ;  /* 0x00b0000c14007388 */ /* 0x0003e20000000800 */
[----:B------:R-:W-:-:S03]  /*0d80*/  LEA R10, R4, UR5, 0x1 ;  /* 0x00000005040a7c11 */ /* 0x000fc6000f8e08ff */
[----:B------:R1:W-:Y:S04]  /*0d90*/  STS [R20+0xb100], R11 ;  /* 0x00b1000b14007388 */ /* 0x0003e80000000800 */
[----:B------:R1:W-:Y:S04]  /*0da0*/  STS [R20+0xa200], R16 ;  /* 0x00a2001014007388 */ /* 0x0003e80000000800 */
[----:B------:R1:W-:Y:S04]  /*0db0*/  STS [R20+0xa300], R18 ;  /* 0x00a3001214007388 */ /* 0x0003e80000000800 */
[----:B------:R1:W-:Y:S04]  /*0dc0*/  STS [R20+0xb200], R9 ;  /* 0x00b2000914007388 */ /* 0x0003e80000000800 */
[----:B------:R1:W-:Y:S01]  /*0dd0*/  STS [R20+0xb300], R8 ;  /* 0x00b3000814007388 */ /* 0x0003e20000000800 */
[----:B------:R-:W-:Y:S06]  /*0de0*/  BAR.SYNC.DEFER_BLOCKING 0x0 ;  /* 0x0000000000007b1d */ /* 0x000fec0000010000 */
[----:B------:R-:W-:Y:S05]  /*0df0*/  @P3 BRA `(.L_x_29) ;  /* 0x00000000002c3947 */ /* 0x000fea0003800000 */
[----:B-1----:R-:W0:Y:S01]  /*0e00*/  LDS.128 R8, [R10] ;  /* 0x000000000a087984 */ /* 0x002e220000000c00 */
[----:B------:R-:W1:Y:S01]  /*0e10*/  LDCU.64 UR4, c[0x0][0x3c0] ;  /* 0x00007800ff0477ac */ /* 0x000e620008000a00 */
[----:B------:R-:W-:Y:S01]  /*0e20*/  MOV R4, R6 ;  /* 0x0000000600047202 */ /* 0x000fe20000000f00 */
[----:B------:R-:W2:Y:S01]  /*0e30*/  LDCU.64 UR8, c[0x0][0x3a8] ;  /* 0x00007500ff0877ac */ /* 0x000ea20008000a00 */
[----:B-1----:R-:W-:-:S03]  /*0e40*/  IMAD R15, R3, UR4, RZ ;  /* 0x00000004030f7c24 */ /* 0x002fc6000f8e02ff */
[----:B------:R-:W-:-:S04]  /*0e50*/  IMAD.WIDE.U32 R12, R2, UR4, R4 ;  /* 0x00000004020c7c25 */ /* 0x000fc8000f8e0004 */
[----:B------:R-:W-:Y:S01]  /*0e60*/  IMAD R15, R2, UR5, R15 ;  /* 0x00000005020f7c24 */ /* 0x000fe2000f8e020f */
[----:B--2---:R-:W-:-:S03]  /*0e70*/  LEA R14, P3, R12, UR8, 0x1 ;  /* 0x000000080c0e7c11 */ /* 0x004fc6000f8608ff */
[----:B------:R-:W-:-:S05]  /*0e80*/  IMAD.IADD R13, R13, 0x1, R15 ;  /* 0x000000010d0d7824 */ /* 0x000fca00078e020f */
[----:B------:R-:W-:-:S05]  /*0e90*/  LEA.HI.X R15, R12, UR9, R13, 0x1, P3 ;  /* 0x000000090c0f7c11 */ /* 0x000fca00098f0c0d */
[----:B0-----:R0:W-:Y:S02]  /*0ea0*/  STG.E.128 desc[UR6][R14.64], R8 ;  /* 0x000000080e007986 */ /* 0x0011e4000c101d06 */
.L_x_29:
[----:B------:R-:W-:Y:S05]  /*0eb0*/  BSYNC.RECONVERGENT B0 ;  /* 0x0000000000007941 */ /* 0x000fea0003800200 */
.L_x_28:
[----:B01----:R0:W1:Y:S01]  /*0ec0*/  LDS.128 R8, [R0+0x8100] ;  /* 0x0081000000087984 */ /* 0x0030620000000c00 */
[----:B------:R-:W-:Y:S04]  /*0ed0*/  BSSY.RECONVERGENT B0, `(.L_x_30) ;  /* 0x000000f000007945 */ /* 0x000fe80003800200 */
[----:B------:R-:W-:Y:S05]  /*0ee0*/  @P2 BRA `(.L_x_31) ;  /* 0x0000000000342947 */ /* 0x000fea0003800000 */
[----:B------:R-:W2:Y:S01]  /*0ef0*/  LDCU.64 UR4, c[0x0][0x3c0] ;  /* 0x00007800ff0477ac */ /* 0x000ea20008000a00 */
[----:B------:R-:W-:Y:S01]  /*0f00*/  IADD3 R15, P2, PT, R2, 0x8, RZ ;  /* 0x00000008020f7810 */ /* 0x000fe20007f5e0ff */
[----:B------:R-:W-:Y:S01]  /*0f10*/  IMAD.MOV.U32 R13, RZ, RZ, R5 ;  /* 0x000000ffff0d7224 */ /* 0x000fe200078e0005 */
[----:B------:R-:W3:Y:S03]  /*0f20*/  LDCU.64 UR8, c[0x0][0x3a8] ;  /* 0x00007500ff0877ac */ /* 0x000ee60008000a00 */
[----:B------:R-:W-:-:S04]  /*0f30*/  IMAD.X R12, RZ, RZ, R3, P2 ;  /* 0x000000ffff0c7224 */ /* 0x000fc800010e0603 */
[----:B--2---:R-:W-:Y:S01]  /*0f40*/  IMAD R14, R12, UR4, RZ ;  /* 0x000000040c0e7c24 */ /* 0x004fe2000f8e02ff */
[----:B------:R-:W-:-:S05]  /*0f50*/  MOV R12, R6 ;  /* 0x00000006000c7202 */ /* 0x000fca0000000f00 */
[----:B------:R-:W-:-:S04]  /*0f60*/  IMAD.WIDE.U32 R12, R15, UR4, R12 ;  /* 0x000000040f0c7c25 */ /* 0x000fc8000f8e000c */
[----:B------:R-:W-:Y:S01]  /*0f70*/  IMAD R15, R15, UR5, R14 ;  /* 0x000000050f0f7c24 */ /* 0x000fe2000f8e020e */
[----:B---3--:R-:W-:-:S03]  /*0f80*/  LEA R14, P2, R12, UR8, 0x1 ;  /* 0x000000080c0e7c11 */ /* 0x008fc6000f8408ff */
[----:B------:R-:W-:-:S05]  /*0f90*/  IMAD.IADD R13, R13, 0x1, R15 ;  /* 0x000000010d0d7824 */ /* 0x000fca00078e020f */
[----:B------:R-:W-:-:S05]  /*0fa0*/  LEA.HI.X R15, R12, UR9, R13, 0x1, P2 ;  /* 0x000000090c0f7c11 */ /* 0x000fca00090f0c0d */
[----:B-1----:R2:W-:Y:S02]  /*0fb0*/  STG.E.128 desc[UR6][R14.64], R8 ;  /* 0x000000080e007986 */ /* 0x0025e4000c101d06 */
.L_x_31:
[----:B------:R-:W-:Y:S05]  /*0fc0*/  BSYNC.RECONVERGENT B0 ;  /* 0x0000000000007941 */ /* 0x000fea0003800200 */
.L_x_30:
[----:B-12---:R1:W2:Y:S01]  /*0fd0*/  LDS.128 R8, [R0+0x8200] ;  /* 0x0082000000087984 */ /* 0x0062a20000000c00 */
[----:B------:R-:W-:Y:S04]  /*0fe0*/  BSSY.RECONVERGENT B0, `(.L_x_32) ;  /* 0x000000f000007945 */ /* 0x000fe80003800200 */
[----:B------:R-:W-:Y:S05]  /*0ff0*/  @P1 BRA `(.L_x_33) ;  /* 0x0000000000341947 */ /* 0x000fea0003800000 */
[----:B------:R-:W3:Y:S01]  /*1000*/  LDCU.64 UR4, c[0x0][0x3c0] ;  /* 0x00007800ff0477ac */ /* 0x000ee20008000a00 */
[----:B------:R-:W-:Y:S01]  /*1010*/  IADD3 R15, P1, PT, R2, 0x10, RZ ;  /* 0x00000010020f7810 */ /* 0x000fe20007f3e0ff */
[----:B------:R-:W-:Y:S01]  /*1020*/  IMAD.MOV.U32 R13, RZ, RZ, R5 ;  /* 0x000000ffff0d7224 */ /* 0x000fe200078e0005 */
[----:B------:R-:W4:Y:S02]  /*1030*/  LDCU.64 UR8, c[0x0][0x3a8] ;  /* 0x00007500ff0877ac */ /* 0x000f240008000a00 */
[----:B------:R-:W-:-:S05]  /*1040*/  IADD3.X R12, PT, PT, RZ, R3, RZ, P1, !PT ;  /* 0x00000003ff0c7210 */ /* 0x000fca0000ffe4ff */
[----:B---3--:R-:W-:Y:S02]  /*1050*/  IMAD R14, R12, UR4, RZ ;  /* 0x000000040c0e7c24 */ /* 0x008fe4000f8e02ff */
[----:B------:R-:W-:-:S04]  /*1060*/  IMAD.MOV.U32 R12, RZ, RZ, R6 ;  /* 0x000000ffff0c7224 */ /* 0x000fc800078e0006 */
[----:B------:R-:W-:-:S04]  /*1070*/  IMAD.WIDE.U32 R12, R15, UR4, R12 ;  /* 0x000000040f0c7c25 */ /* 0x000fc8000f8e000c */
[----:B------:R-:W-:Y:S01]  /*1080*/  IMAD R15, R15, UR5, R14 ;  /* 0x000000050f0f7c24 */ /* 0x000fe2000f8e020e */
[----:B----4-:R-:W-:-:S04]  /*1090*/  LEA R14, P1, R12, UR8, 0x1 ;  /* 0x000000080c0e7c11 */ /* 0x010fc8000f8208ff */
[----:B------:R-:W-:-:S04]  /*10a0*/  IADD3 R13, PT, PT, R13, R15, RZ ;  /* 0x0000000f0d0d7210 */ /* 0x000fc80007ffe0ff */
[----:B------:R-:W-:-:S05]  /*10b0*/  LEA.HI.X R15, R12, UR9, R13, 0x1, P1 ;  /* 0x000000090c0f7c11 */ /* 0x000fca00088f0c0d */
[----:B--2---:R3:W-:Y:S02]  /*10c0*/  STG.E.128 desc[UR6][R14.64], R8 ;  /* 0x000000080e007986 */ /* 0x0047e4000c101d06 */
.L_x_33:
[----:B------:R-:W-:Y:S05]  /*10d0*/  BSYNC.RECONVERGENT B0 ;  /* 0x0000000000007941 */ /* 0x000fea0003800200 */
.L_x_32:
[----:B--23--:R2:W3:Y:S01]  /*10e0*/  LDS.128 R8, [R0+0x8300] ;  /* 0x0083000000087984 */ /* 0x00c4e20000000c00 */
[----:B------:R-:W-:Y:S05]  /*10f0*/  @P0 EXIT ;  /* 0x000000000000094d */ /* 0x000fea0003800000 */
[----:B------:R-:W0:Y:S01]  /*1100*/  LDCU.64 UR4, c[0x0][0x3c0] ;  /* 0x00007800ff0477ac */ /* 0x000e220008000a00 */
[----:B------:R-:W-:Y:S01]  /*1110*/  IADD3 R7, P0, PT, R2, 0x18, RZ ;  /* 0x0000001802077810 */ /* 0x000fe20007f1e0ff */
[----:B------:R-:W4:Y:S04]  /*1120*/  LDCU.64 UR8, c[0x0][0x3a8] ;  /* 0x00007500ff0877ac */ /* 0x000f280008000a00 */
[----:B------:R-:W-:Y:S01]  /*1130*/  IMAD.X R2, RZ, RZ, R3, P0 ;  /* 0x000000ffff027224 */ /* 0x000fe200000e0603 */
[----:B------:R-:W-:-:S03]  /*1140*/  MOV R3, R5 ;  /* 0x0000000500037202 */ /* 0x000fc60000000f00 */
[----:B012---:R-:W-:Y:S02]  /*1150*/  IMAD R0, R2, UR4, RZ ;  /* 0x0000000402007c24 */ /* 0x007fe4000f8e02ff */
[----:B------:R-:W-:-:S04]  /*1160*/  IMAD.MOV.U32 R2, RZ, RZ, R6 ;  /* 0x000000ffff027224 */ /* 0x000fc800078e0006 */
[----:B------:R-:W-:-:S04]  /*1170*/  IMAD.WIDE.U32 R2, R7, UR4, R2 ;  /* 0x0000000407027c25 */ /* 0x000fc8000f8e0002 */
[----:B------:R-:W-:Y:S01]  /*1180*/  IMAD R7, R7, UR5, R0 ;  /* 0x0000000507077c24 */ /* 0x000fe2000f8e0200 */
[----:B----4-:R-:W-:-:S03]  /*1190*/  LEA R4, P0, R2, UR8, 0x1 ;  /* 0x0000000802047c11 */ /* 0x010fc6000f8008ff */
[----:B------:R-:W-:-:S05]  /*11a0*/  IMAD.IADD R3, R3, 0x1, R7 ;  /* 0x0000000103037824 */ /* 0x000fca00078e0207 */
[----:B------:R-:W-:-:S05]  /*11b0*/  LEA.HI.X R5, R2, UR9, R3, 0x1, P0 ;  /* 0x0000000902057c11 */ /* 0x000fca00080f0c03 */
[----:B---3--:R-:W-:Y:S01]  /*11c0*/  STG.E.128 desc[UR6][R4.64], R8 ;  /* 0x0000000804007986 */ /* 0x008fe2000c101d06 */
[----:B------:R-:W-:Y:S05]  /*11d0*/  EXIT ;  /* 0x000000000000794d */ /* 0x000fea0003800000 */
.L_x_34:
        /* <DEDUP_REMOVED lines=10> */
.L_x_142:


//--------------------- .text._ZN7cutlass13device_kernelIN5flash19enable_sm80_to_sm89INS1_16FlashAttnBwdSm80INS1_25CollectiveMainloopBwdSm80ILi1ELi1EN4cute5tupleIJNS5_1CILi32EEENS7_ILi64EEENS7_ILi256EEEEEENS_10bfloat16_tEfNS_4arch4Sm80ELb1ELb0ELb0ELb1ELb0ELb0ELb0ELb0ELi2ELi2ELi2ELi1ELb1EEENS1_24CollectiveEpilogueBwdGQAISB_fSE_Li256ELb1ELb0EEENS1_25SingleTileBwdLPTSchedulerILb1ELi64ELb0EEEEEEEEEvNT_6ParamsE --------------------------
	.section	.text._ZN7cutlass13device_kernelIN5flash19enable_sm80_to_sm89INS1_16FlashAttnBwdSm80INS1_25CollectiveMainloopBwdSm80ILi1ELi1EN4cute5tupleIJNS5_1CILi32EEENS7_ILi64EEENS7_ILi256EEEEEENS_10bfloat16_tEfNS_4arch4Sm80ELb1ELb0ELb0ELb1ELb0ELb0ELb0ELb0ELi2ELi2ELi2ELi1ELb1EEENS1_24CollectiveEpilogueBwdGQAISB_fSE_Li256ELb1ELb0EEENS1_25SingleTileBwdLPTSchedulerILb1ELi64ELb0EEEEEEEEEvNT_6ParamsE,"ax",@progbits
	.align	128
.text._ZN7cutlass13device_kernelIN5flash19enable_sm80_to_sm89INS1_16FlashAttnBwdSm80INS1_25CollectiveMainloopBwdSm80ILi1ELi1EN4cute5tupleIJNS5_1CILi32EEENS7_ILi64EEENS7_ILi256EEEEEENS_10bfloat16_tEfNS_4arch4Sm80ELb1ELb0ELb0ELb1ELb0ELb0ELb0ELb0ELi2ELi2ELi2ELi1ELb1EEENS1_24CollectiveEpilogueBwdGQAISB_fSE_Li256ELb1ELb0EEENS1_25SingleTileBwdLPTSchedulerILb1ELi64ELb0EEEEEEEEEvNT_6ParamsE:
        .type           _ZN7cutlass13device_kernelIN5flash19enable_sm80_to_sm89INS1_16FlashAttnBwdSm80INS1_25CollectiveMainloopBwdSm80ILi1ELi1EN4cute5tupleIJNS5_1CILi32EEENS7_ILi64EEENS7_ILi256EEEEEENS_10bfloat16_tEfNS_4arch4Sm80ELb1ELb0ELb0ELb1ELb0ELb0ELb0ELb0ELi2ELi2ELi2ELi1ELb1EEENS1_24CollectiveEpilogueBwdGQAISB_fSE_Li256ELb1ELb0EEENS1_25SingleTileBwdLPTSchedulerILb1ELi64ELb0EEEEEEEEEvNT_6ParamsE,@function
        .size           _ZN7cutlass13device_kernelIN5flash19enable_sm80_to_sm89INS1_16FlashAttnBwdSm80INS1_25CollectiveMainloopBwdSm80ILi1ELi1EN4cute5tupleIJNS5_1CILi32EEENS7_ILi64EEENS7_ILi256EEEEEENS_10bfloat16_tEfNS_4arch4Sm80ELb1ELb0ELb0ELb1ELb0ELb0ELb0ELb0ELi2ELi2ELi2ELi1ELb1EEENS1_24CollectiveEpilogueBwdGQAISB_fSE_Li256ELb1ELb0EEENS1_25SingleTileBwdLPTSchedulerILb1ELi64ELb0EEEEEEEEEvNT_6ParamsE,(.L_x_143 - _ZN7cutlass13device_kernelIN5flash19enable_sm80_to_sm89INS1_16FlashAttnBwdSm80INS1_25CollectiveMainloopBwdSm80ILi1ELi1EN4cute5tupleIJNS5_1CILi32EEENS7_ILi64EEENS7_ILi256EEEEEENS_10bfloat16_tEfNS_4arch4Sm80ELb1ELb0ELb0ELb1ELb0ELb0ELb0ELb0ELi2ELi2ELi2ELi1ELb1EEENS1_24CollectiveEpilogueBwdGQAISB_fSE_Li256ELb1ELb0EEENS1_25SingleTileBwdLPTSchedulerILb1ELi64ELb0EEEEEEEEEvNT_6ParamsE)
        .other          _ZN7cutlass13device_kernelIN5flash19enable_sm80_to_sm89INS1_16FlashAttnBwdSm80INS1_25CollectiveMainloopBwdSm80ILi1ELi1EN4cute5tupleIJNS5_1CILi32EEENS7_ILi64EEENS7_ILi256EEEEEENS_10bfloat16_tEfNS_4arch4Sm80ELb1ELb0ELb0ELb1ELb0ELb0ELb0ELb0ELi2ELi2ELi2ELi1ELb1EEENS1_24CollectiveEpilogueBwdGQAISB_fSE_Li256ELb1ELb0EEENS1_25SingleTileBwdLPTSchedulerILb1ELi64ELb0EEEEEEEEEvNT_6ParamsE,@"STO_CUDA_ENTRY STV_DEFAULT"
_ZN7cutlass13device_kernelIN5flash19enable_sm80_to_sm89INS1_16FlashAttnBwdSm80INS1_25CollectiveMainloopBwdSm80ILi1ELi1EN4cute5tupleIJNS5_1CILi32EEENS7_ILi64EEENS7_ILi256EEEEEENS_10bfloat16_tEfNS_4arch4Sm80ELb1ELb0ELb0ELb1ELb0ELb0ELb0ELb0ELi2ELi2ELi2ELi1ELb1EEENS1_24CollectiveEpilogueBwdGQAISB_fSE_Li256ELb1ELb0EEENS1_25SingleTileBwdLPTSchedulerILb1ELi64ELb0EEEEEEEEEvNT_6ParamsE:
[----:B------:R-:W-:Y:S01]  /*0000*/  LDC R1, c[0x0][0x37c] ;  /* 0x0000df00ff017b82 */ /* 0x000fe20000000800 */
[----:B------:R-:W-:Y:S05]  /*0010*/  EXIT ;  /* 0x000000000000794d */ /* 0x000fea0003800000 */
.L_x_35:
        /* <DEDUP_REMOVED lines=14> */
.L_x_143:


//--------------------- .text._ZN7cutlass13device_kernelIN5flash22FlashAttnBwdPreprocessIN4cute5tupleIJNS3_1CILi32EEENS5_ILi256EEEEEENS_10bfloat16_tEfNS_4arch4Sm80ELb1ELb1EEEEEvNT_6ParamsE --------------------------
	.section	.text._ZN7cutlass13device_kernelIN5flash22FlashAttnBwdPreprocessIN4cute5tupleIJNS3_1CILi32EEENS5_ILi256EEEEEENS_10bfloat16_tEfNS_4arch4Sm80ELb1ELb1EEEEEvNT_6ParamsE,"ax",@progbits
	.align	128
.text._ZN7cutlass13device_kernelIN5flash22FlashAttnBwdPreprocessIN4cute5tupleIJNS3_1CILi32EEENS5_ILi256EEEEEENS_10bfloat16_tEfNS_4arch4Sm80ELb1ELb1EEEEEvNT_6ParamsE:
        .type           _ZN7cutlass13device_kernelIN5flash22FlashAttnBwdPreprocessIN4cute5tupleIJNS3_1CILi32EEENS5_ILi256EEEEEENS_10bfloat16_tEfNS_4arch4Sm80ELb1ELb1EEEEEvNT_6ParamsE,@function
        .size           _ZN7cutlass13device_kernelIN5flash22FlashAttnBwdPreprocessIN4cute5tupleIJNS3_1CILi32EEENS5_ILi256EEEEEENS_10bfloat16_tEfNS_4arch4Sm80ELb1ELb1EEEEEvNT_6ParamsE,(.L_x_144 - _ZN7cutlass13device_kernelIN5flash22FlashAttnBwdPreprocessIN4cute5tupleIJNS3_1CILi32EEENS5_ILi256EEEEEENS_10bfloat16_tEfNS_4arch4Sm80ELb1ELb1EEEEEvNT_6ParamsE)
        .other          _ZN7cutlass13device_kernelIN5flash22FlashAttnBwdPreprocessIN4cute5tupleIJNS3_1CILi32EEENS5_ILi256EEEEEENS_10bfloat16_tEfNS_4arch4Sm80ELb1ELb1EEEEEvNT_6ParamsE,@"STO_CUDA_ENTRY STV_DEFAULT"
_ZN7cutlass13device_kernelIN5flash22FlashAttnBwdPreprocessIN4cute5tupleIJNS3_1CILi32EEENS5_ILi256EEEEEENS_10bfloat16_tEfNS_4arch4Sm80ELb1ELb1EEEEEvNT_6ParamsE:
[----:B------:R-:W-:Y:S08]  /*0000*/  LDC R1, c[0x0][0x37c] ;  /* 0x0000df00ff017b82 */ /* 0x000ff00000000800 */
[----:B------:R-:W0:Y:S01]  /*0010*/  LDC.64 R6, c[0x0][0x460] ;  /* 0x00011800ff067b82 */ /* 0x000e220000000a00 */
[----:B------:R-:W1:Y:S01]  /*0020*/  S2R R0, SR_CTAID.X ;  /* 0x0000000000007919 */ /* 0x000e620000002500 */
[----:B------:R-:W2:Y:S01]  /*0030*/  LDCU.64 UR4, c[0x0][0x358] ;  /* 0x00006b00ff0477ac */ /* 0x000ea20008000a00 */
[----:B------:R-:W3:Y:S05]  /*0040*/  S2R R37, SR_CTAID.Z ;  /* 0x0000000000257919 */ /* 0x000eea0000002700 */
[----:B------:R-:W4:Y:S01]  /*0050*/  S2UR UR6, SR_CTAID.Y ;  /* 0x00000000000679c3 */ /* 0x000f220000002600 */
[----:B0-----:R-:W-:-:S04]  /*0060*/  ISETP.NE.U32.AND P0, PT, R6, RZ, PT ;  /* 0x000000ff0600720c */ /* 0x001fc80003f05070 */
[----:B------:R-:W-:-:S13]  /*0070*/  ISETP.NE.AND.EX P1, PT, R7, RZ, PT, P0 ;  /* 0x000000ff0700720c */ /* 0x000fda0003f25300 */
[----:B-1234-:R-:W-:Y:S05]  /*0080*/  @P1 BRA `(.L_x_36) ;  /* 0x0000000000241947 */ /* 0x01efea0003800000 */
[----:B------:R-:W0:Y:S01]  /*0090*/  LDCU.64 UR8, c[0x0][0x468] ;  /* 0x00008d00ff0877ac */ /* 0x000e220008000a00 */
[----:B------:R-:W-:Y:S01]  /*00a0*/  IMAD.MOV.U32 R36, RZ, RZ, RZ ;  /* 0x000000ffff247224 */ /* 0x000fe200078e00ff */
[----:B------:R-:W-:Y:S01]  /*00b0*/  CS2R R4, SRZ ;  /* 0x0000000000047805 */ /* 0x000fe2000001ff00 */
[----:B------:R-:W1:Y:S01]  /*00c0*/  LDCU UR7, c[0x0][0x388] ;  /* 0x00007100ff0777ac */ /* 0x000e620008000800 */
[----:B0-----:R-:W-:-:S04]  /*00d0*/  UISETP.NE.U32.AND UP0, UPT, UR8, URZ, UPT ;  /* 0x000000ff0800728c */ /* 0x001fc8000bf05070 */
[----:B------:R-:W-:Y:S01]  /*00e0*/  UISETP.NE.AND.EX UP0, UPT, UR9, URZ, UPT, UP0 ;  /* 0x000000ff0900728c */ /* 0x000fe2000bf05300 */
[----:B-1----:R-:W-:-:S08]  /*00f0*/  IMAD.U32 R46, RZ, RZ, UR7 ;  /* 0x00000007ff2e7e24 */ /* 0x002fd0000f8e00ff */
[----:B------:R-:W-:Y:S05]  /*0100*/  BRA.U !UP0, `(.L_x_37) ;  /* 0x00000001084c7547 */ /* 0x000fea000b800000 */
[----:B------:R-:W-:Y:S05]  /*0110*/  BRA `(.L_x_38) ;  /* 0x0000000000307947 */ /* 0x000fea0003800000 */
.L_x_36:
        /* <DEDUP_REMOVED lines=8> */
[----:B------:R-:W-:Y:S02]  /*01a0*/  LEA.HI R6, R6, R5, RZ, 0x5 ;  /* 0x0000000506067211 */ /* 0x000fe400078f28ff */
[----:B------:R-:W-:Y:S02]  /*01b0*/  SHF.R.S32.HI R5, RZ, 0x1f, R4 ;  /* 0x0000001fff057819 */ /* 0x000fe40000011404 */
[----:B------:R-:W-:Y:S01]  /*01c0*/  LOP3.LUT R36, R6, 0xffffffe0, RZ, 0xc0, !PT ;  /* 0xffffffe006247812 */ /* 0x000fe200078ec0ff */
[----:B------:R-:W-:Y:S06]  /*01d0*/  BRA.U !UP0, `(.L_x_39) ;  /* 0x0000000108107547 */ /* 0x000fec000b800000 */
.L_x_38:
[----:B------:R-:W0:Y:S02]  /*01e0*/  LDC.64 R46, c[0x0][0x468] ;  /* 0x00011a00ff2e7b82 */ /* 0x000e240000000a00 */
[----:B0-----:R-:W-:-:S06]  /*01f0*/  IMAD.WIDE.U32 R46, R37, 0x4, R46 ;  /* 0x00000004252e7825 */ /* 0x001fcc00078e002e */
[----:B------:R0:W5:Y:S01]  /*0200*/  LDG.E R46, desc[UR4][R46.64] ;  /* 0x000000042e2e7981 */ /* 0x000162000c1e1900 */
[----:B------:R-:W-:Y:S05]  /*0210*/  BRA `(.L_x_37) ;  /* 0x0000000000087947 */ /* 0x000fea0003800000 */
.L_x_39:
[----:B------:R-:W2:Y:S02]  /*0220*/  LDG.E R3, desc[UR4][R2.64+0x4] ;  /* 0x0000040402037981 */ /* 0x000ea4000c1e1900 */
[----:B--2---:R-:W-:-:S07]  /*0230*/  IADD3 R46, PT, PT, -R4, R3, RZ ;  /* 0x00000003042e7210 */ /* 0x004fce0007ffe1ff */
.L_x_37:
[----:B------:R-:W1:Y:S01]  /*0240*/  S2R R38, SR_TID.X ;  /* 0x0000000000267919 */ /* 0x000e620000002100 */
[----:B------:R-:W-:Y:S01]  /*0250*/  IMAD.SHL.U32 R39, R0, 0x20, RZ ;  /* 0x0000002000277824 */ /* 0x000fe200078e00ff */
[----:B------:R-:W-:-:S04]  /*0260*/  ISETP.NE.AND.EX P0, PT, R7, RZ, PT, P0 ;  /* 0x000000ff0700720c */ /* 0x000fc80003f05300 */
[----:B-----5:R-:W-:-:S13]  /*0270*/  ISETP.GT.AND P2, PT, R46, R39, PT ;  /* 0x000000272e00720c */ /* 0x020fda0003f44270 */
[----:B------:R-:W-:Y:S05]  /*0280*/  @!P2 EXIT P0 ;  /* 0x000000000000a94d */ /* 0x000fea0000000000 */
[----:B------:R-:W-:Y:S01]  /*0290*/  IMAD.IADD R41, R46, 0x1, -R39 ;  /* 0x000000012e297824 */ /* 0x000fe200078e0a27 */
[----:B------:R-:W2:Y:S01]  /*02a0*/  LDC.64 R6, c[0x0][0x400] ;  /* 0x00010000ff067b82 */ /* 0x000ea20000000a00 */
[----:B------:R-:W-:Y:S01]  /*02b0*/  SEL R40, R37, RZ, !P1 ;  /* 0x000000ff25287207 */ /* 0x000fe20004800000 */
[----:B------:R-:W-:Y:S02]  /*02c0*/  IMAD.MOV.U32 R55, RZ, RZ, 0x7f800000 ;  /* 0x7f800000ff377424 */ /* 0x000fe400078e00ff */
[----:B-1----:R-:W-:-:S04]  /*02d0*/  ISETP.GE.AND P0, PT, R38, R41, PT ;  /* 0x000000292600720c */ /* 0x002fc80003f06270 */
[----:B------:R-:W-:Y:S01]  /*02e0*/  ISETP.GT.U32.OR P0, PT, R38, 0x1f, P0 ;  /* 0x0000001f2600780c */ /* 0x000fe20000704470 */
[----:B------:R-:W1:Y:S08]  /*02f0*/  LDC.64 R8, c[0x0][0x408] ;  /* 0x00010200ff087b82 */ /* 0x000e700000000a00 */
[----:B------:R-:W3:Y:S04]  /*0300*/  LDC.64 R12, c[0x0][0x3a0] ;  /* 0x0000e800ff0c7b82 */ /* 0x000ee80000000a00 */
[----:B------:R-:W-:-:S04]  /*0310*/  @!P0 IMAD.IADD R3, R39, 0x1, R38 ;  /* 0x0000000127038824 */ /* 0x000fc800078e0226 */
[----:B------:R-:W4:Y:S01]  /*0320*/  @!P0 LDC.64 R10, c[0x0][0x3f8] ;  /* 0x0000fe00ff0a8b82 */ /* 0x000f220000000a00 */
[----:B------:R-:W-:-:S04]  /*0330*/  @!P0 IADD3 R2, P2, PT, R3, R4, RZ ;  /* 0x0000000403028210 */ /* 0x000fc80007f5e0ff */
[----:B------:R-:W-:-:S03]  /*0340*/  @!P0 IADD3.X R3, PT, PT, RZ, R5, RZ, P2, !PT ;  /* 0x00000005ff038210 */ /* 0x000fc600017fe4ff */
[----:B------:R-:W0:Y:S01]  /*0350*/  LDC.64 R14, c[0x0][0x3c0] ;  /* 0x0000f000ff0e7b82 */ /* 0x000e220000000a00 */
[----:B--2---:R-:W-:-:S04]  /*0360*/  @!P0 IMAD.WIDE.U32 R2, R6, UR6, R2 ;  /* 0x0000000606028c25 */ /* 0x004fc8000f8e0002 */
[----:B------:R-:W-:-:S03]  /*0370*/  @!P0 IMAD R3, R7, UR6, R3 ;  /* 0x0000000607038c24 */ /* 0x000fc6000f8e0203 */
[----:B------:R-:W2:Y:S01]  /*0380*/  LDC.64 R22, c[0x0][0x3a8] ;  /* 0x0000ea00ff167b82 */ /* 0x000ea20000000a00 */
[----:B-1----:R-:W-:-:S04]  /*0390*/  @!P0 IMAD.WIDE.U32 R2, R40, R8, R2 ;  /* 0x0000000828028225 */ /* 0x002fc800078e0002 */
[----:B------:R-:W-:Y:S01]  /*03a0*/  @!P0 IMAD R3, R40, R9, R3 ;  /* 0x0000000928038224 */ /* 0x000fe200078e0203 */
[C---:B----4-:R-:W-:Y:S02]  /*03b0*/  @!P0 LEA R6, P1, R2.reuse, R10, 0x2 ;  /* 0x0000000a02068211 */ /* 0x050fe400078210ff */
[----:B------:R-:W1:Y:S01]  /*03c0*/  LDC.64 R50, c[0x0][0x3c8] ;  /* 0x0000f200ff327b82 */ /* 0x000e620000000a00 */
[----:B------:R-:W-:Y:S02]  /*03d0*/  SHF.R.U32.HI R42, RZ, 0x4, R38 ;  /* 0x00000004ff2a7819 */ /* 0x000fe40000011626 */
[----:B------:R-:W-:Y:S01]  /*03e0*/  @!P0 LEA.HI.X R7, R2, R11, R3, 0x2, P1 ;  /* 0x0000000b02078211 */ /* 0x000fe200008f1403 */
[----:B------:R-:W-:-:S04]  /*03f0*/  IMAD.SHL.U32 R2, R38, 0x8, RZ ;  /* 0x0000000826027824 */ /* 0x000fc800078e00ff */
[----:B------:R4:W5:Y:S01]  /*0400*/  @!P0 LDG.E R55, desc[UR4][R6.64] ;  /* 0x0000000406378981 */ /* 0x000962000c1e1900 */
[----:B------:R-:W-:Y:S01]  /*0410*/  IADD3 R52, P0, PT, R42, R4, RZ ;  /* 0x000000042a347210 */ /* 0x000fe20007f1e0ff */
[----:B------:R-:W-:Y:S01]  /*0420*/  IMAD.MOV.U32 R3, RZ, RZ, RZ ;  /* 0x000000ffff037224 */ /* 0x000fe200078e00ff */
[----:B------:R-:W-:Y:S01]  /*0430*/  LOP3.LUT R2, R2, 0x78, RZ, 0xc0, !PT ;  /* 0x0000007802027812 */ /* 0x000fe200078ec0ff */
[C---:B------:R-:W-:Y:S01]  /*0440*/  VIADD R44, R42.reuse, 0x10 ;  /* 0x000000102a2c7836 */ /* 0x040fe20000000000 */
[----:B------:R-:W-:Y:S01]  /*0450*/  IADD3.X R53, PT, PT, RZ, R5, RZ, P0, !PT ;  /* 0x00000005ff357210 */ /* 0x000fe200007fe4ff */
[----:B------:R-:W-:Y:S01]  /*0460*/  BSSY.RECONVERGENT B0, `(.L_x_40) ;  /* 0x0000024000007945 */ /* 0x000fe20003800200 */
[----:B------:R-:W-:Y:S01]  /*0470*/  ISETP.GE.AND P0, PT, R42, R41, PT ;  /* 0x000000292a00720c */ /* 0x000fe20003f06270 */
[----:B---3--:R-:W-:Y:S01]  /*0480*/  IMAD.WIDE.U32 R8, R12, UR6, R2 ;  /* 0x000000060c087c25 */ /* 0x008fe2000f8e0002 */
[----:B------:R-:W-:Y:S02]  /*0490*/  CS2R R4, SRZ ;  /* 0x0000000000047805 */ /* 0x000fe4000001ff00 */
[----:B----4-:R-:W-:-:S02]  /*04a0*/  CS2R R6, SRZ ;  /* 0x0000000000067805 */ /* 0x010fc4000001ff00 */
[----:B------:R-:W-:Y:S01]  /*04b0*/  ISETP.GE.AND P1, PT, R44, R41, PT ;  /* 0x000000292c00720c */ /* 0x000fe20003f26270 */
[----:B0-----:R-:W-:Y:S01]  /*04c0*/  IMAD.WIDE.U32 R10, R14, UR6, R2 ;  /* 0x000000060e0a7c25 */ /* 0x001fe2000f8e0002 */
[----:B------:R-:W-:Y:S02]  /*04d0*/  CS2R R16, SRZ ;  /* 0x0000000000107805 */ /* 0x000fe4000001ff00 */
[----:B------:R-:W-:Y:S02]  /*04e0*/  CS2R R18, SRZ ;  /* 0x0000000000127805 */ /* 0x000fe4000001ff00 */
[----:B------:R-:W-:Y:S01]  /*04f0*/  LOP3.LUT R43, R2, 0x80, RZ, 0xfc, !PT ;  /* 0x00000080022b7812 */ /* 0x000fe200078efcff */
[----:B------:R-:W-:Y:S01]  /*0500*/  IMAD R9, R13, UR6, R9 ;  /* 0x000000060d097c24 */ /* 0x000fe2000f8e0209 */
[----:B------:R-:W-:Y:S01]  /*0510*/  CS2R R12, SRZ ;  /* 0x00000000000c7805 */ /* 0x000fe2000001ff00 */
[----:B------:R-:W-:Y:S01]  /*0520*/  IMAD R11, R15, UR6, R11 ;  /* 0x000000060f0b7c24 */ /* 0x000fe2000f8e020b */
[----:B------:R-:W-:Y:S01]  /*0530*/  CS2R R14, SRZ ;  /* 0x00000000000e7805 */ /* 0x000fe2000001ff00 */
[----:B--2---:R-:W-:Y:S01]  /*0540*/  IMAD.WIDE.U32 R20, R40, R22, R8 ;  /* 0x0000001628147225 */ /* 0x004fe200078e0008 */
[----:B------:R-:W-:-:S03]  /*0550*/  CS2R R8, SRZ ;  /* 0x0000000000087805 */ /* 0x000fc6000001ff00 */
[----:B-1----:R-:W-:Y:S01]  /*0560*/  IMAD.WIDE.U32 R48, R40, R50, R10 ;  /* 0x0000003228307225 */ /* 0x002fe200078e000a */
[----:B------:R-:W-:-:S03]  /*0570*/  CS2R R10, SRZ ;  /* 0x00000000000a7805 */ /* 0x000fc6000001ff00 */
[C---:B------:R-:W-:Y:S02]  /*0580*/  IMAD R23, R40.reuse, R23, R21 ;  /* 0x0000001728177224 */ /* 0x040fe400078e0215 */
[----:B------:R-:W-:Y:S02]  /*0590*/  IMAD R51, R40, R51, R49 ;  /* 0x0000003328337224 */ /* 0x000fe400078e0231 */
[----:B------:R-:W-:Y:S01]  /*05a0*/  IMAD.WIDE.U32 R52, R0, 0x20, R52 ;  /* 0x0000002000347825 */ /* 0x000fe200078e0034 */
        /* <DEDUP_REMOVED lines=15> */
.L_x_41:
[----:B------:R-:W-:Y:S05]  /*06a0*/  BSYNC.RECONVERGENT B0 ;  /* 0x0000000000007941 */ /* 0x000fea0003800200 */
.L_x_40:
[----:B------:R-:W-:Y:S04]  /*06b0*/  BSSY.RECONVERGENT B0, `(.L_x_42) ;  /* 0x0000012000007945 */ /* 0x000fe80003800200 */
[----:B------:R-:W-:Y:S05]  /*06c0*/  @P1 BRA `(.L_x_43) ;  /* 0x0000000000401947 */ /* 0x000fea0003800000 */
[----:B------:R-:W1:Y:S01]  /*06d0*/  LDCU.64 UR8, c[0x0][0x398] ;  /* 0x00007300ff0877ac */ /* 0x000e620008000a00 */
[----:B------:R-:W-:Y:S01]  /*06e0*/  IADD3 R25, P2, PT, R52, 0x10, RZ ;  /* 0x0000001034197810 */ /* 0x000fe20007f5e0ff */
[----:B------:R-:W2:Y:S03]  /*06f0*/  LDCU UR7, c[0x0][0x38c] ;  /* 0x00007180ff0777ac */ /* 0x000ea60008000800 */
[----:B------:R-:W-:Y:S01]  /*0700*/  IADD3.X R21, PT, PT, RZ, R53, RZ, P2, !PT ;  /* 0x00000035ff157210 */ /* 0x000fe200017fe4ff */
[----:B------:R-:W3:Y:S04]  /*0710*/  LDCU.64 UR10, c[0x0][0x380] ;  /* 0x00007000ff0a77ac */ /* 0x000ee80008000a00 */
[----:B-1----:R-:W-:-:S02]  /*0720*/  IMAD R22, R21, UR8, RZ ;  /* 0x0000000815167c24 */ /* 0x002fc4000f8e02ff */
[----:B------:R-:W-:Y:S01]  /*0730*/  IMAD.MOV.U32 R21, RZ, RZ, R23 ;  /* 0x000000ffff157224 */ /* 0x000fe200078e0017 */
[----:B--2---:R-:W-:Y:S01]  /*0740*/  ISETP.GE.AND P3, PT, R2, UR7, PT ;  /* 0x0000000702007c0c */ /* 0x004fe2000bf66270 */
[----:B------:R-:W-:Y:S01]  /*0750*/  IMAD.WIDE.U32 R20, R25, UR8, R20 ;  /* 0x0000000819147c25 */ /* 0x000fe2000f8e0014 */
[----:B------:R-:W-:-:S03]  /*0760*/  ISETP.GE.AND P4, PT, R43, UR7, PT ;  /* 0x000000072b007c0c */ /* 0x000fc6000bf86270 */
[----:B------:R-:W-:Y:S01]  /*0770*/  IMAD R25, R25, UR9, R22 ;  /* 0x0000000919197c24 */ /* 0x000fe2000f8e0216 */
[----:B---3--:R-:W-:-:S03]  /*0780*/  LEA R22, P2, R20, UR10, 0x1 ;  /* 0x0000000a14167c11 */ /* 0x008fc6000f8408ff */
[----:B------:R-:W-:-:S05]  /*0790*/  IMAD.IADD R21, R21, 0x1, R25 ;  /* 0x0000000115157824 */ /* 0x000fca00078e0219 */
[----:B------:R-:W-:-:S05]  /*07a0*/  LEA.HI.X R23, R20, UR11, R21, 0x1, P2 ;  /* 0x0000000b14177c11 */ /* 0x000fca00090f0c15 */
[----:B------:R1:W5:Y:S04]  /*07b0*/  @!P3 LDG.E.128 R12, desc[UR4][R22.64] ;  /* 0x00000004160cb981 */ /* 0x000368000c1e1d00 */
[----:B------:R1:W5:Y:S02]  /*07c0*/  @!P4 LDG.E.128 R16, desc[UR4][R22.64+0x100] ;  /* 0x000100041610c981 */ /* 0x000364000c1e1d00 */
.L_x_43:
[----:B------:R-:W-:Y:S05]  /*07d0*/  BSYNC.RECONVERGENT B0 ;  /* 0x0000000000007941 */ /* 0x000fea0003800200 */
.L_x_42:
[----:B------:R-:W-:Y:S01]  /*07e0*/  BSSY.RECONVERGENT B0, `(.L_x_44) ;  /* 0x0000017000007945 */ /* 0x000fe20003800200 */
[----:B------:R-:W-:Y:S02]  /*07f0*/  CS2R R20, SRZ ;  /* 0x0000000000147805 */ /* 0x000fe4000001ff00 */
[----:B-1----:R-:W-:Y:S02]  /*0800*/  CS2R R22, SRZ ;  /* 0x0000000000167805 */ /* 0x002fe4000001ff00 */
[----:B------:R-:W-:Y:S02]  /*0810*/  CS2R R32, SRZ ;  /* 0x0000000000207805 */ /* 0x000fe4000001ff00 */
[----:B------:R-:W-:Y:S02]  /*0820*/  CS2R R34, SRZ ;  /* 0x0000000000227805 */ /* 0x000fe4000001ff00 */
[----:B------:R-:W-:Y:S02]  /*0830*/  CS2R R24, SRZ ;  /* 0x0000000000187805 */ /* 0x000fe4000001ff00 */
[----:B0-----:R-:W-:-:S02]  /*0840*/  CS2R R26, SRZ ;  /* 0x00000000001a7805 */ /* 0x001fc4000001ff00 */
[----:B------:R-:W-:Y:S02]  /*0850*/  CS2R R28, SRZ ;  /* 0x00000000001c7805 */ /* 0x000fe4000001ff00 */
[----:B------:R-:W-:Y:S01]  /*0860*/  CS2R R30, SRZ ;  /* 0x00000000001e7805 */ /* 0x000fe2000001ff00 */
[----:B------:R-:W-:Y:S06]  /*0870*/  @P0 BRA `(.L_x_45) ;  /* 0x0000000000340947 */ /* 0x000fec0003800000 */
[----:B------:R-:W0:Y:S01]  /*0880*/  LDCU.128 UR8, c[0x0][0x3b0] ;  /* 0x00007600ff0877ac */ /* 0x000e220008000c00 */
[----:B------:R-:W-:Y:S01]  /*0890*/  IMAD.MOV.U32 R50, RZ, RZ, R48 ;  /* 0x000000ffff327224 */ /* 0x000fe200078e0030 */
[----:B------:R-:W1:Y:S01]  /*08a0*/  LDCU UR7, c[0x0][0x38c] ;  /* 0x00007180ff0777ac */ /* 0x000e620008000800 */
[----:B0-----:R-:W-:Y:S02]  /*08b0*/  IMAD R45, R53, UR10, RZ ;  /* 0x0000000a352d7c24 */ /* 0x001fe4000f8e02ff */
[----:B------:R-:W-:Y:S01]  /*08c0*/  IMAD.WIDE.U32 R58, R52, UR10, R50 ;  /* 0x0000000a343a7c25 */ /* 0x000fe2000f8e0032 */
[----:B-1----:R-:W-:-:S03]  /*08d0*/  ISETP.GE.AND P2, PT, R2, UR7, PT ;  /* 0x0000000702007c0c */ /* 0x002fc6000bf46270 */
[----:B------:R-:W-:Y:S01]  /*08e0*/  IMAD R45, R52, UR11, R45 ;  /* 0x0000000b342d7c24 */ /* 0x000fe2000f8e022d */
[----:B------:R-:W-:Y:S02]  /*08f0*/  ISETP.GE.AND P3, PT, R43, UR7, PT ;  /* 0x000000072b007c0c */ /* 0x000fe4000bf66270 */
[----:B------:R-:W-:Y:S02]  /*0900*/  LEA R56, P0, R58, UR8, 0x1 ;  /* 0x000000083a387c11 */ /* 0x000fe4000f8008ff */
[----:B------:R-:W-:-:S04]  /*0910*/  IADD3 R45, PT, PT, R59, R45, RZ ;  /* 0x0000002d3b2d7210 */ /* 0x000fc80007ffe0ff */
[----:B------:R-:W-:-:S05]  /*0920*/  LEA.HI.X R57, R58, UR9, R45, 0x1, P0 ;  /* 0x000000093a397c11 */ /* 0x000fca00080f0c2d */
[----:B------:R0:W5:Y:S04]  /*0930*/  @!P2 LDG.E.128 R20, desc[UR4][R56.64] ;  /* 0x000000043814a981 */ /* 0x000168000c1e1d00 */
[----:B------:R0:W5:Y:S02]  /*0940*/  @!P3 LDG.E.128 R32, desc[UR4][R56.64+0x100] ;  /* 0x000100043820b981 */ /* 0x000164000c1e1d00 */
.L_x_45:
[----:B------:R-:W-:Y:S05]  /*0950*/  BSYNC.RECONVERGENT B0 ;  /* 0x0000000000007941 */ /* 0x000fea0003800200 */
.L_x_44:
[----:B------:R-:W-:Y:S04]  /*0960*/  BSSY.RECONVERGENT B0, `(.L_x_46) ;  /* 0x0000011000007945 */ /* 0x000fe80003800200 */
[----:B------:R-:W-:Y:S05]  /*0970*/  @P1 BRA `(.L_x_47) ;  /* 0x00000000003c1947 */ /* 0x000fea0003800000 */
[----:B------:R-:W1:Y:S01]  /*0980*/  LDCU.128 UR8, c[0x0][0x3b0] ;  /* 0x00007600ff0877ac */ /* 0x000e620008000c00 */
[----:B------:R-:W-:Y:S01]  /*0990*/  IADD3 R47, P0, PT, R52, 0x10, RZ ;  /* 0x00000010342f7810 */ /* 0x000fe20007f1e0ff */
[----:B------:R-:W-:Y:S01]  /*09a0*/  IMAD.MOV.U32 R49, RZ, RZ, R51 ;  /* 0x000000ffff317224 */ /* 0x000fe200078e0033 */
[----:B------:R-:W2:Y:S03]  /*09b0*/  LDCU UR7, c[0x0][0x38c] ;  /* 0x00007180ff0777ac */ /* 0x000ea60008000800 */
        /* <DEDUP_REMOVED lines=11> */
.L_x_47:
[----:B------:R-:W-:Y:S05]  /*0a70*/  BSYNC.RECONVERGENT B0 ;  /* 0x0000000000007941 */ /* 0x000fea0003800200 */
.L_x_46:
[C---:B-----5:R-:W-:Y:S01]  /*0a80*/  SHF.L.U32 R3, R4.reuse, 0x10, RZ ;  /* 0x0000001004037819 */ /* 0x060fe200000006ff */
[----:B------:R-:W-:Y:S01]  /*0a90*/  IMAD.U32 R43, R5, 0x10000, RZ ;  /* 0x00010000052b7824 */ /* 0x000fe200078e00ff */
[----:B------:R-:W-:Y:S01]  /*0aa0*/  LOP3.LUT R4, R4, 0xffff0000, RZ, 0xc0, !PT ;  /* 0xffff000004047812 */ /* 0x000fe200078ec0ff */
[----:B0-----:R-:W-:Y:S01]  /*0ab0*/  IMAD.U32 R57, R33, 0x10000, RZ ;  /* 0x0001000021397824 */ /* 0x001fe200078e00ff */
[----:B------:R-:W-:Y:S01]  /*0ac0*/  LOP3.LUT R49, R20, 0xffff0000, RZ, 0xc0, !PT ;  /* 0xffff000014317812 */ /* 0x000fe200078ec0ff */
[----:B------:R-:W-:Y:S01]  /*0ad0*/  IMAD.U32 R60, R34, 0x10000, RZ ;  /* 0x00010000223c7824 */ /* 0x000fe200078e00ff */
[----:B------:R-:W-:Y:S01]  /*0ae0*/  SHF.L.U32 R48, R20, 0x10, RZ ;  /* 0x0000001014307819 */ /* 0x000fe200000006ff */
[----:B------:R-:W-:Y:S01]  /*0af0*/  IMAD.U32 R20, R21, 0x10000, RZ ;  /* 0x0001000015147824 */ /* 0x000fe200078e00ff */
[----:B------:R-:W-:Y:S01]  /*0b00*/  LOP3.LUT R61, R12, 0xffff0000, RZ, 0xc0, !PT ;  /* 0xffff00000c3d7812 */ /* 0x000fe200078ec0ff */
[----:B------:R-:W-:Y:S01]  /*0b10*/  FMUL.FTZ R4, R4, R49 ;  /* 0x0000003104047220 */ /* 0x000fe20000410000 */
[----:B------:R-:W-:Y:S01]  /*0b20*/  LOP3.LUT R64, R24, 0xffff0000, RZ, 0xc0, !PT ;  /* 0xffff000018407812 */ /* 0x000fe200078ec0ff */
[----:B-1----:R-:W-:Y:S01]  /*0b30*/  IMAD.U32 R50, R22, 0x10000, RZ ;  /* 0x0001000016327824 */ /* 0x002fe200078e00ff */
[----:B------:R-:W-:Y:S01]  /*0b40*/  LOP3.LUT R62, R33, 0xffff0000, RZ, 0xc0, !PT ;  /* 0xffff0000213e7812 */ /* 0x000fe200078ec0ff */
[----:B------:R-:W-:Y:S01]  /*0b50*/  FFMA.FTZ R48, R3, R48, R4 ;  /* 0x0000003003307223 */ /* 0x000fe20000010004 */
[----:B------:R-:W-:Y:S01]  /*0b60*/  LOP3.LUT R59, R34, 0xffff0000, RZ, 0xc0, !PT ;  /* 0xffff0000223b7812 */ /* 0x000fe200078ec0ff */
[C---:B------:R-:W-:Y:S01]  /*0b70*/  IMAD.U32 R33, R35.reuse, 0x10000, RZ ;  /* 0x0001000023217824 */ /* 0x040fe200078e00ff */
[----:B------:R-:W-:Y:S01]  /*0b80*/  LOP3.LUT R34, R35, 0xffff0000, RZ, 0xc0, !PT ;  /* 0xffff000023227812 */ /* 0x000fe200078ec0ff */
[----:B------:R-:W-:Y:S01]  /*0b90*/  IMAD.U32 R35, R24, 0x10000, RZ ;  /* 0x0001000018237824 */ /* 0x000fe200078e00ff */
[----:B------:R-:W-:Y:S01]  /*0ba0*/  SHF.L.U32 R12, R12, 0x10, RZ ;  /* 0x000000100c0c7819 */ /* 0x000fe200000006ff */
[----:B------:R-:W-:Y:S01]  /*0bb0*/  FMUL.FTZ R61, R61, R64 ;  /* 0x000000403d3d7220 */ /* 0x000fe20000410000 */
[----:B------:R-:W-:Y:S01]  /*0bc0*/  LOP3.LUT R45, R5, 0xffff0000, RZ, 0xc0, !PT ;  /* 0xffff0000052d7812 */ /* 0x000fe200078ec0ff */
[----:B------:R-:W-:Y:S01]  /*0bd0*/  FFMA.FTZ R20, R43, R20, R48 ;  /* 0x000000142b147223 */ /* 0x000fe20000010030 */
[----:B------:R-:W-:Y:S01]  /*0be0*/  LOP3.LUT R52, R21, 0xffff0000, RZ, 0xc0, !PT ;  /* 0xffff000015347812 */ /* 0x000fe200078ec0ff */
[----:B------:R-:W-:-:S02]  /*0bf0*/  IMAD.U32 R3, R13, 0x10000, RZ ;  /* 0x000100000d037824 */ /* 0x000fc400078e00ff */
[----:B------:R-:W-:Y:S01]  /*0c00*/  FFMA.FTZ R24, R12, R35, R61 ;  /* 0x000000230c187223 */ /* 0x000fe2000001003d */
[----:B------:R-:W-:Y:S01]  /*0c10*/  IMAD.U32 R4, R25, 0x10000, RZ ;  /* 0x0001000019047824 */ /* 0x000fe200078e00ff */
[----:B------:R-:W-:Y:S01]  /*0c20*/  LOP3.LUT R13, R13, 0xffff0000, RZ, 0xc0, !PT ;  /* 0xffff00000d0d7812 */ /* 0x000fe200078ec0ff */
[C---:B------:R-:W-:Y:S02]  /*0c30*/  IMAD.U32 R5, R6.reuse, 0x10000, RZ ;  /* 0x0001000006057824 */ /* 0x040fe400078e00ff */
[----:B------:R-:W-:Y:S01]  /*0c40*/  FFMA.FTZ R20, R45, R52, R20 ;  /* 0x000000342d147223 */ /* 0x000fe20000010014 */
[----:B------:R-:W-:Y:S01]  /*0c50*/  LOP3.LUT R12, R25, 0xffff0000, RZ, 0xc0, !PT ;  /* 0xffff0000190c7812 */ /* 0x000fe200078ec0ff */
[----:B------:R-:W-:Y:S01]  /*0c60*/  FFMA.FTZ R24, R3, R4, R24 ;  /* 0x0000000403187223 */ /* 0x000fe20000010018 */
[----:B------:R-:W-:Y:S01]  /*0c70*/  LOP3.LUT R47, R6, 0xffff0000, RZ, 0xc0, !PT ;  /* 0xffff0000062f7812 */ /* 0x000fe200078ec0ff */
[----:B------:R-:W-:Y:S01]  /*0c80*/  FFMA.FTZ R20, R5, R50, R20 ;  /* 0x0000003205147223 */ /* 0x000fe20000010014 */
[----:B------:R-:W-:Y:S01]  /*0c90*/  LOP3.LUT R22, R22, 0xffff0000, RZ, 0xc0, !PT ;  /* 0xffff000016167812 */ /* 0x000fe200078ec0ff */
[----:B------:R-:W-:Y:S01]  /*0ca0*/  IMAD.U32 R4, R26, 0x10000, RZ ;  /* 0x000100001a047824 */ /* 0x000fe200078e00ff */
[----:B------:R-:W-:Y:S01]  /*0cb0*/  SHF.L.U32 R3, R14, 0x10, RZ ;  /* 0x000000100e037819 */ /* 0x000fe200000006ff */
[----:B------:R-:W-:Y:S01]  /*0cc0*/  FFMA.FTZ R12, R13, R12, R24 ;  /* 0x0000000c0d0c7223 */ /* 0x000fe20000010018 */
[----:B------:R-:W-:-:S02]  /*0cd0*/  IMAD.U32 R6, R7, 0x10000, RZ ;  /* 0x0001000007067824 */ /* 0x000fc400078e00ff */
[----:B------:R-:W-:Y:S01]  /*0ce0*/  FFMA.FTZ R47, R47, R22, R20 ;  /* 0x000000162f2f7223 */ /* 0x000fe20000010014 */
[----:B------:R-:W-:Y:S01]  /*0cf0*/  IMAD.U32 R21, R23, 0x10000, RZ ;  /* 0x0001000017157824 */ /* 0x000fe200078e00ff */
[----:B------:R-:W-:Y:S01]  /*0d00*/  LOP3.LUT R14, R14, 0xffff0000, RZ, 0xc0, !PT ;  /* 0xffff00000e0e7812 */ /* 0x000fe200078ec0ff */
[----:B------:R-:W-:Y:S01]  /*0d10*/  FFMA.FTZ R13, R3, R4, R12 ;  /* 0x00000004030d7223 */ /* 0x000fe2000001000c */
[----:B------:R-:W-:Y:S01]  /*0d20*/  LOP3.LUT R5, R26, 0xffff0000, RZ, 0xc0, !PT ;  /* 0xffff00001a057812 */ /* 0x000fe200078ec0ff */
[----:B------:R-:W-:Y:S01]  /*0d30*/  FFMA.FTZ R12, R6, R21, R47 ;  /* 0x00000015060c7223 */ /* 0x000fe2000001002f */
[----:B------:R-:W-:Y:S01]  /*0d40*/  LOP3.LUT R7, R7, 0xffff0000, RZ, 0xc0, !PT ;  /* 0xffff000007077812 */ /* 0x000fe200078ec0ff */
[----:B------:R-:W-:Y:S01]  /*0d50*/  IMAD.U32 R3, R15, 0x10000, RZ ;  /* 0x000100000f037824 */ /* 0x000fe200078e00ff */
[----:B------:R-:W-:Y:S01]  /*0d60*/  LOP3.LUT R54, R23, 0xffff0000, RZ, 0xc0, !PT ;  /* 0xffff000017367812 */ /* 0x000fe200078ec0ff */
[----:B------:R-:W-:Y:S02]  /*0d70*/  IMAD.U32 R4, R27, 0x10000, RZ ;  /* 0x000100001b047824 */ /* 0x000fe400078e00ff */
[----:B------:R-:W-:Y:S01]  /*0d80*/  FFMA.FTZ R14, R14, R5, R13 ;  /* 0x000000050e0e7223 */ /* 0x000fe2000001000d */
[----:B------:R-:W-:Y:S01]  /*0d90*/  SHF.L.U32 R23, R8, 0x10, RZ ;  /* 0x0000001008177819 */ /* 0x000fe200000006ff */
[----:B------:R-:W-:Y:S01]  /*0da0*/  VIADD R46, R46, 0x1f ;  /* 0x0000001f2e2e7836 */ /* 0x000fe20000000000 */
[----:B------:R-:W-:Y:S01]  /*0db0*/  SHF.L.U32 R58, R32, 0x10, RZ ;  /* 0x00000010203a7819 */ /* 0x000fe200000006ff */
[----:B------:R-:W-:Y:S01]  /*0dc0*/  FFMA.FTZ R12, R7, R54, R12 ;  /* 0x00000036070c7223 */ /* 0x000fe2000001000c */
[----:B------:R-:W-:Y:S01]  /*0dd0*/  LOP3.LUT R15, R15, 0xffff0000, RZ, 0xc0, !PT ;  /* 0xffff00000f0f7812 */ /* 0x000fe200078ec0ff */
[----:B------:R-:W-:Y:S01]  /*0de0*/  FFMA.FTZ R14, R3, R4, R14 ;  /* 0x00000004030e7223 */ /* 0x000fe2000001000e */
[----:B------:R-:W-:Y:S01]  /*0df0*/  LOP3.LUT R6, R27, 0xffff0000, RZ, 0xc0, !PT ;  /* 0xffff00001b067812 */ /* 0x000fe200078ec0ff */
[----:B------:R-:W-:Y:S01]  /*0e00*/  FFMA.FTZ R12, R23, R58, R12 ;  /* 0x0000003a170c7223 */ /* 0x000fe2000001000c */
[----:B------:R-:W-:Y:S01]  /*0e10*/  LOP3.LUT R51, R8, 0xffff0000, RZ, 0xc0, !PT ;  /* 0xffff000008337812 */ /* 0x000fe200078ec0ff */
[----:B------:R-:W-:Y:S01]  /*0e20*/  IMAD.U32 R4, R28, 0x10000, RZ ;  /* 0x000100001c047824 */ /* 0x000fe200078e00ff */
[----:B------:R-:W-:Y:S01]  /*0e30*/  LOP3.LUT R32, R32, 0xffff0000, RZ, 0xc0, !PT ;  /* 0xffff000020207812 */ /* 0x000fe200078ec0ff */
[----:B------:R-:W-:Y:S01]  /*0e40*/  FFMA.FTZ R6, R15, R6, R14 ;  /* 0x000000060f067223 */ /* 0x000fe2000001000e */
[C---:B------:R-:W-:Y:S01]  /*0e50*/  SHF.L.U32 R3, R16.reuse, 0x10, RZ ;  /* 0x0000001010037819 */ /* 0x040fe200000006ff */
[----:B------:R-:W-:Y:S01]  /*0e60*/  IMAD.U32 R8, R9, 0x10000, RZ ;  /* 0x0001000009087824 */ /* 0x000fe200078e00ff */
[----:B------:R-:W-:Y:S01]  /*0e70*/  LOP3.LUT R16, R16, 0xffff0000, RZ, 0xc0, !PT ;  /* 0xffff000010107812 */ /* 0x000fe200078ec0ff */
[----:B------:R-:W-:Y:S01]  /*0e80*/  FFMA.FTZ R51, R51, R32, R12 ;  /* 0x0000002033337223 */ /* 0x000fe2000001000c */
[----:B------:R-:W-:Y:S01]  /*0e90*/  LOP3.LUT R5, R28, 0xffff0000, RZ, 0xc0, !PT ;  /* 0xffff00001c057812 */ /* 0x000fe200078ec0ff */
[----:B------:R-:W-:Y:S01]  /*0ea0*/  FFMA.FTZ R7, R3, R4, R6 ;  /* 0x0000000403077223 */ /* 0x000fe20000010006 */
[----:B------:R-:W-:Y:S01]  /*0eb0*/  LOP3.LUT R53, R9, 0xffff0000, RZ, 0xc0, !PT ;  /* 0xffff000009357812 */ /* 0x000fe200078ec0ff */
[----:B------:R-:W-:Y:S01]  /*0ec0*/  FFMA.FTZ R8, R8, R57, R51 ;  /* 0x0000003908087223 */ /* 0x000fe20000010033 */
[----:B------:R-:W-:Y:S01]  /*0ed0*/  SHF.L.U32 R4, R29, 0x10, RZ ;  /* 0x000000101d047819 */ /* 0x000fe200000006ff */
[----:B------:R-:W-:-:S02]  /*0ee0*/  IMAD.U32 R3, R17, 0x10000, RZ ;  /* 0x0001000011037824 */ /* 0x000fc400078e00ff */
[----:B------:R-:W-:Y:S01]  /*0ef0*/  FFMA.FTZ R16, R16, R5, R7 ;  /* 0x0000000510107223 */ /* 0x000fe20000010007 */
[C---:B------:R-:W-:Y:S02]  /*0f00*/  IMAD.U32 R9, R10.reuse, 0x10000, RZ ;  /* 0x000100000a097824 */ /* 0x040fe400078e00ff */
[----:B------:R-:W-:Y:S01]  /*0f10*/  FFMA.FTZ R8, R53, R62, R8 ;  /* 0x0000003e35087223 */ /* 0x000fe20000010008 */
[----:B------:R-:W-:Y:S01]  /*0f20*/  LOP3.LUT R17, R17, 0xffff0000, RZ, 0xc0, !PT ;  /* 0xffff000011117812 */ /* 0x000fe200078ec0ff */
[----:B------:R-:W-:Y:S01]  /*0f30*/  FFMA.FTZ R16, R3, R4, R16 ;  /* 0x0000000403107223 */ /* 0x000fe20000010010 */
[----:B------:R-:W-:Y:S01]  /*0f40*/  LOP3.LUT R6, R29, 0xffff0000, RZ, 0xc0, !PT ;  /* 0xffff00001d067812 */ /* 0x000fe200078ec0ff */
[----:B------:R-:W-:Y:S01]  /*0f50*/  FFMA.FTZ R9, R9, R60, R8 ;  /* 0x0000003c09097223 */ /* 0x000fe20000010008 */
[----:B------:R-:W-:Y:S01]  /*0f60*/  LOP3.LUT R56, R10, 0xffff0000, RZ, 0xc0, !PT ;  /* 0xffff00000a387812 */ /* 0x000fe200078ec0ff */
[C---:B------:R-:W-:Y:S01]  /*0f70*/  IMAD.U32 R3, R18.reuse, 0x10000, RZ ;  /* 0x0001000012037824 */ /* 0x040fe200078e00ff */
[----:B------:R-:W-:Y:S01]  /*0f80*/  LOP3.LUT R18, R18, 0xffff0000, RZ, 0xc0, !PT ;  /* 0xffff000012127812 */ /* 0x000fe200078ec0ff */
[----:B------:R-:W-:-:S02]  /*0f90*/  IMAD.U32 R4, R30, 0x10000, RZ ;  /* 0x000100001e047824 */ /* 0x000fc400078e00ff */
[----:B------:R-:W-:Y:S01]  /*0fa0*/  FFMA.FTZ R6, R17, R6, R16 ;  /* 0x0000000611067223 */ /* 0x000fe20000010010 */
[----:B------:R-:W-:Y:S02]  /*0fb0*/  IMAD.U32 R10, R11, 0x10000, RZ ;  /* 0x000100000b0a7824 */ /* 0x000fe400078e00ff */
[----:B------:R-:W-:Y:S01]  /*0fc0*/  FFMA.FTZ R9, R56, R59, R9 ;  /* 0x0000003b38097223 */ /* 0x000fe20000010009 */
[----:B------:R-:W-:Y:S01]  /*0fd0*/  LOP3.LUT R5, R30, 0xffff0000, RZ, 0xc0, !PT ;  /* 0xffff00001e057812 */ /* 0x000fe200078ec0ff */
[----:B------:R-:W-:Y:S01]  /*0fe0*/  FFMA.FTZ R7, R3, R4, R6 ;  /* 0x0000000403077223 */ /* 0x000fe20000010006 */
[----:B------:R-:W-:Y:S01]  /*0ff0*/  LOP3.LUT R11, R11, 0xffff0000, RZ, 0xc0, !PT ;  /* 0xffff00000b0b7812 */ /* 0x000fe200078ec0ff */
[----:B------:R-:W-:Y:S01]  /*1000*/  FFMA.FTZ R10, R10, R33, R9 ;  /* 0x000000210a0a7223 */ /* 0x000fe20000010009 */
[----:B------:R-:W-:Y:S01]  /*1010*/  SHF.L.U32 R3, R19, 0x10, RZ ;  /* 0x0000001013037819 */ /* 0x000fe200000006ff */
[----:B------:R-:W-:Y:S02]  /*1020*/  IMAD.U32 R4, R31, 0x10000, RZ ;  /* 0x000100001f047824 */ /* 0x000fe400078e00ff */
[----:B------:R-:W-:Y:S01]  /*1030*/  FFMA.FTZ R18, R18, R5, R7 ;  /* 0x0000000512127223 */ /* 0x000fe20000010007 */
[----:B------:R-:W-:Y:S01]  /*1040*/  FFMA.FTZ R10, R11, R34, R10 ;  /* 0x000000220b0a7223 */ /* 0x000fe2000001000a */
[----:B------:R-:W-:Y:S01]  /*1050*/  LOP3.LUT R19, R19, 0xffff0000, RZ, 0xc0, !PT ;  /* 0xffff000013137812 */ /* 0x000fe200078ec0ff */
[----:B------:R-:W-:Y:S01]  /*1060*/  BSSY.RECONVERGENT B0, `(.L_x_48) ;  /* 0x0000039000007945 */ /* 0x000fe20003800200 */
[----:B------:R-:W-:Y:S01]  /*1070*/  LOP3.LUT R6, R31, 0xffff0000, RZ, 0xc0, !PT ;  /* 0xffff00001f067812 */ /* 0x000fe200078ec0ff */
[----:B------:R-:W-:Y:S01]  /*1080*/  FFMA.FTZ R4, R3, R4, R18 ;  /* 0x0000000403047223 */ /* 0x000fe20000010012 */
[----:B------:R-:W-:Y:S01]  /*1090*/  ISETP.NE.AND P1, PT, R2, RZ, PT ;  /* 0x000000ff0200720c */ /* 0x000fe20003f25270 */
[----:B------:R-:W0:Y:S01]  /*10a0*/  SHFL.BFLY PT, R3, R10, 0x8, 0x1f ;  /* 0x0d001f000a037f89 */ /* 0x000e2200000e0000 */
[----:B------:R-:W-:Y:S01]  /*10b0*/  SHF.R.S32.HI R16, RZ, 0x1f, R36 ;  /* 0x0000001fff107819 */ /* 0x000fe20000011424 */
[----:B------:R-:W-:-:S05]  /*10c0*/  FFMA.FTZ R6, R19, R6, R4 ;  /* 0x0000000613067223 */ /* 0x000fca0000010004 */
[----:B------:R-:W1:Y:S01]  /*10d0*/  SHFL.BFLY PT, R5, R6, 0x8, 0x1f ;  /* 0x0d001f0006057f89 */ /* 0x000e6200000e0000 */
[----:B0-----:R-:W-:Y:S01]  /*10e0*/  FADD.FTZ R3, R10, R3 ;  /* 0x000000030a037221 */ /* 0x001fe20000010000 */
[----:B------:R-:W-:-:S04]  /*10f0*/  IMAD.SHL.U32 R10, R38, 0x4, RZ ;  /* 0x00000004260a7824 */ /* 0x000fc800078e00ff */
[----:B------:R-:W0:Y:S01]  /*1100*/  SHFL.BFLY PT, R4, R3, 0x4, 0x1f ;  /* 0x0c801f0003047f89 */ /* 0x000e2200000e0000 */
[----:B-1----:R-:W-:-:S05]  /*1110*/  FADD.FTZ R7, R6, R5 ;  /* 0x0000000506077221 */ /* 0x002fca0000010000 */
[----:B------:R-:W1:Y:S01]  /*1120*/  SHFL.BFLY PT, R8, R7, 0x4, 0x1f ;  /* 0x0c801f0007087f89 */ /* 0x000e6200000e0000 */
[----:B0-----:R-:W-:-:S05]  /*1130*/  FADD.FTZ R4, R3, R4 ;  /* 0x0000000403047221 */ /* 0x001fca0000010000 */
[----:B------:R-:W0:Y:S01]  /*1140*/  SHFL.BFLY PT, R5, R4, 0x2, 0x1f ;  /* 0x0c401f0004057f89 */ /* 0x000e2200000e0000 */
[----:B-1----:R-:W-:Y:S02]  /*1150*/  FADD.FTZ R9, R7, R8 ;  /* 0x0000000807097221 */ /* 0x002fe40000010000 */
[----:B------:R-:W1:Y:S03]  /*1160*/  LDC.64 R6, c[0x0][0x440] ;  /* 0x00011000ff067b82 */ /* 0x000e660000000a00 */
[----:B------:R-:W2:Y:S01]  /*1170*/  SHFL.BFLY PT, R12, R9, 0x2, 0x1f ;  /* 0x0c401f00090c7f89 */ /* 0x000ea200000e0000 */
[----:B0-----:R-:W-:Y:S01]  /*1180*/  FADD.FTZ R8, R4, R5 ;  /* 0x0000000504087221 */ /* 0x001fe20000010000 */
[----:B------:R-:W-:-:S04]  /*1190*/  SHF.R.S32.HI R5, RZ, 0x1f, R46 ;  /* 0x0000001fff057819 */ /* 0x000fc8000001142e */
[----:B------:R-:W-:Y:S01]  /*11a0*/  LEA.HI R5, R5, R46, RZ, 0x5 ;  /* 0x0000002e05057211 */ /* 0x000fe200078f28ff */
[----:B------:R-:W0:Y:S01]  /*11b0*/  SHFL.BFLY PT, R3, R8, 0x1, 0x1f ;  /* 0x0c201f0008037f89 */ /* 0x000e2200000e0000 */
[----:B--2---:R-:W-:Y:S01]  /*11c0*/  FADD.FTZ R12, R9, R12 ;  /* 0x0000000c090c7221 */ /* 0x004fe20000010000 */
[----:B------:R-:W-:Y:S01]  /*11d0*/  IMAD.SHL.U32 R9, R0, 0x2000, RZ ;  /* 0x0000200000097824 */ /* 0x000fe200078e00ff */
[----:B------:R-:W-:-:S03]  /*11e0*/  LOP3.LUT R5, R5, 0xffffffe0, RZ, 0xc0, !PT ;  /* 0xffffffe005057812 */ /* 0x000fc600078ec0ff */
[----:B------:R-:W2:Y:S01]  /*11f0*/  SHFL.BFLY PT, R11, R12, 0x1, 0x1f ;  /* 0x0c201f000c0b7f89 */ /* 0x000ea200000e0000 */
[----:B------:R-:W-:Y:S02]  /*1200*/  IADD3 R13, PT, PT, R39, R46, -R5 ;  /* 0x0000002e270d7210 */ /* 0x000fe40007ffe805 */
[----:B------:R-:W3:Y:S01]  /*1210*/  LDC.64 R4, c[0x0][0x448] ;  /* 0x00011200ff047b82 */ /* 0x000ee20000000a00 */
[----:B------:R-:W-:Y:S02]  /*1220*/  LOP3.LUT R10, R10, R9, RZ, 0xfc, !PT ;  /* 0x000000090a0a7212 */ /* 0x000fe400078efcff */
[----:B------:R-:W-:Y:S02]  /*1230*/  IADD3 R13, PT, PT, R46, -R13, RZ ;  /* 0x8000000d2e0d7210 */ /* 0x000fe40007ffe0ff */
[----:B------:R-:W-:Y:S02]  /*1240*/  SHF.L.U32 R9, R36, 0x8, RZ ;  /* 0x0000000824097819 */ /* 0x000fe400000006ff */
[----:B------:R-:W-:-:S02]  /*1250*/  ISETP.GE.AND P0, PT, R38, R13, PT ;  /* 0x0000000d2600720c */ /* 0x000fc40003f06270 */
[C---:B------:R-:W-:Y:S02]  /*1260*/  IADD3 R2, P2, PT, R9.reuse, R10, RZ ;  /* 0x0000000a09027210 */ /* 0x040fe40007f5e0ff */
[----:B------:R-:W-:Y:S01]  /*1270*/  ISETP.GT.U32.OR P0, PT, R38, 0x1f, P0 ;  /* 0x0000001f2600780c */ /* 0x000fe20000704470 */
[----:B0-----:R-:W-:Y:S01]  /*1280*/  FADD.FTZ R13, R8, R3 ;  /* 0x00000003080d7221 */ /* 0x001fe20000010000 */
[----:B------:R-:W-:Y:S01]  /*1290*/  LEA.HI.X.SX32 R3, R9, RZ, 0x1, P2 ;  /* 0x000000ff09037211 */ /* 0x000fe200010f0eff */
[----:B--2---:R-:W-:Y:S01]  /*12a0*/  FADD.FTZ R12, R12, R11 ;  /* 0x0000000b0c0c7221 */ /* 0x004fe20000010000 */
[----:B-1----:R-:W-:Y:S09]  /*12b0*/  @P1 BRA `(.L_x_49) ;  /* 0x00000000004c1947 */ /* 0x002ff20003800000 */
[----:B------:R-:W0:Y:S01]  /*12c0*/  LDC.64 R10, c[0x0][0x3e8] ;  /* 0x0000fa00ff0a7b82 */ /* 0x000e220000000a00 */
[----:B------:R-:W1:Y:S01]  /*12d0*/  LDCU.64 UR8, c[0x0][0x3f0] ;  /* 0x00007e00ff0877ac */ /* 0x000e620008000a00 */
[----:B------:R-:W-:Y:S02]  /*12e0*/  IADD3 R8, P1, PT, R39, R36, RZ ;  /* 0x0000002427087210 */ /* 0x000fe40007f3e0ff */
[----:B------:R-:W-:Y:S01]  /*12f0*/  ISETP.GE.AND P2, PT, R42, R41, PT ;  /* 0x000000292a00720c */ /* 0x000fe20003f46270 */
[----:B------:R-:W2:Y:S02]  /*1300*/  LDCU.64 UR10, c[0x0][0x3d0] ;  /* 0x00007a00ff0a77ac */ /* 0x000ea40008000a00 */
[----:B------:R-:W-:Y:S02]  /*1310*/  IMAD.X R9, RZ, RZ, R16, P1 ;  /* 0x000000ffff097224 */ /* 0x000fe400008e0610 */
[----:B0-----:R-:W-:-:S04]  /*1320*/  IMAD.WIDE.U32 R8, R10, UR6, R8 ;  /* 0x000000060a087c25 */ /* 0x001fc8000f8e0008 */
[----:B------:R-:W-:Y:S01]  /*1330*/  IMAD R9, R11, UR6, R9 ;  /* 0x000000060b097c24 */ /* 0x000fe2000f8e0209 */
[----:B------:R-:W-:Y:S01]  /*1340*/  FSEL R11, R13, RZ, !P2 ;  /* 0x000000ff0d0b7208 */ /* 0x000fe20005000000 */
[----:B-1----:R-:W-:-:S04]  /*1350*/  IMAD.WIDE.U32 R8, R40, UR8, R8 ;  /* 0x0000000828087c25 */ /* 0x002fc8000f8e0008 */
        /* <DEDUP_REMOVED lines=9> */
.L_x_49:
[----:B------:R-:W-:Y:S05]  /*13f0*/  BSYNC.RECONVERGENT B0 ;  /* 0x0000000000007941 */ /* 0x000fea0003800200 */
.L_x_48:
[----:B------:R-:W-:Y:S04]  /*1400*/  BSSY.RECONVERGENT B0, `(.L_x_50) ;  /* 0x0000012000007945 */ /* 0x000fe80003800200 */
[----:B------:R-:W-:Y:S05]  /*1410*/  @P0 BRA `(.L_x_51) ;  /* 0x0000000000400947 */ /* 0x000fea0003800000 */
[----:B0-----:R-:W0:Y:S01]  /*1420*/  LDC.64 R10, c[0x0][0x418] ;  /* 0x00010600ff0a7b82 */ /* 0x001e220000000a00 */
[----:B------:R-:W-:Y:S01]  /*1430*/  IADD3 R9, PT, PT, R39, R38, RZ ;  /* 0x0000002627097210 */ /* 0x000fe20007ffe0ff */
[----:B------:R-:W1:Y:S01]  /*1440*/  LDCU.64 UR8, c[0x0][0x420] ;  /* 0x00008400ff0877ac */ /* 0x000e620008000a00 */
[----:B------:R-:W-:Y:S02]  /*1450*/  FMUL.FTZ R12, R55, 1.4426950216293334961 ;  /* 0x3fb8aa3b370c7820 */ /* 0x000fe40000410000 */
[----:B------:R-:W-:-:S03]  /*1460*/  IADD3 R8, P0, PT, R9, R36, RZ ;  /* 0x0000002409087210 */ /* 0x000fc60007f1e0ff */
[----:B------:R-:W2:Y:S02]  /*1470*/  LDC.64 R14, c[0x0][0x410] ;  /* 0x00010400ff0e7b82 */ /* 0x000ea40000000a00 */
[----:B------:R-:W-:Y:S01]  /*1480*/  IMAD.X R9, RZ, RZ, R16, P0 ;  /* 0x000000ffff097224 */ /* 0x000fe200000e0610 */
[----:B------:R-:W-:Y:S01]  /*1490*/  FSETP.NEU.FTZ.AND P0, PT, R55, -INF , PT ;  /* 0xff8000003700780b */ /* 0x000fe20003f1d000 */
[----:B0-----:R-:W-:-:S04]  /*14a0*/  IMAD.WIDE.U32 R8, R10, UR6, R8 ;  /* 0x000000060a087c25 */ /* 0x001fc8000f8e0008 */
[----:B------:R-:W-:Y:S02]  /*14b0*/  IMAD R9, R11, UR6, R9 ;  /* 0x000000060b097c24 */ /* 0x000fe4000f8e0209 */
[----:B-1----:R-:W-:-:S04]  /*14c0*/  IMAD.WIDE.U32 R8, R40, UR8, R8 ;  /* 0x0000000828087c25 */ /* 0x002fc8000f8e0008 */
[----:B------:R-:W-:Y:S01]  /*14d0*/  IMAD R9, R40, UR9, R9 ;  /* 0x0000000928097c24 */ /* 0x000fe2000f8e0209 */
[----:B--2---:R-:W-:-:S04]  /*14e0*/  LEA R10, P1, R8, R14, 0x2 ;  /* 0x0000000e080a7211 */ /* 0x004fc800078210ff */
[----:B------:R-:W-:Y:S02]  /*14f0*/  LEA.HI.X R11, R8, R15, R9, 0x2, P1 ;  /* 0x0000000f080b7211 */ /* 0x000fe400008f1409 */
[----:B------:R-:W-:-:S05]  /*1500*/  FSEL R9, R12, RZ, P0 ;  /* 0x000000ff0c097208 */ /* 0x000fca0000000000 */
[----:B------:R1:W-:Y:S02]  /*1510*/  STG.E desc[UR4][R10.64], R9 ;  /* 0x000000090a007986 */ /* 0x0003e4000c101904 */
.L_x_51:
[----:B------:R-:W-:Y:S05]  /*1520*/  BSYNC.RECONVERGENT B0 ;  /* 0x0000000000007941 */ /* 0x000fea0003800200 */
.L_x_50:
[----:B------:R-:W2:Y:S01]  /*1530*/  LDCU.64 UR10, c[0x0][0x458] ;  /* 0x00008b00ff0a77ac */ /* 0x000ea20008000a00 */
[----:B------:R-:W-:Y:S01]  /*1540*/  IMAD.WIDE.U32 R2, R6, UR6, R2 ;  /* 0x0000000606027c25 */ /* 0x000fe2000f8e0002 */
[----:B------:R-:W4:Y:S03]  /*1550*/  LDCU.64 UR8, c[0x0][0x428] ;  /* 0x00008500ff0877ac */ /* 0x000f260008000a00 */
[----:B------:R-:W-:Y:S02]  /*1560*/  IMAD R3, R7, UR6, R3 ;  /* 0x0000000607037c24 */ /* 0x000fe4000f8e0203 */
[----:B---3--:R-:W-:-:S04]  /*1570*/  IMAD.WIDE.U32 R2, R40, R4, R2 ;  /* 0x0000000428027225 */ /* 0x008fc800078e0002 */
[----:B------:R-:W-:Y:S01]  /*1580*/  IMAD R5, R40, R5, R3 ;  /* 0x0000000528057224 */ /* 0x000fe200078e0203 */
[----:B--2---:R-:W-:-:S04]  /*1590*/  ISETP.NE.U32.AND P0, PT, RZ, UR10, PT ;  /* 0x0000000aff007c0c */ /* 0x004fc8000bf05070 */
[----:B------:R-:W-:Y:S02]  /*15a0*/  ISETP.NE.AND.EX P0, PT, RZ, UR11, PT, P0 ;  /* 0x0000000bff007c0c */ /* 0x000fe4000bf05300 */
[----:B----4-:R-:W-:Y:S02]  /*15b0*/  LEA R4, P1, R2, UR8, 0x2 ;  /* 0x0000000802047c11 */ /* 0x010fe4000f8210ff */
        /* <DEDUP_REMOVED lines=11> */
[----:B--2---:R-:W2:Y:S01]  /*1670*/  LDC R5, c[0x0][0x390] ;  /* 0x0000e400ff057b82 */ /* 0x004ea20000000800 */
[----:B------:R-:W3:Y:S07]  /*1680*/  LDCU UR7, c[0x0][0x450] ;  /* 0x00008a00ff0777ac */ /* 0x000eee0008000800 */
[----:B------:R-:W4:Y:S01]  /*1690*/  LDC.64 R2, c[0x0][0x458] ;  /* 0x00011600ff027b82 */ /* 0x000f220000000a00 */
[----:B---3--:R-:W-:-:S04]  /*16a0*/  IMAD R0, R0, UR7, R37 ;  /* 0x0000000700007c24 */ /* 0x008fc8000f8e0225 */
[----:B--2---:R-:W-:-:S04]  /*16b0*/  IMAD R5, R0, R5, UR6 ;  /* 0x0000000600057e24 */ /* 0x004fc8000f8e0205 */
[----:B----4-:R-:W-:-:S05]  /*16c0*/  IMAD.WIDE R2, R5, 0x4, R2 ;  /* 0x0000000405027825 */ /* 0x010fca00078e0202 */
[----:B------:R-:W-:Y:S01]  /*16d0*/  STG.E desc[UR4][R2.64], RZ ;  /* 0x000000ff02007986 */ /* 0x000fe2000c101904 */
[----:B------:R-:W-:Y:S05]  /*16e0*/  EXIT ;  /* 0x000000000000794d */ /* 0x000fea0003800000 */
.L_x_52:
        /* <DEDUP_REMOVED lines=9> */
.L_x_144:


//--------------------- .text._ZN7cutlass13device_kernelIN5flash19enable_sm80_to_sm89INS1_16FlashAttnBwdSm80INS1_25CollectiveMainloopBwdSm80ILi1ELi1EN4cute5tupleIJNS5_1CILi64EEES8_NS7_ILi256EEEEEENS_10bfloat16_tEfNS_4arch4Sm80ELb0ELb0ELb0ELb0ELb0ELb0ELb0ELb0ELi2ELi4ELi2ELi2ELb0EEENS1_21CollectiveEpilogueBwdISA_SB_SD_Li256ELb0ELb0ELi4EEENS1_19SingleTileSchedulerILb0ELb0ELb0ELi64EEEEEEEEEvNT_6ParamsE --------------------------
	.section	.text._ZN7cutlass13device_kernelIN5flash19enable_sm80_to_sm89INS1_16FlashAttnBwdSm80INS1_25CollectiveMainloopBwdSm80ILi1ELi1EN4cute5tupleIJNS5_1CILi64EEES8_NS7_ILi256EEEEEENS_10bfloat16_tEfNS_4arch4Sm80ELb0ELb0ELb0ELb0ELb0ELb0ELb0ELb0ELi2ELi4ELi2ELi2ELb0EEENS1_21CollectiveEpilogueBwdISA_SB_SD_Li256ELb0ELb0ELi4EEENS1_19SingleTileSchedulerILb0ELb0ELb0ELi64EEEEEEEEEvNT_6ParamsE,"ax",@progbits
	.align	128
.text._ZN7cutlass13device_kernelIN5flash19enable_sm80_to_sm89INS1_16FlashAttnBwdSm80INS1_25CollectiveMainloopBwdSm80ILi1ELi1EN4cute5tupleIJNS5_1CILi64EEES8_NS7_ILi256EEEEEENS_10bfloat16_tEfNS_4arch4Sm80ELb0ELb0ELb0ELb0ELb0ELb0ELb0ELb0ELi2ELi4ELi2ELi2ELb0EEENS1_21CollectiveEpilogueBwdISA_SB_SD_Li256ELb0ELb0ELi4EEENS1_19SingleTileSchedulerILb0ELb0ELb0ELi64EEEEEEEEEvNT_6ParamsE:
        .type           _ZN7cutlass13device_kernelIN5flash19enable_sm80_to_sm89INS1_16FlashAttnBwdSm80INS1_25CollectiveMainloopBwdSm80ILi1ELi1EN4cute5tupleIJNS5_1CILi64EEES8_NS7_ILi256EEEEEENS_10bfloat16_tEfNS_4arch4Sm80ELb0ELb0ELb0ELb0ELb0ELb0ELb0ELb0ELi2ELi4ELi2ELi2ELb0EEENS1_21CollectiveEpilogueBwdISA_SB_SD_Li256ELb0ELb0ELi4EEENS1_19SingleTileSchedulerILb0ELb0ELb0ELi64EEEEEEEEEvNT_6ParamsE,@function
        .size           _ZN7cutlass13device_kernelIN5flash19enable_sm80_to_sm89INS1_16FlashAttnBwdSm80INS1_25CollectiveMainloopBwdSm80ILi1ELi1EN4cute5tupleIJNS5_1CILi64EEES8_NS7_ILi256EEEEEENS_10bfloat16_tEfNS_4arch4Sm80ELb0ELb0ELb0ELb0ELb0ELb0ELb0ELb0ELi2ELi4ELi2ELi2ELb0EEENS1_21CollectiveEpilogueBwdISA_SB_SD_Li256ELb0ELb0ELi4EEENS1_19SingleTileSchedulerILb0ELb0ELb0ELi64EEEEEEEEEvNT_6ParamsE,(.L_x_145 - _ZN7cutlass13device_kernelIN5flash19enable_sm80_to_sm89INS1_16FlashAttnBwdSm80INS1_25CollectiveMainloopBwdSm80ILi1ELi1EN4cute5tupleIJNS5_1CILi64EEES8_NS7_ILi256EEEEEENS_10bfloat16_tEfNS_4arch4Sm80ELb0ELb0ELb0ELb0ELb0ELb0ELb0ELb0ELi2ELi4ELi2ELi2ELb0EEENS1_21CollectiveEpilogueBwdISA_SB_SD_Li256ELb0ELb0ELi4EEENS1_19SingleTileSchedulerILb0ELb0ELb0ELi64EEEEEEEEEvNT_6ParamsE)
        .other          _ZN7cutlass13device_kernelIN5flash19enable_sm80_to_sm89INS1_16FlashAttnBwdSm80INS1_25CollectiveMainloopBwdSm80ILi1ELi1EN4cute5tupleIJNS5_1CILi64EEES8_NS7_ILi256EEEEEENS_10bfloat16_tEfNS_4arch4Sm80ELb0ELb0ELb0ELb0ELb0ELb0ELb0ELb0ELi2ELi4ELi2ELi2ELb0EEENS1_21CollectiveEpilogueBwdISA_SB_SD_Li256ELb0ELb0ELi4EEENS1_19SingleTileSchedulerILb0ELb0ELb0ELi64EEEEEEEEEvNT_6ParamsE,@"STO_CUDA_ENTRY STV_DEFAULT"
_ZN7cutlass13device_kernelIN5flash19enable_sm80_to_sm89INS1_16FlashAttnBwdSm80INS1_25CollectiveMainloopBwdSm80ILi1ELi1EN4cute5tupleIJNS5_1CILi64EEES8_NS7_ILi256EEEEEENS_10bfloat16_tEfNS_4arch4Sm80ELb0ELb0ELb0ELb0ELb0ELb0ELb0ELb0ELi2ELi4ELi2ELi2ELb0EEENS1_21CollectiveEpilogueBwdISA_SB_SD_Li256ELb0ELb0ELi4EEENS1_19SingleTileSchedulerILb0ELb0ELb0ELi64EEEEEEEEEvNT_6ParamsE:
[----:B------:R-:W-:Y:S01]  /*0000*/  LDC R1, c[0x0][0x37c] ;  /* 0x0000df00ff017b82 */ /* 0x000fe20000000800 */
[----:B------:R-:W-:Y:S05]  /*0010*/  EXIT ;  /* 0x000000000000794d */ /* 0x000fea0003800000 */
.L_x_53:
        /* <DEDUP_REMOVED lines=14> */
.L_x_145:


//--------------------- .text._ZN7cutlass13device_kernelIN5flash19enable_sm80_to_sm89INS1_16FlashAttnBwdSm80INS1_25CollectiveMainloopBwdSm80ILi1ELi1EN4cute5tupleIJNS5_1CILi64EEES8_NS7_ILi256EEEEEENS_10bfloat16_tEfNS_4arch4Sm80ELb0ELb0ELb0ELb0ELb0ELb0ELb0ELb0ELi2ELi4ELi2ELi2ELb0EEENS1_24CollectiveEpilogueBwdGQAISA_fSD_Li256ELb0ELb0EEENS1_19SingleTileSchedulerILb0ELb0ELb0ELi64EEEEEEEEEvNT_6ParamsE --------------------------
	.section	.text._ZN7cutlass13device_kernelIN5flash19enable_sm80_to_sm89INS1_16FlashAttnBwdSm80INS1_25CollectiveMainloopBwdSm80ILi1ELi1EN4cute5tupleIJNS5_1CILi64EEES8_NS7_ILi256EEEEEENS_10bfloat16_tEfNS_4arch4Sm80ELb0ELb0ELb0ELb0ELb0ELb0ELb0ELb0ELi2ELi4ELi2ELi2ELb0EEENS1_24CollectiveEpilogueBwdGQAISA_fSD_Li256ELb0ELb0EEENS1_19SingleTileSchedulerILb0ELb0ELb0ELi64EEEEEEEEEvNT_6ParamsE,"ax",@progbits
	.align	128
.text._ZN7cutlass13device_kernelIN5flash19enable_sm80_to_sm89INS1_16FlashAttnBwdSm80INS1_25CollectiveMainloopBwdSm80ILi1ELi1EN4cute5tupleIJNS5_1CILi64EEES8_NS7_ILi256EEEEEENS_10bfloat16_tEfNS_4arch4Sm80ELb0ELb0ELb0ELb0ELb0ELb0ELb0ELb0ELi2ELi4ELi2ELi2ELb0EEENS1_24CollectiveEpilogueBwdGQAISA_fSD_Li256ELb0ELb0EEENS1_19SingleTileSchedulerILb0ELb0ELb0ELi64EEEEEEEEEvNT_6ParamsE:
        .type           _ZN7cutlass13device_kernelIN5flash19enable_sm80_to_sm89INS1_16FlashAttnBwdSm80INS1_25CollectiveMainloopBwdSm80ILi1ELi1EN4cute5tupleIJNS5_1CILi64EEES8_NS7_ILi256EEEEEENS_10bfloat16_tEfNS_4arch4Sm80ELb0ELb0ELb0ELb0ELb0ELb0ELb0ELb0ELi2ELi4ELi2ELi2ELb0EEENS1_24CollectiveEpilogueBwdGQAISA_fSD_Li256ELb0ELb0EEENS1_19SingleTileSchedulerILb0ELb0ELb0ELi64EEEEEEEEEvNT_6ParamsE,@function
        .size           _ZN7cutlass13device_kernelIN5flash19enable_sm80_to_sm89INS1_16FlashAttnBwdSm80INS1_25CollectiveMainloopBwdSm80ILi1ELi1EN4cute5tupleIJNS5_1CILi64EEES8_NS7_ILi256EEEEEENS_10bfloat16_tEfNS_4arch4Sm80ELb0ELb0ELb0ELb0ELb0ELb0ELb0ELb0ELi2ELi4ELi2ELi2ELb0EEENS1_24CollectiveEpilogueBwdGQAISA_fSD_Li256ELb0ELb0EEENS1_19SingleTileSchedulerILb0ELb0ELb0ELi64EEEEEEEEEvNT_6ParamsE,(.L_x_146 - _ZN7cutlass13device_kernelIN5flash19enable_sm80_to_sm89INS1_16FlashAttnBwdSm80INS1_25CollectiveMainloopBwdSm80ILi1ELi1EN4cute5tupleIJNS5_1CILi64EEES8_NS7_ILi256EEEEEENS_10bfloat16_tEfNS_4arch4Sm80ELb0ELb0ELb0ELb0ELb0ELb0ELb0ELb0ELi2ELi4ELi2ELi2ELb0EEENS1_24CollectiveEpilogueBwdGQAISA_fSD_Li256ELb0ELb0EEENS1_19SingleTileSchedulerILb0ELb0ELb0ELi64EEEEEEEEEvNT_6ParamsE)
        .other          _ZN7cutlass13device_kernelIN5flash19enable_sm80_to_sm89INS1_16FlashAttnBwdSm80INS1_25CollectiveMainloopBwdSm80ILi1ELi1EN4cute5tupleIJNS5_1CILi64EEES8_NS7_ILi256EEEEEENS_10bfloat16_tEfNS_4arch4Sm80ELb0ELb0ELb0ELb0ELb0ELb0ELb0ELb0ELi2ELi4ELi2ELi2ELb0EEENS1_24CollectiveEpilogueBwdGQAISA_fSD_Li256ELb0ELb0EEENS1_19SingleTileSchedulerILb0ELb0ELb0ELi64EEEEEEEEEvNT_6ParamsE,@"STO_CUDA_ENTRY STV_DEFAULT"
_ZN7cutlass13device_kernelIN5flash19enable_sm80_to_sm89INS1_16FlashAttnBwdSm80INS1_25CollectiveMainloopBwdSm80ILi1ELi1EN4cute5tupleIJNS5_1CILi64EEES8_NS7_ILi256EEEEEENS_10bfloat16_tEfNS_4arch4Sm80ELb0ELb0ELb0ELb0ELb0ELb0ELb0ELb0ELi2ELi4ELi2ELi2ELb0EEENS1_24CollectiveEpilogueBwdGQAISA_fSD_Li256ELb0ELb0EEENS1_19SingleTileSchedulerILb0ELb0ELb0ELi64EEEEEEEEEvNT_6ParamsE:
[----:B------:R-:W-:Y:S01]  /*0000*/  LDC R1, c[0x0][0x37c] ;  /* 0x0000df00ff017b82 */ /* 0x000fe20000000800 */
[----:B------:R-:W-:Y:S05]  /*0010*/  EXIT ;  /* 0x000000000000794d */ /* 0x000fea0003800000 */
.L_x_54:
        /* <DEDUP_REMOVED lines=14> */
.L_x_146:


//--------------------- .text._ZN7cutlass13device_kernelIN5flash19enable_sm80_to_sm89INS1_16FlashAttnBwdSm80INS1_25CollectiveMainloopBwdSm80ILi1ELi1EN4cute5tupleIJNS5_1CILi64EEES8_NS7_ILi256EEEEEENS_10bfloat16_tEfNS_4arch4Sm80ELb0ELb0ELb0ELb1ELb0ELb0ELb0ELb0ELi2ELi4ELi2ELi2ELb0EEENS1_21CollectiveEpilogueBwdISA_SB_SD_Li256ELb1ELb0ELi4EEENS1_19SingleTileSchedulerILb1ELb0ELb0ELi64EEEEEEEEEvNT_6ParamsE --------------------------
	.section	.text._ZN7cutlass13device_kernelIN5flash19enable_sm80_to_sm89INS1_16FlashAttnBwdSm80INS1_25CollectiveMainloopBwdSm80ILi1ELi1EN4cute5tupleIJNS5_1CILi64EEES8_NS7_ILi256EEEEEENS_10bfloat16_tEfNS_4arch4Sm80ELb0ELb0ELb0ELb1ELb0ELb0ELb0ELb0ELi2ELi4ELi2ELi2ELb0EEENS1_21CollectiveEpilogueBwdISA_SB_SD_Li256ELb1ELb0ELi4EEENS1_19SingleTileSchedulerILb1ELb0ELb0ELi64EEEEEEEEEvNT_6ParamsE,"ax",@progbits
	.align	128
.text._ZN7cutlass13device_kernelIN5flash19enable_sm80_to_sm89INS1_16FlashAttnBwdSm80INS1_25CollectiveMainloopBwdSm80ILi1ELi1EN4cute5tupleIJNS5_1CILi64EEES8_NS7_ILi256EEEEEENS_10bfloat16_tEfNS_4arch4Sm80ELb0ELb0ELb0ELb1ELb0ELb0ELb0ELb0ELi2ELi4ELi2ELi2ELb0EEENS1_21CollectiveEpilogueBwdISA_SB_SD_Li256ELb1ELb0ELi4EEENS1_19SingleTileSchedulerILb1ELb0ELb0ELi64EEEEEEEEEvNT_6ParamsE:
        .type           _ZN7cutlass13device_kernelIN5flash19enable_sm80_to_sm89INS1_16FlashAttnBwdSm80INS1_25CollectiveMainloopBwdSm80ILi1ELi1EN4cute5tupleIJNS5_1CILi64EEES8_NS7_ILi256EEEEEENS_10bfloat16_tEfNS_4arch4Sm80ELb0ELb0ELb0ELb1ELb0ELb0ELb0ELb0ELi2ELi4ELi2ELi2ELb0EEENS1_21CollectiveEpilogueBwdISA_SB_SD_Li256ELb1ELb0ELi4EEENS1_19SingleTileSchedulerILb1ELb0ELb0ELi64EEEEEEEEEvNT_6ParamsE,@function
        .size           _ZN7cutlass13device_kernelIN5flash19enable_sm80_to_sm89INS1_16FlashAttnBwdSm80INS1_25CollectiveMainloopBwdSm80ILi1ELi1EN4cute5tupleIJNS5_1CILi64EEES8_NS7_ILi256EEEEEENS_10bfloat16_tEfNS_4arch4Sm80ELb0ELb0ELb0ELb1ELb0ELb0ELb0ELb0ELi2ELi4ELi2ELi2ELb0EEENS1_21CollectiveEpilogueBwdISA_SB_SD_Li256ELb1ELb0ELi4EEENS1_19SingleTileSchedulerILb1ELb0ELb0ELi64EEEEEEEEEvNT_6ParamsE,(.L_x_147 - _ZN7cutlass13device_kernelIN5flash19enable_sm80_to_sm89INS1_16FlashAttnBwdSm80INS1_25CollectiveMainloopBwdSm80ILi1ELi1EN4cute5tupleIJNS5_1CILi64EEES8_NS7_ILi256EEEEEENS_10bfloat16_tEfNS_4arch4Sm80ELb0ELb0ELb0ELb1ELb0ELb0ELb0ELb0ELi2ELi4ELi2ELi2ELb0EEENS1_21CollectiveEpilogueBwdISA_SB_SD_Li256ELb1ELb0ELi4EEENS1_19SingleTileSchedulerILb1ELb0ELb0ELi64EEEEEEEEEvNT_6ParamsE)
        .other          _ZN7cutlass13device_kernelIN5flash19enable_sm80_to_sm89INS1_16FlashAttnBwdSm80INS1_25CollectiveMainloopBwdSm80ILi1ELi1EN4cute5tupleIJNS5_1CILi64EEES8_NS7_ILi256EEEEEENS_10bfloat16_tEfNS_4arch4Sm80ELb0ELb0ELb0ELb1ELb0ELb0ELb0ELb0ELi2ELi4ELi2ELi2ELb0EEENS1_21CollectiveEpilogueBwdISA_SB_SD_Li256ELb1ELb0ELi4EEENS1_19SingleTileSchedulerILb1ELb0ELb0ELi64EEEEEEEEEvNT_6ParamsE,@"STO_CUDA_ENTRY STV_DEFAULT"
_ZN7cutlass13device_kernelIN5flash19enable_sm80_to_sm89INS1_16FlashAttnBwdSm80INS1_25CollectiveMainloopBwdSm80ILi1ELi1EN4cute5tupleIJNS5_1CILi64EEES8_NS7_ILi256EEEEEENS_10bfloat16_tEfNS_4arch4Sm80ELb0ELb0ELb0ELb1ELb0ELb0ELb0ELb0ELi2ELi4ELi2ELi2ELb0EEENS1_21CollectiveEpilogueBwdISA_SB_SD_Li256ELb1ELb0ELi4EEENS1_19SingleTileSchedulerILb1ELb0ELb0ELi64EEEEEEEEEvNT_6ParamsE:
[----:B------:R-:W-:Y:S01]  /*0000*/  LDC R1, c[0x0][0x37c] ;  /* 0x0000df00ff017b82 */ /* 0x000fe20000000800 */
[----:B------:R-:W-:Y:S05]  /*0010*/  EXIT ;  /* 0x000000000000794d */ /* 0x000fea0003800000 */
.L_x_55:
        /* <DEDUP_REMOVED lines=14> */
.L_x_147:


//--------------------- .text._ZN7cutlass13device_kernelIN5flash19enable_sm80_to_sm89INS1_16FlashAttnBwdSm80INS1_25CollectiveMainloopBwdSm80ILi1ELi1EN4cute5tupleIJNS5_1CILi64EEES8_NS7_ILi256EEEEEENS_10bfloat16_tEfNS_4arch4Sm80ELb0ELb0ELb0ELb1ELb0ELb0ELb0ELb0ELi2ELi4ELi2ELi2ELb0EEENS1_24CollectiveEpilogueBwdGQAISA_fSD_Li256ELb1ELb0EEENS1_19SingleTileSchedulerILb1ELb0ELb0ELi64EEEEEEEEEvNT_6ParamsE --------------------------
	.section	.text._ZN7cutlass13device_kernelIN5flash19enable_sm80_to_sm89INS1_16FlashAttnBwdSm80INS1_25CollectiveMainloopBwdSm80ILi1ELi1EN4cute5tupleIJNS5_1CILi64EEES8_NS7_ILi256EEEEEENS_10bfloat16_tEfNS_4arch4Sm80ELb0ELb0ELb0ELb1ELb0ELb0ELb0ELb0ELi2ELi4ELi2ELi2ELb0EEENS1_24CollectiveEpilogueBwdGQAISA_fSD_Li256ELb1ELb0EEENS1_19SingleTileSchedulerILb1ELb0ELb0ELi64EEEEEEEEEvNT_6ParamsE,"ax",@progbits
	.align	128
.text._ZN7cutlass13device_kernelIN5flash19enable_sm80_to_sm89INS1_16FlashAttnBwdSm80INS1_25CollectiveMainloopBwdSm80ILi1ELi1EN4cute5tupleIJNS5_1CILi64EEES8_NS7_ILi256EEEEEENS_10bfloat16_tEfNS_4arch4Sm80ELb0ELb0ELb0ELb1ELb0ELb0ELb0ELb0ELi2ELi4ELi2ELi2ELb0EEENS1_24CollectiveEpilogueBwdGQAISA_fSD_Li256ELb1ELb0EEENS1_19SingleTileSchedulerILb1ELb0ELb0ELi64EEEEEEEEEvNT_6ParamsE:
        .type           _ZN7cutlass13device_kernelIN5flash19enable_sm80_to_sm89INS1_16FlashAttnBwdSm80INS1_25CollectiveMainloopBwdSm80ILi1ELi1EN4cute5tupleIJNS5_1CILi64EEES8_NS7_ILi256EEEEEENS_10bfloat16_tEfNS_4arch4Sm80ELb0ELb0ELb0ELb1ELb0ELb0ELb0ELb0ELi2ELi4ELi2ELi2ELb0EEENS1_24CollectiveEpilogueBwdGQAISA_fSD_Li256ELb1ELb0EEENS1_19SingleTileSchedulerILb1ELb0ELb0ELi64EEEEEEEEEvNT_6ParamsE,@function
        .size           _ZN7cutlass13device_kernelIN5flash19enable_sm80_to_sm89INS1_16FlashAttnBwdSm80INS1_25CollectiveMainloopBwdSm80ILi1ELi1EN4cute5tupleIJNS5_1CILi64EEES8_NS7_ILi256EEEEEENS_10bfloat16_tEfNS_4arch4Sm80ELb0ELb0ELb0ELb1ELb0ELb0ELb0ELb0ELi2ELi4ELi2ELi2ELb0EEENS1_24CollectiveEpilogueBwdGQAISA_fSD_Li256ELb1ELb0EEENS1_19SingleTileSchedulerILb1ELb0ELb0ELi64EEEEEEEEEvNT_6ParamsE,(.L_x_148 - _ZN7cutlass13device_kernelIN5flash19enable_sm80_to_sm89INS1_16FlashAttnBwdSm80INS1_25CollectiveMainloopBwdSm80ILi1ELi1EN4cute5tupleIJNS5_1CILi64EEES8_NS7_ILi256EEEEEENS_10bfloat16_tEfNS_4arch4Sm80ELb0ELb0ELb0ELb1ELb0ELb0ELb0ELb0ELi2ELi4ELi2ELi2ELb0EEENS1_24CollectiveEpilogueBwdGQAISA_fSD_Li256ELb1ELb0EEENS1_19SingleTileSchedulerILb1ELb0ELb0ELi64EEEEEEEEEvNT_6ParamsE)
        .other          _ZN7cutlass13device_kernelIN5flash19enable_sm80_to_sm89INS1_16FlashAttnBwdSm80INS1_25CollectiveMainloopBwdSm80ILi1ELi1EN4cute5tupleIJNS5_1CILi64EEES8_NS7_ILi256EEEEEENS_10bfloat16_tEfNS_4arch4Sm80ELb0ELb0ELb0ELb1ELb0ELb0ELb0ELb0ELi2ELi4ELi2ELi2ELb0EEENS1_24CollectiveEpilogueBwdGQAISA_fSD_Li256ELb1ELb0EEENS1_19SingleTileSchedulerILb1ELb0ELb0ELi64EEEEEEEEEvNT_6ParamsE,@"STO_CUDA_ENTRY STV_DEFAULT"
_ZN7cutlass13device_kernelIN5flash19enable_sm80_to_sm89INS1_16FlashAttnBwdSm80INS1_25CollectiveMainloopBwdSm80ILi1ELi1EN4cute5tupleIJNS5_1CILi64EEES8_NS7_ILi256EEEEEENS_10bfloat16_tEfNS_4arch4Sm80ELb0ELb0ELb0ELb1ELb0ELb0ELb0ELb0ELi2ELi4ELi2ELi2ELb0EEENS1_24CollectiveEpilogueBwdGQAISA_fSD_Li256ELb1ELb0EEENS1_19SingleTileSchedulerILb1ELb0ELb0ELi64EEEEEEEEEvNT_6ParamsE:
[----:B------:R-:W-:Y:S01]  /*0000*/  LDC R1, c[0x0][0x37c] ;  /* 0x0000df00ff017b82 */ /* 0x000fe20000000800 */
[----:B------:R-:W-:Y:S05]  /*0010*/  EXIT ;  /* 0x000000000000794d */ /* 0x000fea0003800000 */
.L_x_56:
        /* <DEDUP_REMOVED lines=14> */
.L_x_148:


//--------------------- .text._ZN7cutlass13device_kernelIN5flash19enable_sm80_to_sm89INS1_16FlashAttnBwdSm80INS1_25CollectiveMainloopBwdSm80ILi1ELi1EN4cute5tupleIJNS5_1CILi64EEES8_NS7_ILi256EEEEEENS_10bfloat16_tEfNS_4arch4Sm80ELb0ELb1ELb0ELb0ELb0ELb0ELb0ELb0ELi2ELi4ELi2ELi2ELb0EEENS1_21CollectiveEpilogueBwdISA_SB_SD_Li256ELb0ELb0ELi4EEENS1_19SingleTileSchedulerILb0ELb0ELb0ELi64EEEEEEEEEvNT_6ParamsE --------------------------
	.section	.text._ZN7cutlass13device_kernelIN5flash19enable_sm80_to_sm89INS1_16FlashAttnBwdSm80INS1_25CollectiveMainloopBwdSm80ILi1ELi1EN4cute5tupleIJNS5_1CILi64EEES8_NS7_ILi256EEEEEENS_10bfloat16_tEfNS_4arch4Sm80ELb0ELb1ELb0ELb0ELb0ELb0ELb0ELb0ELi2ELi4ELi2ELi2ELb0EEENS1_21CollectiveEpilogueBwdISA_SB_SD_Li256ELb0ELb0ELi4EEENS1_19SingleTileSchedulerILb0ELb0ELb0ELi64EEEEEEEEEvNT_6ParamsE,"ax",@progbits
	.align	128
.text._ZN7cutlass13device_kernelIN5flash19enable_sm80_to_sm89INS1_16FlashAttnBwdSm80INS1_25CollectiveMainloopBwdSm80ILi1ELi1EN4cute5tupleIJNS5_1CILi64EEES8_NS7_ILi256EEEEEENS_10bfloat16_tEfNS_4arch4Sm80ELb0ELb1ELb0ELb0ELb0ELb0ELb0ELb0ELi2ELi4ELi2ELi2ELb0EEENS1_21CollectiveEpilogueBwdISA_SB_SD_Li256ELb0ELb0ELi4EEENS1_19SingleTileSchedulerILb0ELb0ELb0ELi64EEEEEEEEEvNT_6ParamsE:
        .type           _ZN7cutlass13device_kernelIN5flash19enable_sm80_to_sm89INS1_16FlashAttnBwdSm80INS1_25CollectiveMainloopBwdSm80ILi1ELi1EN4cute5tupleIJNS5_1CILi64EEES8_NS7_ILi256EEEEEENS_10bfloat16_tEfNS_4arch4Sm80ELb0ELb1ELb0ELb0ELb0ELb0ELb0ELb0ELi2ELi4ELi2ELi2ELb0EEENS1_21CollectiveEpilogueBwdISA_SB_SD_Li256ELb0ELb0ELi4EEENS1_19SingleTileSchedulerILb0ELb0ELb0ELi64EEEEEEEEEvNT_6ParamsE,@function
        .size           _ZN7cutlass13device_kernelIN5flash19enable_sm80_to_sm89INS1_16FlashAttnBwdSm80INS1_25CollectiveMainloopBwdSm80ILi1ELi1EN4cute5tupleIJNS5_1CILi64EEES8_NS7_ILi256EEEEEENS_10bfloat16_tEfNS_4arch4Sm80ELb0ELb1ELb0ELb0ELb0ELb0ELb0ELb0ELi2ELi4ELi2ELi2ELb0EEENS1_21CollectiveEpilogueBwdISA_SB_SD_Li256ELb0ELb0ELi4EEENS1_19SingleTileSchedulerILb0ELb0ELb0ELi64EEEEEEEEEvNT_6ParamsE,(.L_x_149 - _ZN7cutlass13device_kernelIN5flash19enable_sm80_to_sm89INS1_16FlashAttnBwdSm80INS1_25CollectiveMainloopBwdSm80ILi1ELi1EN4cute5tupleIJNS5_1CILi64EEES8_NS7_ILi256EEEEEENS_10bfloat16_tEfNS_4arch4Sm80ELb0ELb1ELb0ELb0ELb0ELb0ELb0ELb0ELi2ELi4ELi2ELi2ELb0EEENS1_21CollectiveEpilogueBwdISA_SB_SD_Li256ELb0ELb0ELi4EEENS1_19SingleTileSchedulerILb0ELb0ELb0ELi64EEEEEEEEEvNT_6ParamsE)
        .other          _ZN7cutlass13device_kernelIN5flash19enable_sm80_to_sm89INS1_16FlashAttnBwdSm80INS1_25CollectiveMainloopBwdSm80ILi1ELi1EN4cute5tupleIJNS5_1CILi64EEES8_NS7_ILi256EEEEEENS_10bfloat16_tEfNS_4arch4Sm80ELb0ELb1ELb0ELb0ELb0ELb0ELb0ELb0ELi2ELi4ELi2ELi2ELb0EEENS1_21CollectiveEpilogueBwdISA_SB_SD_Li256ELb0ELb0ELi4EEENS1_19SingleTileSchedulerILb0ELb0ELb0ELi64EEEEEEEEEvNT_6ParamsE,@"STO_CUDA_ENTRY STV_DEFAULT"
_ZN7cutlass13device_kernelIN5flash19enable_sm80_to_sm89INS1_16FlashAttnBwdSm80INS1_25CollectiveMainloopBwdSm80ILi1ELi1EN4cute5tupleIJNS5_1CILi64EEES8_NS7_ILi256EEEEEENS_10bfloat16_tEfNS_4arch4Sm80ELb0ELb1ELb0ELb0ELb0ELb0ELb0ELb0ELi2ELi4ELi2ELi2ELb0EEENS1_21CollectiveEpilogueBwdISA_SB_SD_Li256ELb0ELb0ELi4EEENS1_19SingleTileSchedulerILb0ELb0ELb0ELi64EEEEEEEEEvNT_6ParamsE:
[----:B------:R-:W-:Y:S01]  /*0000*/  LDC R1, c[0x0][0x37c] ;  /* 0x0000df00ff017b82 */ /* 0x000fe20000000800 */
[----:B------:R-:W-:Y:S05]  /*0010*/  EXIT ;  /* 0x000000000000794d */ /* 0x000fea0003800000 */
.L_x_57:
        /* <DEDUP_REMOVED lines=14> */
.L_x_149:


//--------------------- .text._ZN7cutlass13device_kernelIN5flash19enable_sm80_to_sm89INS1_16FlashAttnBwdSm80INS1_25CollectiveMainloopBwdSm80ILi1ELi1EN4cute5tupleIJNS5_1CILi64EEES8_NS7_ILi256EEEEEENS_10bfloat16_tEfNS_4arch4Sm80ELb0ELb1ELb0ELb0ELb0ELb0ELb0ELb0ELi2ELi4ELi2ELi2ELb0EEENS1_24CollectiveEpilogueBwdGQAISA_fSD_Li256ELb0ELb0EEENS1_19SingleTileSchedulerILb0ELb0ELb0ELi64EEEEEEEEEvNT_6ParamsE --------------------------
	.section	.text._ZN7cutlass13device_kernelIN5flash19enable_sm80_to_sm89INS1_16FlashAttnBwdSm80INS1_25CollectiveMainloopBwdSm80ILi1ELi1EN4cute5tupleIJNS5_1CILi64EEES8_NS7_ILi256EEEEEENS_10bfloat16_tEfNS_4arch4Sm80ELb0ELb1ELb0ELb0ELb0ELb0ELb0ELb0ELi2ELi4ELi2ELi2ELb0EEENS1_24CollectiveEpilogueBwdGQAISA_fSD_Li256ELb0ELb0EEENS1_19SingleTileSchedulerILb0ELb0ELb0ELi64EEEEEEEEEvNT_6ParamsE,"ax",@progbits
	.align	128
.text._ZN7cutlass13device_kernelIN5flash19enable_sm80_to_sm89INS1_16FlashAttnBwdSm80INS1_25CollectiveMainloopBwdSm80ILi1ELi1EN4cute5tupleIJNS5_1CILi64EEES8_NS7_ILi256EEEEEENS_10bfloat16_tEfNS_4arch4Sm80ELb0ELb1ELb0ELb0ELb0ELb0ELb0ELb0ELi2ELi4ELi2ELi2ELb0EEENS1_24CollectiveEpilogueBwdGQAISA_fSD_Li256ELb0ELb0EEENS1_19SingleTileSchedulerILb0ELb0ELb0ELi64EEEEEEEEEvNT_6ParamsE:
        .type           _ZN7cutlass13device_kernelIN5flash19enable_sm80_to_sm89INS1_16FlashAttnBwdSm80INS1_25CollectiveMainloopBwdSm80ILi1ELi1EN4cute5tupleIJNS5_1CILi64EEES8_NS7_ILi256EEEEEENS_10bfloat16_tEfNS_4arch4Sm80ELb0ELb1ELb0ELb0ELb0ELb0ELb0ELb0ELi2ELi4ELi2ELi2ELb0EEENS1_24CollectiveEpilogueBwdGQAISA_fSD_Li256ELb0ELb0EEENS1_19SingleTileSchedulerILb0ELb0ELb0ELi64EEEEEEEEEvNT_6ParamsE,@function
        .size           _ZN7cutlass13device_kernelIN5flash19enable_sm80_to_sm89INS1_16FlashAttnBwdSm80INS1_25CollectiveMainloopBwdSm80ILi1ELi1EN4cute5tupleIJNS5_1CILi64EEES8_NS7_ILi256EEEEEENS_10bfloat16_tEfNS_4arch4Sm80ELb0ELb1ELb0ELb0ELb0ELb0ELb0ELb0ELi2ELi4ELi2ELi2ELb0EEENS1_24CollectiveEpilogueBwdGQAISA_fSD_Li256ELb0ELb0EEENS1_19SingleTileSchedulerILb0ELb0ELb0ELi64EEEEEEEEEvNT_6ParamsE,(.L_x_150 - _ZN7cutlass13device_kernelIN5flash19enable_sm80_to_sm89INS1_16FlashAttnBwdSm80INS1_25CollectiveMainloopBwdSm80ILi1ELi1EN4cute5tupleIJNS5_1CILi64EEES8_NS7_ILi256EEEEEENS_10bfloat16_tEfNS_4arch4Sm80ELb0ELb1ELb0ELb0ELb0ELb0ELb0ELb0ELi2ELi4ELi2ELi2ELb0EEENS1_24CollectiveEpilogueBwdGQAISA_fSD_Li256ELb0ELb0EEENS1_19SingleTileSchedulerILb0ELb0ELb0ELi64EEEEEEEEEvNT_6ParamsE)
        .other          _ZN7cutlass13device_kernelIN5flash19enable_sm80_to_sm89INS1_16FlashAttnBwdSm80INS1_25CollectiveMainloopBwdSm80ILi1ELi1EN4cute5tupleIJNS5_1CILi64EEES8_NS7_ILi256EEEEEENS_10bfloat16_tEfNS_4arch4Sm80ELb0ELb1ELb0ELb0ELb0ELb0ELb0ELb0ELi2ELi4ELi2ELi2ELb0EEENS1_24CollectiveEpilogueBwdGQAISA_fSD_Li256ELb0ELb0EEENS1_19SingleTileSchedulerILb0ELb0ELb0ELi64EEEEEEEEEvNT_6ParamsE,@"STO_CUDA_ENTRY STV_DEFAULT"
_ZN7cutlass13device_kernelIN5flash19enable_sm80_to_sm89INS1_16FlashAttnBwdSm80INS1_25CollectiveMainloopBwdSm80ILi1ELi1EN4cute5tupleIJNS5_1CILi64EEES8_NS7_ILi256EEEEEENS_10bfloat16_tEfNS_4arch4Sm80ELb0ELb1ELb0ELb0ELb0ELb0ELb0ELb0ELi2ELi4ELi2ELi2ELb0EEENS1_24CollectiveEpilogueBwdGQAISA_fSD_Li256ELb0ELb0EEENS1_19SingleTileSchedulerILb0ELb0ELb0ELi64EEEEEEEEEvNT_6ParamsE:
[----:B------:R-:W-:Y:S01]  /*0000*/  LDC R1, c[0x0][0x37c] ;  /* 0x0000df00ff017b82 */ /* 0x000fe20000000800 */
[----:B------:R-:W-:Y:S05]  /*0010*/  EXIT ;  /* 0x000000000000794d */ /* 0x000fea0003800000 */
.L_x_58:
        /* <DEDUP_REMOVED lines=14> */
.L_x_150:


//--------------------- .text._ZN7cutlass13device_kernelIN5flash19enable_sm80_to_sm89INS1_16FlashAttnBwdSm80INS1_25CollectiveMainloopBwdSm80ILi1ELi1EN4cute5tupleIJNS5_1CILi64EEES8_NS7_ILi256EEEEEENS_10bfloat16_tEfNS_4arch4Sm80ELb0ELb1ELb0ELb1ELb0ELb0ELb0ELb0ELi2ELi4ELi2ELi2ELb0EEENS1_21CollectiveEpilogueBwdISA_SB_SD_Li256ELb1ELb0ELi4EEENS1_19SingleTileSchedulerILb1ELb0ELb0ELi64EEEEEEEEEvNT_6ParamsE --------------------------
	.section	.text._ZN7cutlass13device_kernelIN5flash19enable_sm80_to_sm89INS1_16FlashAttnBwdSm80INS1_25CollectiveMainloopBwdSm80ILi1ELi1EN4cute5tupleIJNS5_1CILi64EEES8_NS7_ILi256EEEEEENS_10bfloat16_tEfNS_4arch4Sm80ELb0ELb1ELb0ELb1ELb0ELb0ELb0ELb0ELi2ELi4ELi2ELi2ELb0EEENS1_21CollectiveEpilogueBwdISA_SB_SD_Li256ELb1ELb0ELi4EEENS1_19SingleTileSchedulerILb1ELb0ELb0ELi64EEEEEEEEEvNT_6ParamsE,"ax",@progbits
	.align	128
.text._ZN7cutlass13device_kernelIN5flash19enable_sm80_to_sm89INS1_16FlashAttnBwdSm80INS1_25CollectiveMainloopBwdSm80ILi1ELi1EN4cute5tupleIJNS5_1CILi64EEES8_NS7_ILi256EEEEEENS_10bfloat16_tEfNS_4arch4Sm80ELb0ELb1ELb0ELb1ELb0ELb0ELb0ELb0ELi2ELi4ELi2ELi2ELb0EEENS1_21CollectiveEpilogueBwdISA_SB_SD_Li256ELb1ELb0ELi4EEENS1_19SingleTileSchedulerILb1ELb0ELb0ELi64EEEEEEEEEvNT_6ParamsE:
        .type           _ZN7cutlass13device_kernelIN5flash19enable_sm80_to_sm89INS1_16FlashAttnBwdSm80INS1_25CollectiveMainloopBwdSm80ILi1ELi1EN4cute5tupleIJNS5_1CILi64EEES8_NS7_ILi256EEEEEENS_10bfloat16_tEfNS_4arch4Sm80ELb0ELb1ELb0ELb1ELb0ELb0ELb0ELb0ELi2ELi4ELi2ELi2ELb0EEENS1_21CollectiveEpilogueBwdISA_SB_SD_Li256ELb1ELb0ELi4EEENS1_19SingleTileSchedulerILb1ELb0ELb0ELi64EEEEEEEEEvNT_6ParamsE,@function
        .size           _ZN7cutlass13device_kernelIN5flash19enable_sm80_to_sm89INS1_16FlashAttnBwdSm80INS1_25CollectiveMainloopBwdSm80ILi1ELi1EN4cute5tupleIJNS5_1CILi64EEES8_NS7_ILi256EEEEEENS_10bfloat16_tEfNS_4arch4Sm80ELb0ELb1ELb0ELb1ELb0ELb0ELb0ELb0ELi2ELi4ELi2ELi2ELb0EEENS1_21CollectiveEpilogueBwdISA_SB_SD_Li256ELb1ELb0ELi4EEENS1_19SingleTileSchedulerILb1ELb0ELb0ELi64EEEEEEEEEvNT_6ParamsE,(.L_x_151 - _ZN7cutlass13device_kernelIN5flash19enable_sm80_to_sm89INS1_16FlashAttnBwdSm80INS1_25CollectiveMainloopBwdSm80ILi1ELi1EN4cute5tupleIJNS5_1CILi64EEES8_NS7_ILi256EEEEEENS_10bfloat16_tEfNS_4arch4Sm80ELb0ELb1ELb0ELb1ELb0ELb0ELb0ELb0ELi2ELi4ELi2ELi2ELb0EEENS1_21CollectiveEpilogueBwdISA_SB_SD_Li256ELb1ELb0ELi4EEENS1_19SingleTileSchedulerILb1ELb0ELb0ELi64EEEEEEEEEvNT_6ParamsE)
        .other          _ZN7cutlass13device_kernelIN5flash19enable_sm80_to_sm89INS1_16FlashAttnBwdSm80INS1_25CollectiveMainloopBwdSm80ILi1ELi1EN4cute5tupleIJNS5_1CILi64EEES8_NS7_ILi256EEEEEENS_10bfloat16_tEfNS_4arch4Sm80ELb0ELb1ELb0ELb1ELb0ELb0ELb0ELb0ELi2ELi4ELi2ELi2ELb0EEENS1_21CollectiveEpilogueBwdISA_SB_SD_Li256ELb1ELb0ELi4EEENS1_19SingleTileSchedulerILb1ELb0ELb0ELi64EEEEEEEEEvNT_6ParamsE,@"STO_CUDA_ENTRY STV_DEFAULT"
_ZN7cutlass13device_kernelIN5flash19enable_sm80_to_sm89INS1_16FlashAttnBwdSm80INS1_25CollectiveMainloopBwdSm80ILi1ELi1EN4cute5tupleIJNS5_1CILi64EEES8_NS7_ILi256EEEEEENS_10bfloat16_tEfNS_4arch4Sm80ELb0ELb1ELb0ELb1ELb0ELb0ELb0ELb0ELi2ELi4ELi2ELi2ELb0EEENS1_21CollectiveEpilogueBwdISA_SB_SD_Li256ELb1ELb0ELi4EEENS1_19SingleTileSchedulerILb1ELb0ELb0ELi64EEEEEEEEEvNT_6ParamsE:
[----:B------:R-:W-:Y:S01]  /*0000*/  LDC R1, c[0x0][0x37c] ;  /* 0x0000df00ff017b82 */ /* 0x000fe20000000800 */
[----:B------:R-:W-:Y:S05]  /*0010*/  EXIT ;  /* 0x000000000000794d */ /* 0x000fea0003800000 */
.L_x_59:
        /* <DEDUP_REMOVED lines=14> */
.L_x_151:


//--------------------- .text._ZN7cutlass13device_kernelIN5flash19enable_sm80_to_sm89INS1_16FlashAttnBwdSm80INS1_25CollectiveMainloopBwdSm80ILi1ELi1EN4cute5tupleIJNS5_1CILi64EEES8_NS7_ILi256EEEEEENS_10bfloat16_tEfNS_4arch4Sm80ELb0ELb1ELb0ELb1ELb0ELb0ELb0ELb0ELi2ELi4ELi2ELi2ELb0EEENS1_24CollectiveEpilogueBwdGQAISA_fSD_Li256ELb1ELb0EEENS1_19SingleTileSchedulerILb1ELb0ELb0ELi64EEEEEEEEEvNT_6ParamsE --------------------------
	.section	.text._ZN7cutlass13device_kernelIN5flash19enable_sm80_to_sm89INS1_16FlashAttnBwdSm80INS1_25CollectiveMainloopBwdSm80ILi1ELi1EN4cute5tupleIJNS5_1CILi64EEES8_NS7_ILi256EEEEEENS_10bfloat16_tEfNS_4arch4Sm80ELb0ELb1ELb0ELb1ELb0ELb0ELb0ELb0ELi2ELi4ELi2ELi2ELb0EEENS1_24CollectiveEpilogueBwdGQAISA_fSD_Li256ELb1ELb0EEENS1_19SingleTileSchedulerILb1ELb0ELb0ELi64EEEEEEEEEvNT_6ParamsE,"ax",@progbits
	.align	128
.text._ZN7cutlass13device_kernelIN5flash19enable_sm80_to_sm89INS1_16FlashAttnBwdSm80INS1_25CollectiveMainloopBwdSm80ILi1ELi1EN4cute5tupleIJNS5_1CILi64EEES8_NS7_ILi256EEEEEENS_10bfloat16_tEfNS_4arch4Sm80ELb0ELb1ELb0ELb1ELb0ELb0ELb0ELb0ELi2ELi4ELi2ELi2ELb0EEENS1_24CollectiveEpilogueBwdGQAISA_fSD_Li256ELb1ELb0EEENS1_19SingleTileSchedulerILb1ELb0ELb0ELi64EEEEEEEEEvNT_6ParamsE:
        .type           _ZN7cutlass13device_kernelIN5flash19enable_sm80_to_sm89INS1_16FlashAttnBwdSm80INS1_25CollectiveMainloopBwdSm80ILi1ELi1EN4cute5tupleIJNS5_1CILi64EEES8_NS7_ILi256EEEEEENS_10bfloat16_tEfNS_4arch4Sm80ELb0ELb1ELb0ELb1ELb0ELb0ELb0ELb0ELi2ELi4ELi2ELi2ELb0EEENS1_24CollectiveEpilogueBwdGQAISA_fSD_Li256ELb1ELb0EEENS1_19SingleTileSchedulerILb1ELb0ELb0ELi64EEEEEEEEEvNT_6ParamsE,@function
        .size           _ZN7cutlass13device_kernelIN5flash19enable_sm80_to_sm89INS1_16FlashAttnBwdSm80INS1_25CollectiveMainloopBwdSm80ILi1ELi1EN4cute5tupleIJNS5_1CILi64EEES8_NS7_ILi256EEEEEENS_10bfloat16_tEfNS_4arch4Sm80ELb0ELb1ELb0ELb1ELb0ELb0ELb0ELb0ELi2ELi4ELi2ELi2ELb0EEENS1_24CollectiveEpilogueBwdGQAISA_fSD_Li256ELb1ELb0EEENS1_19SingleTileSchedulerILb1ELb0ELb0ELi64EEEEEEEEEvNT_6ParamsE,(.L_x_152 - _ZN7cutlass13device_kernelIN5flash19enable_sm80_to_sm89INS1_16FlashAttnBwdSm80INS1_25CollectiveMainloopBwdSm80ILi1ELi1EN4cute5tupleIJNS5_1CILi64EEES8_NS7_ILi256EEEEEENS_10bfloat16_tEfNS_4arch4Sm80ELb0ELb1ELb0ELb1ELb0ELb0ELb0ELb0ELi2ELi4ELi2ELi2ELb0EEENS1_24CollectiveEpilogueBwdGQAISA_fSD_Li256ELb1ELb0EEENS1_19SingleTileSchedulerILb1ELb0ELb0ELi64EEEEEEEEEvNT_6ParamsE)
        .other          _ZN7cutlass13device_kernelIN5flash19enable_sm80_to_sm89INS1_16FlashAttnBwdSm80INS1_25CollectiveMainloopBwdSm80ILi1ELi1EN4cute5tupleIJNS5_1CILi64EEES8_NS7_ILi256EEEEEENS_10bfloat16_tEfNS_4arch4Sm80ELb0ELb1ELb0ELb1ELb0ELb0ELb0ELb0ELi2ELi4ELi2ELi2ELb0EEENS1_24CollectiveEpilogueBwdGQAISA_fSD_Li256ELb1ELb0EEENS1_19SingleTileSchedulerILb1ELb0ELb0ELi64EEEEEEEEEvNT_6ParamsE,@"STO_CUDA_ENTRY STV_DEFAULT"
_ZN7cutlass13device_kernelIN5flash19enable_sm80_to_sm89INS1_16FlashAttnBwdSm80INS1_25CollectiveMainloopBwdSm80ILi1ELi1EN4cute5tupleIJNS5_1CILi64EEES8_NS7_ILi256EEEEEENS_10bfloat16_tEfNS_4arch4Sm80ELb0ELb1ELb0ELb1ELb0ELb0ELb0ELb0ELi2ELi4ELi2ELi2ELb0EEENS1_24CollectiveEpilogueBwdGQAISA_fSD_Li256ELb1ELb0EEENS1_19SingleTileSchedulerILb1ELb0ELb0ELi64EEEEEEEEEvNT_6ParamsE:
[----:B------:R-:W-:Y:S01]  /*0000*/  LDC R1, c[0x0][0x37c] ;  /* 0x0000df00ff017b82 */ /* 0x000fe20000000800 */
[----:B------:R-:W-:Y:S05]  /*0010*/  EXIT ;  /* 0x000000000000794d */ /* 0x000fea0003800000 */
.L_x_60:
        /* <DEDUP_REMOVED lines=14> */
.L_x_152:


//--------------------- .text._ZN7cutlass13device_kernelIN5flash19enable_sm80_to_sm89INS1_16FlashAttnBwdSm80INS1_25CollectiveMainloopBwdSm80ILi1ELi1EN4cute5tupleIJNS5_1CILi64EEES8_NS7_ILi256EEEEEENS_10bfloat16_tEfNS_4arch4Sm80ELb1ELb0ELb0ELb0ELb0ELb0ELb0ELb0ELi2ELi4ELi2ELi2ELb0EEENS1_21CollectiveEpilogueBwdISA_SB_SD_Li256ELb0ELb0ELi4EEENS1_25SingleTileBwdLPTSchedulerILb0ELi64ELb0EEEEEEEEEvNT_6ParamsE --------------------------
	.section	.text._ZN7cutlass13device_kernelIN5flash19enable_sm80_to_sm89INS1_16FlashAttnBwdSm80INS1_25CollectiveMainloopBwdSm80ILi1ELi1EN4cute5tupleIJNS5_1CILi64EEES8_NS7_ILi256EEEEEENS_10bfloat16_tEfNS_4arch4Sm80ELb1ELb0ELb0ELb0ELb0ELb0ELb0ELb0ELi2ELi4ELi2ELi2ELb0EEENS1_21CollectiveEpilogueBwdISA_SB_SD_Li256ELb0ELb0ELi4EEENS1_25SingleTileBwdLPTSchedulerILb0ELi64ELb0EEEEEEEEEvNT_6ParamsE,"ax",@progbits
	.align	128
.text._ZN7cutlass13device_kernelIN5flash19enable_sm80_to_sm89INS1_16FlashAttnBwdSm80INS1_25CollectiveMainloopBwdSm80ILi1ELi1EN4cute5tupleIJNS5_1CILi64EEES8_NS7_ILi256EEEEEENS_10bfloat16_tEfNS_4arch4Sm80ELb1ELb0ELb0ELb0ELb0ELb0ELb0ELb0ELi2ELi4ELi2ELi2ELb0EEENS1_21CollectiveEpilogueBwdISA_SB_SD_Li256ELb0ELb0ELi4EEENS1_25SingleTileBwdLPTSchedulerILb0ELi64ELb0EEEEEEEEEvNT_6ParamsE:
        .type           _ZN7cutlass13device_kernelIN5flash19enable_sm80_to_sm89INS1_16FlashAttnBwdSm80INS1_25CollectiveMainloopBwdSm80ILi1ELi1EN4cute5tupleIJNS5_1CILi64EEES8_NS7_ILi256EEEEEENS_10bfloat16_tEfNS_4arch4Sm80ELb1ELb0ELb0ELb0ELb0ELb0ELb0ELb0ELi2ELi4ELi2ELi2ELb0EEENS1_21CollectiveEpilogueBwdISA_SB_SD_Li256ELb0ELb0ELi4EEENS1_25SingleTileBwdLPTSchedulerILb0ELi64ELb0EEEEEEEEEvNT_6ParamsE,@function
        .size           _ZN7cutlass13device_kernelIN5flash19enable_sm80_to_sm89INS1_16FlashAttnBwdSm80INS1_25CollectiveMainloopBwdSm80ILi1ELi1EN4cute5tupleIJNS5_1CILi64EEES8_NS7_ILi256EEEEEENS_10bfloat16_tEfNS_4arch4Sm80ELb1ELb0ELb0ELb0ELb0ELb0ELb0ELb0ELi2ELi4ELi2ELi2ELb0EEENS1_21CollectiveEpilogueBwdISA_SB_SD_Li256ELb0ELb0ELi4EEENS1_25SingleTileBwdLPTSchedulerILb0ELi64ELb0EEEEEEEEEvNT_6ParamsE,(.L_x_153 - _ZN7cutlass13device_kernelIN5flash19enable_sm80_to_sm89INS1_16FlashAttnBwdSm80INS1_25CollectiveMainloopBwdSm80ILi1ELi1EN4cute5tupleIJNS5_1CILi64EEES8_NS7_ILi256EEEEEENS_10bfloat16_tEfNS_4arch4Sm80ELb1ELb0ELb0ELb0ELb0ELb0ELb0ELb0ELi2ELi4ELi2ELi2ELb0EEENS1_21CollectiveEpilogueBwdISA_SB_SD_Li256ELb0ELb0ELi4EEENS1_25SingleTileBwdLPTSchedulerILb0ELi64ELb0EEEEEEEEEvNT_6ParamsE)
        .other          _ZN7cutlass13device_kernelIN5flash19enable_sm80_to_sm89INS1_16FlashAttnBwdSm80INS1_25CollectiveMainloopBwdSm80ILi1ELi1EN4cute5tupleIJNS5_1CILi64EEES8_NS7_ILi256EEEEEENS_10bfloat16_tEfNS_4arch4Sm80ELb1ELb0ELb0ELb0ELb0ELb0ELb0ELb0ELi2ELi4ELi2ELi2ELb0EEENS1_21CollectiveEpilogueBwdISA_SB_SD_Li256ELb0ELb0ELi4EEENS1_25SingleTileBwdLPTSchedulerILb0ELi64ELb0EEEEEEEEEvNT_6ParamsE,@"STO_CUDA_ENTRY STV_DEFAULT"
_ZN7cutlass13device_kernelIN5flash19enable_sm80_to_sm89INS1_16FlashAttnBwdSm80INS1_25CollectiveMainloopBwdSm80ILi1ELi1EN4cute5tupleIJNS5_1CILi64EEES8_NS7_ILi256EEEEEENS_10bfloat16_tEfNS_4arch4Sm80ELb1ELb0ELb0ELb0ELb0ELb0ELb0ELb0ELi2ELi4ELi2ELi2ELb0EEENS1_21CollectiveEpilogueBwdISA_SB_SD_Li256ELb0ELb0ELi4EEENS1_25SingleTileBwdLPTSchedulerILb0ELi64ELb0EEEEEEEEEvNT_6ParamsE:
[----:B------:R-:W-:Y:S01]  /*0000*/  LDC R1, c[0x0][0x37c] ;  /* 0x0000df00ff017b82 */ /* 0x000fe20000000800 */
[----:B------:R-:W-:Y:S05]  /*0010*/  EXIT ;  /* 0x000000000000794d */ /* 0x000fea0003800000 */
.L_x_61:
        /* <DEDUP_REMOVED lines=14> */
.L_x_153:


//--------------------- .text._ZN7cutlass13device_kernelIN5flash19enable_sm80_to_sm89INS1_16FlashAttnBwdSm80INS1_25CollectiveMainloopBwdSm80ILi1ELi1EN4cute5tupleIJNS5_1CILi64EEES8_NS7_ILi256EEEEEENS_10bfloat16_tEfNS_4arch4Sm80ELb1ELb0ELb0ELb0ELb0ELb0ELb0ELb0ELi2ELi4ELi2ELi2ELb0EEENS1_24CollectiveEpilogueBwdGQAISA_fSD_Li256ELb0ELb0EEENS1_25SingleTileBwdLPTSchedulerILb0ELi64ELb0EEEEEEEEEvNT_6ParamsE --------------------------
	.section	.text._ZN7cutlass13device_kernelIN5flash19enable_sm80_to_sm89INS1_16FlashAttnBwdSm80INS1_25CollectiveMainloopBwdSm80ILi1ELi1EN4cute5tupleIJNS5_1CILi64EEES8_NS7_ILi256EEEEEENS_10bfloat16_tEfNS_4arch4Sm80ELb1ELb0ELb0ELb0ELb0ELb0ELb0ELb0ELi2ELi4ELi2ELi2ELb0EEENS1_24CollectiveEpilogueBwdGQAISA_fSD_Li256ELb0ELb0EEENS1_25SingleTileBwdLPTSchedulerILb0ELi64ELb0EEEEEEEEEvNT_6ParamsE,"ax",@progbits
	.align	128
.text._ZN7cutlass13device_kernelIN5flash19enable_sm80_to_sm89INS1_16FlashAttnBwdSm80INS1_25CollectiveMainloopBwdSm80ILi1ELi1EN4cute5tupleIJNS5_1CILi64EEES8_NS7_ILi256EEEEEENS_10bfloat16_tEfNS_4arch4Sm80ELb1ELb0ELb0ELb0ELb0ELb0ELb0ELb0ELi2ELi4ELi2ELi2ELb0EEENS1_24CollectiveEpilogueBwdGQAISA_fSD_Li256ELb0ELb0EEENS1_25SingleTileBwdLPTSchedulerILb0ELi64ELb0EEEEEEEEEvNT_6ParamsE:
        .type           _ZN7cutlass13device_kernelIN5flash19enable_sm80_to_sm89INS1_16FlashAttnBwdSm80INS1_25CollectiveMainloopBwdSm80ILi1ELi1EN4cute5tupleIJNS5_1CILi64EEES8_NS7_ILi256EEEEEENS_10bfloat16_tEfNS_4arch4Sm80ELb1ELb0ELb0ELb0ELb0ELb0ELb0ELb0ELi2ELi4ELi2ELi2ELb0EEENS1_24CollectiveEpilogueBwdGQAISA_fSD_Li256ELb0ELb0EEENS1_25SingleTileBwdLPTSchedulerILb0ELi64ELb0EEEEEEEEEvNT_6ParamsE,@function
        .size           _ZN7cutlass13device_kernelIN5flash19enable_sm80_to_sm89INS1_16FlashAttnBwdSm80INS1_25CollectiveMainloopBwdSm80ILi1ELi1EN4cute5tupleIJNS5_1CILi64EEES8_NS7_ILi256EEEEEENS_10bfloat16_tEfNS_4arch4Sm80ELb1ELb0ELb0ELb0ELb0ELb0ELb0ELb0ELi2ELi4ELi2ELi2ELb0EEENS1_24CollectiveEpilogueBwdGQAISA_fSD_Li256ELb0ELb0EEENS1_25SingleTileBwdLPTSchedulerILb0ELi64ELb0EEEEEEEEEvNT_6ParamsE,(.L_x_154 - _ZN7cutlass13device_kernelIN5flash19enable_sm80_to_sm89INS1_16FlashAttnBwdSm80INS1_25CollectiveMainloopBwdSm80ILi1ELi1EN4cute5tupleIJNS5_1CILi64EEES8_NS7_ILi256EEEEEENS_10bfloat16_tEfNS_4arch4Sm80ELb1ELb0ELb0ELb0ELb0ELb0ELb0ELb0ELi2ELi4ELi2ELi2ELb0EEENS1_24CollectiveEpilogueBwdGQAISA_fSD_Li256ELb0ELb0EEENS1_25SingleTileBwdLPTSchedulerILb0ELi64ELb0EEEEEEEEEvNT_6ParamsE)
        .other          _ZN7cutlass13device_kernelIN5flash19enable_sm80_to_sm89INS1_16FlashAttnBwdSm80INS1_25CollectiveMainloopBwdSm80ILi1ELi1EN4cute5tupleIJNS5_1CILi64EEES8_NS7_ILi256EEEEEENS_10bfloat16_tEfNS_4arch4Sm80ELb1ELb0ELb0ELb0ELb0ELb0ELb0ELb0ELi2ELi4ELi2ELi2ELb0EEENS1_24CollectiveEpilogueBwdGQAISA_fSD_Li256ELb0ELb0EEENS1_25SingleTileBwdLPTSchedulerILb0ELi64ELb0EEEEEEEEEvNT_6ParamsE,@"STO_CUDA_ENTRY STV_DEFAULT"
_ZN7cutlass13device_kernelIN5flash19enable_sm80_to_sm89INS1_16FlashAttnBwdSm80INS1_25CollectiveMainloopBwdSm80ILi1ELi1EN4cute5tupleIJNS5_1CILi64EEES8_NS7_ILi256EEEEEENS_10bfloat16_tEfNS_4arch4Sm80ELb1ELb0ELb0ELb0ELb0ELb0ELb0ELb0ELi2ELi4ELi2ELi2ELb0EEENS1_24CollectiveEpilogueBwdGQAISA_fSD_Li256ELb0ELb0EEENS1_25SingleTileBwdLPTSchedulerILb0ELi64ELb0EEEEEEEEEvNT_6ParamsE:
[----:B------:R-:W-:Y:S01]  /*0000*/  LDC R1, c[0x0][0x37c] ;  /* 0x0000df00ff017b82 */ /* 0x000fe20000000800 */
[----:B------:R-:W-:Y:S05]  /*0010*/  EXIT ;  /* 0x000000000000794d */ /* 0x000fea0003800000 */
.L_x_62:
        /* <DEDUP_REMOVED lines=14> */
.L_x_154:


//--------------------- .text._ZN7cutlass13device_kernelIN5flash22FlashAttnBwdPreprocessIN4cute5tupleIJNS3_1CILi64EEENS5_ILi256EEEEEENS_10bfloat16_tEfNS_4arch4Sm80ELb1ELb0EEEEEvNT_6ParamsE --------------------------
	.section	.text._ZN7cutlass13device_kernelIN5flash22FlashAttnBwdPreprocessIN4cute5tupleIJNS3_1CILi64EEENS5_ILi256EEEEEENS_10bfloat16_tEfNS_4arch4Sm80ELb1ELb0EEEEEvNT_6ParamsE,"ax",@progbits
	.align	128
.text._ZN7cutlass13device_kernelIN5flash22FlashAttnBwdPreprocessIN4cute5tupleIJNS3_1CILi64EEENS5_ILi256EEEEEENS_10bfloat16_tEfNS_4arch4Sm80ELb1ELb0EEEEEvNT_6ParamsE:
        .type           _ZN7cutlass13device_kernelIN5flash22FlashAttnBwdPreprocessIN4cute5tupleIJNS3_1CILi64EEENS5_ILi256EEEEEENS_10bfloat16_tEfNS_4arch4Sm80ELb1ELb0EEEEEvNT_6ParamsE,@function
        .size           _ZN7cutlass13device_kernelIN5flash22FlashAttnBwdPreprocessIN4cute5tupleIJNS3_1CILi64EEENS5_ILi256EEEEEENS_10bfloat16_tEfNS_4arch4Sm80ELb1ELb0EEEEEvNT_6ParamsE,(.L_x_155 - _ZN7cutlass13device_kernelIN5flash22FlashAttnBwdPreprocessIN4cute5tupleIJNS3_1CILi64EEENS5_ILi256EEEEEENS_10bfloat16_tEfNS_4arch4Sm80ELb1ELb0EEEEEvNT_6ParamsE)
        .other          _ZN7cutlass13device_kernelIN5flash22FlashAttnBwdPreprocessIN4cute5tupleIJNS3_1CILi64EEENS5_ILi256EEEEEENS_10bfloat16_tEfNS_4arch4Sm80ELb1ELb0EEEEEvNT_6ParamsE,@"STO_CUDA_ENTRY STV_DEFAULT"
_ZN7cutlass13device_kernelIN5flash22FlashAttnBwdPreprocessIN4cute5tupleIJNS3_1CILi64EEENS5_ILi256EEEEEENS_10bfloat16_tEfNS_4arch4Sm80ELb1ELb0EEEEEvNT_6ParamsE:
[----:B------:R-:W-:Y:S08]  /*0000*/  LDC R1, c[0x0][0x37c] ;  /* 0x0000df00ff017b82 */ /* 0x000ff00000000800 */
[----:B------:R-:W0:Y:S01]  /*0010*/  S2UR UR12, SR_CTAID.X ;  /* 0x00000000000c79c3 */ /* 0x000e220000002500 */
[----:B------:R-:W1:Y:S01]  /*0020*/  S2R R73, SR_TID.X ;  /* 0x0000000000497919 */ /* 0x000e620000002100 */
[----:B------:R-:W2:Y:S01]  /*0030*/  LDCU UR6, c[0x0][0x388] ;  /* 0x00007100ff0677ac */ /* 0x000ea20008000800 */
[----:B------:R-:W-:Y:S01]  /*0040*/  IMAD.MOV.U32 R96, RZ, RZ, 0x7f800000 ;  /* 0x7f800000ff607424 */ /* 0x000fe200078e00ff */
[----:B------:R-:W3:Y:S01]  /*0050*/  S2R R0, SR_CTAID.Z ;  /* 0x0000000000007919 */ /* 0x000ee20000002700 */
[----:B------:R-:W4:Y:S03]  /*0060*/  LDCU.64 UR10, c[0x0][0x358] ;  /* 0x00006b00ff0a77ac */ /* 0x000f260008000a00 */
[----:B------:R-:W4:Y:S08]  /*0070*/  S2UR UR13, SR_CTAID.Y ;  /* 0x00000000000d79c3 */ /* 0x000f300000002600 */
[----:B------:R-:W4:Y:S01]  /*0080*/  LDC.64 R4, c[0x0][0x400] ;  /* 0x00010000ff047b82 */ /* 0x000f220000000a00 */
[----:B0-----:R-:W-:-:S07]  /*0090*/  USHF.L.U32 UR4, UR12, 0x6, URZ ;  /* 0x000000060c047899 */ /* 0x001fce00080006ff */
[----:B------:R-:W3:Y:S01]  /*00a0*/  LDC.64 R6, c[0x0][0x408] ;  /* 0x00010200ff067b82 */ /* 0x000ee20000000a00 */
[----:B--2---:R-:W-:-:S07]  /*00b0*/  UIADD3 UR5, UPT, UPT, -UR4, UR6, URZ ;  /* 0x0000000604057290 */ /* 0x004fce000fffe1ff */
[----:B------:R-:W0:Y:S01]  /*00c0*/  LDC.64 R10, c[0x0][0x3a0] ;  /* 0x0000e800ff0a7b82 */ /* 0x000e220000000a00 */
[----:B-1----:R-:W-:-:S04]  /*00d0*/  ISETP.GE.AND P0, PT, R73, UR5, PT ;  /* 0x0000000549007c0c */ /* 0x002fc8000bf06270 */
[----:B------:R-:W-:-:S03]  /*00e0*/  ISETP.GT.U32.OR P0, PT, R73, 0x3f, P0 ;  /* 0x0000003f4900780c */ /* 0x000fc60000704470 */
[----:B------:R-:W1:Y:S08]  /*00f0*/  LDC.64 R12, c[0x0][0x3c0] ;  /* 0x0000f000ff0c7b82 */ /* 0x000e700000000a00 */
[----:B------:R-:W2:Y:S02]  /*0100*/  LDC.64 R18, c[0x0][0x3a8] ;  /* 0x0000ea00ff127b82 */ /* 0x000ea40000000a00 */
[----:B------:R-:W-:-:S02]  /*0110*/  @!P0 VIADD R2, R73, UR4 ;  /* 0x0000000449028c36 */ /* 0x000fc40008000000 */
[----:B------:R-:W-:-:S04]  /*0120*/  @!P0 IMAD.MOV.U32 R3, RZ, RZ, RZ ;  /* 0x000000ffff038224 */ /* 0x000fc800078e00ff */
[----:B------:R-:W0:Y:S01]  /*0130*/  @!P0 LDC.64 R8, c[0x0][0x3f8] ;  /* 0x0000fe00ff088b82 */ /* 0x000e220000000a00 */
[----:B----4-:R-:W-:-:S04]  /*0140*/  @!P0 IMAD.WIDE.U32 R2, R4, UR13, R2 ;  /* 0x0000000d04028c25 */ /* 0x010fc8000f8e0002 */
[----:B------:R-:W-:-:S03]  /*0150*/  @!P0 IMAD R3, R5, UR13, R3 ;  /* 0x0000000d05038c24 */ /* 0x000fc6000f8e0203 */
[----:B------:R-:W4:Y:S01]  /*0160*/  LDC.64 R66, c[0x0][0x3c8] ;  /* 0x0000f200ff427b82 */ /* 0x000f220000000a00 */
[----:B---3--:R-:W-:-:S04]  /*0170*/  @!P0 IMAD.WIDE.U32 R2, R0, R6, R2 ;  /* 0x0000000600028225 */ /* 0x008fc800078e0002 */
[----:B------:R-:W-:Y:S01]  /*0180*/  @!P0 IMAD R3, R0, R7, R3 ;  /* 0x0000000700038224 */ /* 0x000fe200078e0203 */
[----:B0-----:R-:W-:-:S04]  /*0190*/  @!P0 LEA R4, P1, R2, R8, 0x2 ;  /* 0x0000000802048211 */ /* 0x001fc800078210ff */
[----:B------:R-:W-:Y:S02]  /*01a0*/  @!P0 LEA.HI.X R5, R2, R9, R3, 0x2, P1 ;  /* 0x0000000902058211 */ /* 0x000fe400008f1403 */
[----:B------:R-:W-:Y:S02]  /*01b0*/  SHF.L.U32 R2, R73, 0x3, RZ ;  /* 0x0000000349027819 */ /* 0x000fe400000006ff */
[----:B------:R-:W-:Y:S01]  /*01c0*/  SHF.R.U32.HI R73, RZ, 0x4, R73 ;  /* 0x00000004ff497819 */ /* 0x000fe20000011649 */
[----:B------:R-:W-:Y:S01]  /*01d0*/  IMAD.MOV.U32 R3, RZ, RZ, RZ ;  /* 0x000000ffff037224 */ /* 0x000fe200078e00ff */
[----:B------:R-:W-:Y:S01]  /*01e0*/  LOP3.LUT R2, R2, 0x78, RZ, 0xc0, !PT ;  /* 0x0000007802027812 */ /* 0x000fe200078ec0ff */
[----:B------:R0:W5:Y:S01]  /*01f0*/  @!P0 LDG.E R96, desc[UR10][R4.64] ;  /* 0x0000000a04608981 */ /* 0x000162000c1e1900 */
[----:B------:R-:W-:Y:S01]  /*0200*/  ISETP.GE.AND P3, PT, R73, UR5, PT ;  /* 0x0000000549007c0c */ /* 0x000fe2000bf66270 */
[----:B------:R-:W-:Y:S01]  /*0210*/  UIMAD.WIDE.U32 UR8, UR12, 0x40, URZ ;  /* 0x000000400c0878a5 */ /* 0x000fe2000f8e00ff */
[----:B------:R-:W-:Y:S01]  /*0220*/  BSSY.RECONVERGENT B0, `(.L_x_63) ;  /* 0x0000030000007945 */ /* 0x000fe20003800200 */
[----:B------:R-:W-:Y:S01]  /*0230*/  IMAD.WIDE.U32 R6, R10, UR13, R2 ;  /* 0x0000000d0a067c25 */ /* 0x000fe2000f8e0002 */
[----:B------:R-:W-:-:S02]  /*0240*/  CS2R R68, SRZ ;  /* 0x0000000000447805 */ /* 0x000fc4000001ff00 */
[----:B------:R-:W-:Y:S02]  /*0250*/  CS2R R70, SRZ ;  /* 0x0000000000467805 */ /* 0x000fe4000001ff00 */
[----:B------:R-:W-:Y:S01]  /*0260*/  CS2R R48, SRZ ;  /* 0x0000000000307805 */ /* 0x000fe2000001ff00 */
[----:B-1----:R-:W-:Y:S01]  /*0270*/  IMAD.WIDE.U32 R8, R12, UR13, R2 ;  /* 0x0000000d0c087c25 */ /* 0x002fe2000f8e0002 */
[----:B------:R-:W-:Y:S02]  /*0280*/  CS2R R50, SRZ ;  /* 0x0000000000327805 */ /* 0x000fe4000001ff00 */
[C---:B0-----:R-:W-:Y:S02]  /*0290*/  IADD3 R5, PT, PT, R73.reuse, 0x30, RZ ;  /* 0x0000003049057810 */ /* 0x041fe40007ffe0ff */
[----:B------:R-:W-:Y:S01]  /*02a0*/  CS2R R60, SRZ ;  /* 0x00000000003c7805 */ /* 0x000fe2000001ff00 */
[----:B------:R-:W-:Y:S01]  /*02b0*/  VIADD R4, R73, 0x10 ;  /* 0x0000001049047836 */ /* 0x000fe20000000000 */
[----:B------:R-:W-:Y:S01]  /*02c0*/  CS2R R62, SRZ ;  /* 0x00000000003e7805 */ /* 0x000fe2000001ff00 */
[----:B------:R-:W-:Y:S01]  /*02d0*/  IMAD R7, R11, UR13, R7 ;  /* 0x0000000d0b077c24 */ /* 0x000fe2000f8e0207 */
[----:B------:R-:W-:Y:S01]  /*02e0*/  ISETP.GE.AND P2, PT, R5, UR5, PT ;  /* 0x0000000505007c0c */ /* 0x000fe2000bf46270 */
[----:B------:R-:W-:Y:S01]  /*02f0*/  IMAD R9, R13, UR13, R9 ;  /* 0x0000000d0d097c24 */ /* 0x000fe2000f8e0209 */
[----:B------:R-:W-:Y:S01]  /*0300*/  ISETP.GE.AND P0, PT, R4, UR5, PT ;  /* 0x0000000504007c0c */ /* 0x000fe2000bf06270 */
[----:B------:R-:W-:Y:S01]  /*0310*/  VIADD R4, R73, 0x20 ;  /* 0x0000002049047836 */ /* 0x000fe20000000000 */
[----:B------:R-:W-:Y:S01]  /*0320*/  CS2R R40, SRZ ;  /* 0x0000000000287805 */ /* 0x000fe2000001ff00 */
[----:B--2---:R-:W-:Y:S01]  /*0330*/  IMAD.WIDE.U32 R10, R0, R18, R6 ;  /* 0x00000012000a7225 */ /* 0x004fe200078e0006 */
[----:B------:R-:W-:-:S02]  /*0340*/  CS2R R42, SRZ ;  /* 0x00000000002a7805 */ /* 0x000fc4000001ff00 */
[----:B------:R-:W-:Y:S02]  /*0350*/  CS2R R12, SRZ ;  /* 0x00000000000c7805 */ /* 0x000fe4000001ff00 */
[----:B------:R-:W-:Y:S01]  /*0360*/  ISETP.GE.AND P1, PT, R4, UR5, PT ;  /* 0x0000000504007c0c */ /* 0x000fe2000bf26270 */
[C---:B----4-:R-:W-:Y:S01]  /*0370*/  IMAD.WIDE.U32 R64, R0.reuse, R66, R8 ;  /* 0x0000004200407225 */ /* 0x050fe200078e0008 */
[----:B------:R-:W-:Y:S02]  /*0380*/  CS2R R14, SRZ ;  /* 0x00000000000e7805 */ /* 0x000fe4000001ff00 */
[----:B------:R-:W-:Y:S02]  /*0390*/  CS2R R32, SRZ ;  /* 0x0000000000207805 */ /* 0x000fe4000001ff00 */
[----:B------:R-:W-:Y:S01]  /*03a0*/  CS2R R34, SRZ ;  /* 0x0000000000227805 */ /* 0x000fe2000001ff00 */
[C---:B------:R-:W-:Y:S01]  /*03b0*/  IMAD R19, R0.reuse, R19, R11 ;  /* 0x0000001300137224 */ /* 0x040fe200078e020b */
[----:B------:R-:W-:Y:S01]  /*03c0*/  CS2R R4, SRZ ;  /* 0x0000000000047805 */ /* 0x000fe2000001ff00 */
[----:B------:R-:W-:Y:S01]  /*03d0*/  IMAD R67, R0, R67, R65 ;  /* 0x0000004300437224 */ /* 0x000fe200078e0241 */
[----:B------:R-:W-:-:S02]  /*03e0*/  CS2R R6, SRZ ;  /* 0x0000000000067805 */ /* 0x000fc4000001ff00 */
[----:B------:R-:W-:Y:S02]  /*03f0*/  CS2R R24, SRZ ;  /* 0x0000000000187805 */ /* 0x000fe4000001ff00 */
[----:B------:R-:W-:Y:S02]  /*0400*/  CS2R R26, SRZ ;  /* 0x00000000001a7805 */ /* 0x000fe4000001ff00 */
[----:B------:R-:W-:Y:S02]  /*0410*/  LOP3.LUT R73, R73, UR8, RZ, 0xfc, !PT ;  /* 0x0000000849497c12 */ /* 0x000fe4000f8efcff */
[----:B------:R-:W-:Y:S01]  /*0420*/  LOP3.LUT R78, R2, 0x80, RZ, 0xfc, !PT ;  /* 0x00000080024e7812 */ /* 0x000fe200078efcff */
[----:B------:R-:W-:Y:S06]  /*0430*/  @P3 BRA `(.L_x_64) ;  /* 0x0000000000383947 */ /* 0x000fec0003800000 */
[----:B------:R-:W0:Y:S01]  /*0440*/  LDC.64 R20, c[0x0][0x398] ;  /* 0x0000e600ff147b82 */ /* 0x000e220000000a00 */
[----:B------:R-:W1:Y:S01]  /*0450*/  LDCU UR4, c[0x0][0x38c] ;  /* 0x00007180ff0477ac */ /* 0x000e620008000800 */
[----:B------:R-:W-:Y:S01]  /*0460*/  IMAD.MOV.U32 R18, RZ, RZ, R10 ;  /* 0x000000ffff127224 */ /* 0x000fe200078e000a */
[----:B------:R-:W2:Y:S01]  /*0470*/  LDCU.64 UR14, c[0x0][0x380] ;  /* 0x00007000ff0e77ac */ /* 0x000ea20008000a00 */
[----:B-1----:R-:W-:Y:S02]  /*0480*/  ISETP.GE.AND P4, PT, R2, UR4, PT ;  /* 0x0000000402007c0c */ /* 0x002fe4000bf86270 */
[----:B------:R-:W-:Y:S01]  /*0490*/  ISETP.GE.AND P5, PT, R78, UR4, PT ;  /* 0x000000044e007c0c */ /* 0x000fe2000bfa6270 */
[----:B0-----:R-:W-:Y:S02]  /*04a0*/  IMAD R8, R20, UR9, RZ ;  /* 0x0000000914087c24 */ /* 0x001fe4000f8e02ff */
[----:B------:R-:W-:-:S04]  /*04b0*/  IMAD.WIDE.U32 R16, R73, R20, R18 ;  /* 0x0000001449107225 */ /* 0x000fc800078e0012 */
[----:B------:R-:W-:Y:S01]  /*04c0*/  IMAD R9, R73, R21, R8 ;  /* 0x0000001549097224 */ /* 0x000fe200078e0208 */
[----:B--2---:R-:W-:-:S03]  /*04d0*/  LEA R8, P6, R16, UR14, 0x1 ;  /* 0x0000000e10087c11 */ /* 0x004fc6000f8c08ff */
[----:B------:R-:W-:-:S05]  /*04e0*/  IMAD.IADD R9, R17, 0x1, R9 ;  /* 0x0000000111097824 */ /* 0x000fca00078e0209 */
[----:B------:R-:W-:-:S05]  /*04f0*/  LEA.HI.X R9, R16, UR15, R9, 0x1, P6 ;  /* 0x0000000f10097c11 */ /* 0x000fca000b0f0c09 */
[----:B------:R0:W5:Y:S04]  /*0500*/  @!P4 LDG.E.128 R68, desc[UR10][R8.64] ;  /* 0x0000000a0844c981 */ /* 0x000168000c1e1d00 */
[----:B------:R0:W5:Y:S02]  /*0510*/  @!P5 LDG.E.128 R48, desc[UR10][R8.64+0x100] ;  /* 0x0001000a0830d981 */ /* 0x000164000c1e1d00 */
.L_x_64:
[----:B------:R-:W-:Y:S05]  /*0520*/  BSYNC.RECONVERGENT B0 ;  /* 0x0000000000007941 */ /* 0x000fea0003800200 */
.L_x_63:
[----:B------:R-:W-:Y:S04]  /*0530*/  BSSY.RECONVERGENT B0, `(.L_x_65) ;  /* 0x0000013000007945 */ /* 0x000fe80003800200 */
[----:B------:R-:W-:Y:S05]  /*0540*/  @P0 BRA `(.L_x_66) ;  /* 0x0000000000440947 */ /* 0x000fea0003800000 */
[----:B------:R-:W1:Y:S01]  /*0550*/  LDCU.64 UR14, c[0x0][0x398] ;  /* 0x00007300ff0e77ac */ /* 0x000e620008000a00 */
[----:B0-----:R-:W-:Y:S01]  /*0560*/  IADD3 R9, P4, PT, R73, 0x10, RZ ;  /* 0x0000001049097810 */ /* 0x001fe20007f9e0ff */
[----:B------:R-:W-:Y:S01]  /*0570*/  IMAD.MOV.U32 R17, RZ, RZ, R19 ;  /* 0x000000ffff117224 */ /* 0x000fe200078e0013 */
[----:B------:R-:W-:Y:S01]  /*0580*/  MOV R16, R10 ;  /* 0x0000000a00107202 */ /* 0x000fe20000000f00 */
[----:B------:R-:W0:Y:S02]  /*0590*/  LDCU UR4, c[0x0][0x38c] ;  /* 0x00007180ff0477ac */ /* 0x000e240008000800 */
[----:B------:R-:W-:Y:S01]  /*05a0*/  IMAD.X R8, RZ, RZ, UR9, P4 ;  /* 0x00000009ff087e24 */ /* 0x000fe2000a0e06ff */
[----:B------:R-:W2:Y:S03]  /*05b0*/  LDCU.64 UR16, c[0x0][0x380] ;  /* 0x00007000ff1077ac */ /* 0x000ea60008000a00 */
[----:B-1----:R-:W-:-:S02]  /*05c0*/  IMAD R8, R8, UR14, RZ ;  /* 0x0000000e08087c24 */ /* 0x002fc4000f8e02ff */
[----:B------:R-:W-:Y:S01]  /*05d0*/  IMAD.WIDE.U32 R16, R9, UR14, R16 ;  /* 0x0000000e09107c25 */ /* 0x000fe2000f8e0010 */
[----:B0-----:R-:W-:-:S03]  /*05e0*/  ISETP.GE.AND P5, PT, R2, UR4, PT ;  /* 0x0000000402007c0c */ /* 0x001fc6000bfa6270 */
[----:B------:R-:W-:Y:S01]  /*05f0*/  IMAD R9, R9, UR15, R8 ;  /* 0x0000000f09097c24 */ /* 0x000fe2000f8e0208 */
[----:B------:R-:W-:Y:S02]  /*0600*/  ISETP.GE.AND P6, PT, R78, UR4, PT ;  /* 0x000000044e007c0c */ /* 0x000fe4000bfc6270 */
[----:B--2---:R-:W-:Y:S01]  /*0610*/  LEA R8, P4, R16, UR16, 0x1 ;  /* 0x0000001010087c11 */ /* 0x004fe2000f8808ff */
[----:B------:R-:W-:-:S05]  /*0620*/  IMAD.IADD R9, R17, 0x1, R9 ;  /* 0x0000000111097824 */ /* 0x000fca00078e0209 */
[----:B------:R-:W-:-:S05]  /*0630*/  LEA.HI.X R9, R16, UR17, R9, 0x1, P4 ;  /* 0x0000001110097c11 */ /* 0x000fca000a0f0c09 */
[----:B------:R1:W5:Y:S04]  /*0640*/  @!P5 LDG.E.128 R60, desc[UR10][R8.64] ;  /* 0x0000000a083cd981 */ /* 0x000368000c1e1d00 */
[----:B------:R1:W5:Y:S02]  /*0650*/  @!P6 LDG.E.128 R40, desc[UR10][R8.64+0x100] ;  /* 0x0001000a0828e981 */ /* 0x000364000c1e1d00 */
.L_x_66:
[----:B------:R-:W-:Y:S05]  /*0660*/  BSYNC.RECONVERGENT B0 ;  /* 0x0000000000007941 */ /* 0x000fea0003800200 */
.L_x_65:
[----:B------:R-:W-:Y:S04]  /*0670*/  BSSY.RECONVERGENT B0, `(.L_x_67) ;  /* 0x0000013000007945 */ /* 0x000fe80003800200 */
[----:B------:R-:W-:Y:S05]  /*0680*/  @P1 BRA `(.L_x_68) ;  /* 0x0000000000441947 */ /* 0x000fea0003800000 */
[----:B------:R-:W2:Y:S01]  /*0690*/  LDCU.64 UR14, c[0x0][0x398] ;  /* 0x00007300ff0e77ac */ /* 0x000ea20008000a00 */
[----:B01----:R-:W-:Y:S01]  /*06a0*/  IADD3 R9, P4, PT, R73, 0x20, RZ ;  /* 0x0000002049097810 */ /* 0x003fe20007f9e0ff */
[----:B------:R-:W-:Y:S01]  /*06b0*/  IMAD.MOV.U32 R17, RZ, RZ, R19 ;  /* 0x000000ffff117224 */ /* 0x000fe200078e0013 */
[----:B------:R-:W-:Y:S01]  /*06c0*/  MOV R16, R10 ;  /* 0x0000000a00107202 */ /* 0x000fe20000000f00 */
[----:B------:R-:W0:Y:S02]  /*06d0*/  LDCU UR4, c[0x0][0x38c] ;  /* 0x00007180ff0477ac */ /* 0x000e240008000800 */
[----:B------:R-:W-:Y:S01]  /*06e0*/  IMAD.X R8, RZ, RZ, UR9, P4 ;  /* 0x00000009ff087e24 */ /* 0x000fe2000a0e06ff */
[----:B------:R-:W1:Y:S03]  /*06f0*/  LDCU.64 UR16, c[0x0][0x380] ;  /* 0x00007000ff1077ac */ /* 0x000e660008000a00 */
[----:B--2---:R-:W-:-:S02]  /*0700*/  IMAD R8, R8, UR14, RZ ;  /* 0x0000000e08087c24 */ /* 0x004fc4000f8e02ff */
[----:B------:R-:W-:Y:S01]  /*0710*/  IMAD.WIDE.U32 R16, R9, UR14, R16 ;  /* 0x0000000e09107c25 */ /* 0x000fe2000f8e0010 */
[----:B0-----:R-:W-:-:S03]  /*0720*/  ISETP.GE.AND P5, PT, R2, UR4, PT ;  /* 0x0000000402007c0c */ /* 0x001fc6000bfa6270 */
[----:B------:R-:W-:Y:S01]  /*0730*/  IMAD R9, R9, UR15, R8 ;  /* 0x0000000f09097c24 */ /* 0x000fe2000f8e0208 */
[----:B------:R-:W-:Y:S02]  /*0740*/  ISETP.GE.AND P6, PT, R78, UR4, PT ;  /* 0x000000044e007c0c */ /* 0x000fe4000bfc6270 */
[----:B-1----:R-:W-:Y:S01]  /*0750*/  LEA R8, P4, R16, UR16, 0x1 ;  /* 0x0000001010087c11 */ /* 0x002fe2000f8808ff */
[----:B------:R-:W-:-:S05]  /*0760*/  IMAD.IADD R9, R17, 0x1, R9 ;  /* 0x0000000111097824 */ /* 0x000fca00078e0209 */
[----:B------:R-:W-:-:S05]  /*0770*/  LEA.HI.X R9, R16, UR17, R9, 0x1, P4 ;  /* 0x0000001110097c11 */ /* 0x000fca000a0f0c09 */
[----:B------:R2:W5:Y:S04]  /*0780*/  @!P5 LDG.E.128 R12, desc[UR10][R8.64] ;  /* 0x0000000a080cd981 */ /* 0x000568000c1e1d00 */
[----:B------:R2:W5:Y:S02]  /*0790*/  @!P6 LDG.E.128 R32, desc[UR10][R8.64+0x100] ;  /* 0x0001000a0820e981 */ /* 0x000564000c1e1d00 */
.L_x_68:
[----:B------:R-:W-:Y:S05]  /*07a0*/  BSYNC.RECONVERGENT B0 ;  /* 0x0000000000007941 */ /* 0x000fea0003800200 */
.L_x_67:
[----:B------:R-:W-:Y:S04]  /*07b0*/  BSSY.RECONVERGENT B0, `(.L_x_69) ;  /* 0x0000012000007945 */ /* 0x000fe80003800200 */
[----:B------:R-:W-:Y:S05]  /*07c0*/  @P2 BRA `(.L_x_70) ;  /* 0x0000000000402947 */ /* 0x000fea0003800000 */
[----:B------:R-:W3:Y:S01]  /*07d0*/  LDCU.64 UR14, c[0x0][0x398] ;  /* 0x00007300ff0e77ac */ /* 0x000ee20008000a00 */
[----:B012---:R-:W-:Y:S01]  /*07e0*/  IADD3 R9, P4, PT, R73, 0x30, RZ ;  /* 0x0000003049097810 */ /* 0x007fe20007f9e0ff */
[----:B------:R-:W-:Y:S01]  /*07f0*/  IMAD.MOV.U32 R11, RZ, RZ, R19 ;  /* 0x000000ffff0b7224 */ /* 0x000fe200078e0013 */
[----:B------:R-:W0:Y:S02]  /*0800*/  LDCU UR4, c[0x0][0x38c] ;  /* 0x00007180ff0477ac */ /* 0x000e240008000800 */
[----:B------:R-:W-:Y:S01]  /*0810*/  IADD3.X R8, PT, PT, RZ, UR9, RZ, P4, !PT ;  /* 0x00000009ff087c10 */ /* 0x000fe2000a7fe4ff */
[----:B------:R-:W1:Y:S04]  /*0820*/  LDCU.64 UR16, c[0x0][0x380] ;  /* 0x00007000ff1077ac */ /* 0x000e680008000a00 */
[----:B---3--:R-:W-:-:S02]  /*0830*/  IMAD R8, R8, UR14, RZ ;  /* 0x0000000e08087c24 */ /* 0x008fc4000f8e02ff */
        /* <DEDUP_REMOVED lines=9> */
.L_x_70:
[----:B------:R-:W-:Y:S05]  /*08d0*/  BSYNC.RECONVERGENT B0 ;  /* 0x0000000000007941 */ /* 0x000fea0003800200 */
.L_x_69:
[----:B------:R-:W-:Y:S01]  /*08e0*/  BSSY.RECONVERGENT B0, `(.L_x_71) ;  /* 0x0000020000007945 */ /* 0x000fe20003800200 */
[----:B------:R-:W-:Y:S02]  /*08f0*/  CS2R R16, SRZ ;  /* 0x0000000000107805 */ /* 0x000fe4000001ff00 */
[----:B------:R-:W-:Y:S02]  /*0900*/  CS2R R18, SRZ ;  /* 0x0000000000127805 */ /* 0x000fe4000001ff00 */
[----:B------:R-:W-:Y:S02]  /*0910*/  CS2R R52, SRZ ;  /* 0x0000000000347805 */ /* 0x000fe4000001ff00 */
[----:B------:R-:W-:Y:S02]  /*0920*/  CS2R R54, SRZ ;  /* 0x0000000000367805 */ /* 0x000fe4000001ff00 */
[----:B------:R-:W-:Y:S02]  /*0930*/  CS2R R56, SRZ ;  /* 0x0000000000387805 */ /* 0x000fe4000001ff00 */
[----:B------:R-:W-:-:S02]  /*0940*/  CS2R R58, SRZ ;  /* 0x00000000003a7805 */ /* 0x000fc4000001ff00 */
[----:B------:R-:W-:Y:S02]  /*0950*/  CS2R R44, SRZ ;  /* 0x00000000002c7805 */ /* 0x000fe4000001ff00 */
[----:B------:R-:W-:Y:S02]  /*0960*/  CS2R R46, SRZ ;  /* 0x00000000002e7805 */ /* 0x000fe4000001ff00 */
[----:B0123--:R-:W-:Y:S02]  /*0970*/  CS2R R8, SRZ ;  /* 0x0000000000087805 */ /* 0x00ffe4000001ff00 */
[----:B------:R-:W-:Y:S02]  /*0980*/  CS2R R10, SRZ ;  /* 0x00000000000a7805 */ /* 0x000fe4000001ff00 */
[----:B------:R-:W-:Y:S02]  /*0990*/  CS2R R36, SRZ ;  /* 0x0000000000247805 */ /* 0x000fe4000001ff00 */
[----:B------:R-:W-:-:S02]  /*09a0*/  CS2R R38, SRZ ;  /* 0x0000000000267805 */ /* 0x000fc4000001ff00 */
[----:B------:R-:W-:Y:S02]  /*09b0*/  CS2R R20, SRZ ;  /* 0x0000000000147805 */ /* 0x000fe4000001ff00 */
[----:B------:R-:W-:Y:S02]  /*09c0*/  CS2R R22, SRZ ;  /* 0x0000000000167805 */ /* 0x000fe4000001ff00 */
[----:B------:R-:W-:Y:S02]  /*09d0*/  CS2R R28, SRZ ;  /* 0x00000000001c7805 */ /* 0x000fe4000001ff00 */
[----:B------:R-:W-:Y:S01]  /*09e0*/  CS2R R30, SRZ ;  /* 0x00000000001e7805 */ /* 0x000fe2000001ff00 */
[----:B------:R-:W-:Y:S06]  /*09f0*/  @P3 BRA `(.L_x_72) ;  /* 0x0000000000383947 */ /* 0x000fec0003800000 */
[----:B------:R-:W0:Y:S01]  /*0a00*/  LDC.64 R74, c[0x0][0x3b8] ;  /* 0x0000ee00ff4a7b82 */ /* 0x000e220000000a00 */
[----:B------:R-:W1:Y:S01]  /*0a10*/  LDCU UR4, c[0x0][0x38c] ;  /* 0x00007180ff0477ac */ /* 0x000e620008000800 */
[----:B------:R-:W-:-:S06]  /*0a20*/  MOV R66, R64 ;  /* 0x0000004000427202 */ /* 0x000fcc0000000f00 */
[----:B------:R-:W2:Y:S01]  /*0a30*/  LDC.64 R80, c[0x0][0x3b0] ;  /* 0x0000ec00ff507b82 */ /* 0x000ea20000000a00 */
[----:B-1----:R-:W-:Y:S02]  /*0a40*/  ISETP.GE.AND P4, PT, R2, UR4, PT ;  /* 0x0000000402007c0c */ /* 0x002fe4000bf86270 */
[----:B------:R-:W-:Y:S01]  /*0a50*/  ISETP.GE.AND P5, PT, R78, UR4, PT ;  /* 0x000000044e007c0c */ /* 0x000fe2000bfa6270 */
[----:B0-----:R-:W-:Y:S02]  /*0a60*/  IMAD R72, R74, UR9, RZ ;  /* 0x000000094a487c24 */ /* 0x001fe4000f8e02ff */
[----:B------:R-:W-:-:S04]  /*0a70*/  IMAD.WIDE.U32 R76, R73, R74, R66 ;  /* 0x0000004a494c7225 */ /* 0x000fc800078e0042 */
[----:B------:R-:W-:Y:S01]  /*0a80*/  IMAD R75, R73, R75, R72 ;  /* 0x0000004b494b7224 */ /* 0x000fe200078e0248 */
[----:B--2---:R-:W-:-:S03]  /*0a90*/  LEA R74, P3, R76, R80, 0x1 ;  /* 0x000000504c4a7211 */ /* 0x004fc600078608ff */
[----:B------:R-:W-:-:S05]  /*0aa0*/  IMAD.IADD R72, R77, 0x1, R75 ;  /* 0x000000014d487824 */ /* 0x000fca00078e024b */
[----:B------:R-:W-:-:S05]  /*0ab0*/  LEA.HI.X R75, R76, R81, R72, 0x1, P3 ;  /* 0x000000514c4b7211 */ /* 0x000fca00018f0c48 */
[----:B------:R0:W5:Y:S04]  /*0ac0*/  @!P4 LDG.E.128 R16, desc[UR10][R74.64] ;  /* 0x0000000a4a10c981 */ /* 0x000168000c1e1d00 */
[----:B------:R0:W5:Y:S02]  /*0ad0*/  @!P5 LDG.E.128 R52, desc[UR10][R74.64+0x100] ;  /* 0x0001000a4a34d981 */ /* 0x000164000c1e1d00 */
.L_x_72:
[----:B------:R-:W-:Y:S05]  /*0ae0*/  BSYNC.RECONVERGENT B0 ;  /* 0x0000000000007941 */ /* 0x000fea0003800200 */
.L_x_71:
[----:B------:R-:W-:Y:S04]  /*0af0*/  BSSY.RECONVERGENT B0, `(.L_x_73) ;  /* 0x0000012000007945 */ /* 0x000fe80003800200 */
[----:B------:R-:W-:Y:S05]  /*0b00*/  @P0 BRA `(.L_x_74) ;  /* 0x0000000000400947 */ /* 0x000fea0003800000 */
[----:B------:R-:W1:Y:S01]  /*0b10*/  LDCU.128 UR16, c[0x0][0x3b0] ;  /* 0x00007600ff1077ac */ /* 0x000e620008000c00 */
[----:B0-----:R-:W-:Y:S01]  /*0b20*/  IADD3 R75, P0, PT, R73, 0x10, RZ ;  /* 0x00000010494b7810 */ /* 0x001fe20007f1e0ff */
[----:B------:R-:W-:Y:S01]  /*0b30*/  IMAD.MOV.U32 R77, RZ, RZ, R67 ;  /* 0x000000ffff4d7224 */ /* 0x000fe200078e0043 */
[----:B------:R-:W-:Y:S01]  /*0b40*/  MOV R76, R64 ;  /* 0x00000040004c7202 */ /* 0x000fe20000000f00 */
[----:B------:R-:W0:Y:S02]  /*0b50*/  LDCU UR4, c[0x0][0x38c] ;  /* 0x00007180ff0477ac */ /* 0x000e240008000800 */
[----:B------:R-:W-:-:S04]  /*0b60*/  IMAD.X R72, RZ, RZ, UR9, P0 ;  /* 0x00000009ff487e24 */ /* 0x000fc800080e06ff */
[----:B-1----:R-:W-:Y:S02]  /*0b70*/  IMAD R72, R72, UR18, RZ ;  /* 0x0000001248487c24 */ /* 0x002fe4000f8e02ff */
[----:B------:R-:W-:Y:S01]  /*0b80*/  IMAD.WIDE.U32 R76, R75, UR18, R76 ;  /* 0x000000124b4c7c25 */ /* 0x000fe2000f8e004c */
[----:B0-----:R-:W-:-:S03]  /*0b90*/  ISETP.GE.AND P3, PT, R2, UR4, PT ;  /* 0x0000000402007c0c */ /* 0x001fc6000bf66270 */
[----:B------:R-:W-:Y:S01]  /*0ba0*/  IMAD R75, R75, UR19, R72 ;  /* 0x000000134b4b7c24 */ /* 0x000fe2000f8e0248 */
[----:B------:R-:W-:Y:S02]  /*0bb0*/  ISETP.GE.AND P4, PT, R78, UR4, PT ;  /* 0x000000044e007c0c */ /* 0x000fe4000bf86270 */
[----:B------:R-:W-:Y:S01]  /*0bc0*/  LEA R74, P0, R76, UR16, 0x1 ;  /* 0x000000104c4a7c11 */ /* 0x000fe2000f8008ff */
[----:B------:R-:W-:-:S05]  /*0bd0*/  IMAD.IADD R75, R77, 0x1, R75 ;  /* 0x000000014d4b7824 */ /* 0x000fca00078e024b */
[----:B------:R-:W-:-:S05]  /*0be0*/  LEA.HI.X R75, R76, UR17, R75, 0x1, P0 ;  /* 0x000000114c4b7c11 */ /* 0x000fca00080f0c4b */
[----:B------:R1:W5:Y:S04]  /*0bf0*/  @!P3 LDG.E.128 R56, desc[UR10][R74.64] ;  /* 0x0000000a4a38b981 */ /* 0x000368000c1e1d00 */
[----:B------:R1:W5:Y:S02]  /*0c00*/  @!P4 LDG.E.128 R44, desc[UR10][R74.64+0x100] ;  /* 0x0001000a4a2cc981 */ /* 0x000364000c1e1d00 */
.L_x_74:
[----:B------:R-:W-:Y:S05]  /*0c10*/  BSYNC.RECONVERGENT B0 ;  /* 0x0000000000007941 */ /* 0x000fea0003800200 */
.L_x_73:
[----:B------:R-:W-:Y:S04]  /*0c20*/  BSSY.RECONVERGENT B0, `(.L_x_75) ;  /* 0x0000012000007945 */ /* 0x000fe80003800200 */
[----:B------:R-:W-:Y:S05]  /*0c30*/  @P1 BRA `(.L_x_76) ;  /* 0x0000000000401947 */ /* 0x000fea0003800000 */
[----:B------:R-:W2:Y:S01]  /*0c40*/  LDCU.128 UR16, c[0x0][0x3b0] ;  /* 0x00007600ff1077ac */ /* 0x000ea20008000c00 */
[----:B01----:R-:W-:Y:S01]  /*0c50*/  IADD3 R75, P0, PT, R73, 0x20, RZ ;  /* 0x00000020494b7810 */ /* 0x003fe20007f1e0ff */
[----:B------:R-:W-:Y:S01]  /*0c60*/  IMAD.MOV.U32 R76, RZ, RZ, R64 ;  /* 0x000000ffff4c7224 */ /* 0x000fe200078e0040 */
[----:B------:R-:W0:Y:S02]  /*0c70*/  LDCU UR4, c[0x0][0x38c] ;  /* 0x00007180ff0477ac */ /* 0x000e240008000800 */
[----:B------:R-:W-:Y:S01]  /*0c80*/  IADD3.X R72, PT, PT, RZ, UR9, RZ, P0, !PT ;  /* 0x00000009ff487c10 */ /* 0x000fe200087fe4ff */
[----:B------:R-:W-:-:S04]  /*0c90*/  IMAD.MOV.U32 R77, RZ, RZ, R67 ;  /* 0x000000ffff4d7224 */ /* 0x000fc800078e0043 */
[----:B--2---:R-:W-:Y:S02]  /*0ca0*/  IMAD R72, R72, UR18, RZ ;  /* 0x0000001248487c24 */ /* 0x004fe4000f8e02ff */
[----:B------:R-:W-:Y:S01]  /*0cb0*/  IMAD.WIDE.U32 R76, R75, UR18, R76 ;  /* 0x000000124b4c7c25 */ /* 0x000fe2000f8e004c */
[----:B0-----:R-:W-:-:S03]  /*0cc0*/  ISETP.GE.AND P1, PT, R2, UR4, PT ;  /* 0x0000000402007c0c */ /* 0x001fc6000bf26270 */
[----:B------:R-:W-:Y:S01]  /*0cd0*/  IMAD R75, R75, UR19, R72 ;  /* 0x000000134b4b7c24 */ /* 0x000fe2000f8e0248 */
[----:B------:R-:W-:Y:S02]  /*0ce0*/  ISETP.GE.AND P3, PT, R78, UR4, PT ;  /* 0x000000044e007c0c */ /* 0x000fe4000bf66270 */
[----:B------:R-:W-:Y:S02]  /*0cf0*/  LEA R74, P0, R76, UR16, 0x1 ;  /* 0x000000104c4a7c11 */ /* 0x000fe4000f8008ff */
[----:B------:R-:W-:-:S04]  /*0d00*/  IADD3 R75, PT, PT, R77, R75, RZ ;  /* 0x0000004b4d4b7210 */ /* 0x000fc80007ffe0ff */
[----:B------:R-:W-:-:S05]  /*0d10*/  LEA.HI.X R75, R76, UR17, R75, 0x1, P0 ;  /* 0x000000114c4b7c11 */ /* 0x000fca00080f0c4b */
[----:B------:R2:W5:Y:S04]  /*0d20*/  @!P1 LDG.E.128 R8, desc[UR10][R74.64] ;  /* 0x0000000a4a089981 */ /* 0x000568000c1e1d00 */
[----:B------:R2:W5:Y:S02]  /*0d30*/  @!P3 LDG.E.128 R36, desc[UR10][R74.64+0x100] ;  /* 0x0001000a4a24b981 */ /* 0x000564000c1e1d00 */
.L_x_76:
[----:B------:R-:W-:Y:S05]  /*0d40*/  BSYNC.RECONVERGENT B0 ;  /* 0x0000000000007941 */ /* 0x000fea0003800200 */
.L_x_75:
[----:B------:R-:W-:Y:S04]  /*0d50*/  BSSY.RECONVERGENT B0, `(.L_x_77) ;  /* 0x0000011000007945 */ /* 0x000fe80003800200 */
[----:B------:R-:W-:Y:S05]  /*0d60*/  @P2 BRA `(.L_x_78) ;  /* 0x00000000003c2947 */ /* 0x000fea0003800000 */
[----:B------:R-:W3:Y:S01]  /*0d70*/  LDCU.128 UR16, c[0x0][0x3b0] ;  /* 0x00007600ff1077ac */ /* 0x000ee20008000c00 */
[----:B------:R-:W-:Y:S01]  /*0d80*/  IADD3 R73, P0, PT, R73, 0x30, RZ ;  /* 0x0000003049497810 */ /* 0x000fe20007f1e0ff */
[----:B------:R-:W-:Y:S01]  /*0d90*/  IMAD.MOV.U32 R65, RZ, RZ, R67 ;  /* 0x000000ffff417224 */ /* 0x000fe200078e0043 */
[----:B------:R-:W4:Y:S03]  /*0da0*/  LDCU UR4, c[0x0][0x38c] ;  /* 0x00007180ff0477ac */ /* 0x000f260008000800 */
[----:B------:R-:W-:-:S04]  /*0db0*/  IMAD.X R3, RZ, RZ, UR9, P0 ;  /* 0x00000009ff037e24 */ /* 0x000fc800080e06ff */
[----:B---3--:R-:W-:Y:S02]  /*0dc0*/  IMAD R3, R3, UR18, RZ ;  /* 0x0000001203037c24 */ /* 0x008fe4000f8e02ff */
[----:B------:R-:W-:Y:S01]  /*0dd0*/  IMAD.WIDE.U32 R64, R73, UR18, R64 ;  /* 0x0000001249407c25 */ /* 0x000fe2000f8e0040 */
[----:B----4-:R-:W-:-:S03]  /*0de0*/  ISETP.GE.AND P1, PT, R2, UR4, PT ;  /* 0x0000000402007c0c */ /* 0x010fc6000bf26270 */
[----:B------:R-:W-:Y:S01]  /*0df0*/  IMAD R3, R73, UR19, R3 ;  /* 0x0000001349037c24 */ /* 0x000fe2000f8e0203 */
[----:B------:R-:W-:Y:S02]  /*0e00*/  ISETP.GE.AND P2, PT, R78, UR4, PT ;  /* 0x000000044e007c0c */ /* 0x000fe4000bf46270 */
[----:B------:R-:W-:Y:S02]  /*0e10*/  LEA R2, P0, R64, UR16, 0x1 ;  /* 0x0000001040027c11 */ /* 0x000fe4000f8008ff */
[----:B------:R-:W-:-:S04]  /*0e20*/  IADD3 R3, PT, PT, R65, R3, RZ ;  /* 0x0000000341037210 */ /* 0x000fc80007ffe0ff */
[----:B------:R-:W-:-:S05]  /*0e30*/  LEA.HI.X R3, R64, UR17, R3, 0x1, P0 ;  /* 0x0000001140037c11 */ /* 0x000fca00080f0c03 */
[----:B------:R3:W5:Y:S04]  /*0e40*/  @!P1 LDG.E.128 R20, desc[UR10][R2.64] ;  /* 0x0000000a02149981 */ /* 0x000768000c1e1d00 */
[----:B------:R3:W5:Y:S02]  /*0e50*/  @!P2 LDG.E.128 R28, desc[UR10][R2.64+0x100] ;  /* 0x0001000a021ca981 */ /* 0x000764000c1e1d00 */
.L_x_78:
[----:B------:R-:W-:Y:S05]  /*0e60*/  BSYNC.RECONVERGENT B0 ;  /* 0x0000000000007941 */ /* 0x000fea0003800200 */
.L_x_77:
[----:B-----5:R-:W-:Y:S01]  /*0e70*/  LOP3.LUT R82, R60, 0xffff0000, RZ, 0xc0, !PT ;  /* 0xffff00003c527812 */ /* 0x020fe200078ec0ff */
[----:B------:R-:W-:Y:S01]  /*0e80*/  IMAD.U32 R66, R68, 0x10000, RZ ;  /* 0x0001000044427824 */ /* 0x000fe200078e00ff */
[----:B------:R-:W-:Y:S01]  /*0e90*/  LOP3.LUT R87, R56, 0xffff0000, RZ, 0xc0, !PT ;  /* 0xffff000038577812 */ /* 0x000fe200078ec0ff */
[----:B------:R-:W-:Y:S01]  /*0ea0*/  IMAD.U32 R83, R55, 0x10000, RZ ;  /* 0x0001000037537824 */ /* 0x000fe200078e00ff */
[----:B---3--:R-:W-:Y:S01]  /*0eb0*/  LOP3.LUT R2, R68, 0xffff0000, RZ, 0xc0, !PT ;  /* 0xffff000044027812 */ /* 0x008fe200078ec0ff */
[C---:B------:R-:W-:Y:S01]  /*0ec0*/  IMAD.U32 R68, R71.reuse, 0x10000, RZ ;  /* 0x0001000047447824 */ /* 0x040fe200078e00ff */
[----:B------:R-:W-:Y:S01]  /*0ed0*/  LOP3.LUT R67, R71, 0xffff0000, RZ, 0xc0, !PT ;  /* 0xffff000047437812 */ /* 0x000fe200078ec0ff */
[----:B------:R-:W-:Y:S01]  /*0ee0*/  FMUL.FTZ R114, R82, R87 ;  /* 0x0000005752727220 */ /* 0x000fe20000410000 */
[----:B------:R-:W-:Y:S01]  /*0ef0*/  LOP3.LUT R71, R16, 0xffff0000, RZ, 0xc0, !PT ;  /* 0xffff000010477812 */ /* 0x000fe200078ec0ff */
[----:B------:R-:W-:Y:S01]  /*0f00*/  IMAD.U32 R99, R47, 0x10000, RZ ;  /* 0x000100002f637824 */ /* 0x000fe200078e00ff */
[----:B------:R-:W-:Y:S01]  /*0f10*/  LOP3.LUT R80, R55, 0xffff0000, RZ, 0xc0, !PT ;  /* 0xffff000037507812 */ /* 0x000fe200078ec0ff */
[----:B------:R-:W-:Y:S01]  /*0f20*/  IMAD.U32 R55, R60, 0x10000, RZ ;  /* 0x000100003c377824 */ /* 0x000fe200078e00ff */
[----:B------:R-:W-:Y:S01]  /*0f30*/  SHF.L.U32 R86, R56, 0x10, RZ ;  /* 0x0000001038567819 */ /* 0x000fe200000006ff */
[----:B------:R-:W-:Y:S01]  /*0f40*/  IMAD.U32 R65, R16, 0x10000, RZ ;  /* 0x0001000010417824 */ /* 0x000fe200078e00ff */
[----:B------:R-:W-:Y:S01]  /*0f50*/  LOP3.LUT R100, R12, 0xffff0000, RZ, 0xc0, !PT ;  /* 0xffff00000c647812 */ /* 0x000fe200078ec0ff */
[----:B------:R-:W-:Y:S01]  /*0f60*/  FMUL.FTZ R115, R2, R71 ;  /* 0x0000004702737220 */ /* 0x000fe20000410000 */
[----:B------:R-:W-:Y:S01]  /*0f70*/  LOP3.LUT R113, R8, 0xffff0000, RZ, 0xc0, !PT ;  /* 0xffff000008717812 */ /* 0x000fe200078ec0ff */
[----:B------:R-:W-:Y:S01]  /*0f80*/  FFMA.FTZ R55, R55, R86, R114 ;  /* 0x0000005637377223 */ /* 0x000fe20000010072 */
[----:B------:R-:W-:Y:S01]  /*0f90*/  LOP3.LUT R82, R4, 0xffff0000, RZ, 0xc0, !PT ;  /* 0xffff000004527812 */ /* 0x000fe200078ec0ff */
[----:B------:R-:W-:Y:S01]  /*0fa0*/  IMAD.U32 R104, R8, 0x10000, RZ ;  /* 0x0001000008687824 */ /* 0x000fe200078e00ff */
[----:B------:R-:W-:Y:S01]  /*0fb0*/  LOP3.LUT R87, R20, 0xffff0000, RZ, 0xc0, !PT ;  /* 0xffff000014577812 */ /* 0x000fe200078ec0ff */
[----:B------:R-:W-:Y:S01]  /*0fc0*/  FMUL.FTZ R100, R100, R113 ;  /* 0x0000007164647220 */ /* 0x000fe20000410000 */
[----:B------:R-:W-:Y:S01]  /*0fd0*/  LOP3.LUT R98, R47, 0xffff0000, RZ, 0xc0, !PT ;  /* 0xffff00002f627812 */ /* 0x000fe200078ec0ff */
[----:B------:R-:W-:Y:S01]  /*0fe0*/  IMAD.U32 R113, R4, 0x10000, RZ ;  /* 0x0001000004717824 */ /* 0x000fe200078e00ff */
[----:B------:R-:W-:Y:S01]  /*0ff0*/  SHF.L.U32 R47, R12, 0x10, RZ ;  /* 0x000000100c2f7819 */ /* 0x000fe200000006ff */
[----:B------:R-:W-:Y:S01]  /*1000*/  FMUL.FTZ R116, R82, R87 ;  /* 0x0000005752747220 */ /* 0x000fe20000410000 */
[----:B------:R-:W-:Y:S01]  /*1010*/  IMAD.U32 R114, R20, 0x10000, RZ ;  /* 0x0001000014727824 */ /* 0x000fe200078e00ff */
[----:B------:R-:W-:Y:S01]  /*1020*/  SHF.L.U32 R16, R17, 0x10, RZ ;  /* 0x0000001011107819 */ /* 0x000fe200000006ff */
[----:B------:R-:W-:Y:S01]  /*1030*/  IMAD.U32 R3, R69, 0x10000, RZ ;  /* 0x0001000045037824 */ /* 0x000fe200078e00ff */
[C---:B------:R-:W-:Y:S01]  /*1040*/  SHF.L.U32 R87, R21.reuse, 0x10, RZ ;  /* 0x0000001015577819 */ /* 0x040fe200000006ff */
[----:B------:R-:W-:Y:S01]  /*1050*/  FFMA.FTZ R66, R66, R65, R115 ;  /* 0x0000004142427223 */ /* 0x000fe20000010073 */
[----:B------:R-:W-:Y:S01]  /*1060*/  LOP3.LUT R82, R21, 0xffff0000, RZ, 0xc0, !PT ;  /* 0xffff000015527812 */ /* 0x000fe200078ec0ff */
[----:B------:R-:W-:Y:S01]  /*1070*/  IMAD.U32 R21, R23, 0x10000, RZ ;  /* 0x0001000017157824 */ /* 0x000fe200078e00ff */
[----:B------:R-:W-:Y:S01]  /*1080*/  SHF.L.U32 R60, R61, 0x10, RZ ;  /* 0x000000103d3c7819 */ /* 0x000fe200000006ff */
[----:B------:R-:W-:Y:S01]  /*1090*/  IMAD.U32 R89, R57, 0x10000, RZ ;  /* 0x0001000039597824 */ /* 0x000fe200078e00ff */
[----:B------:R-:W-:Y:S01]  /*10a0*/  LOP3.LUT R86, R23, 0xffff0000, RZ, 0xc0, !PT ;  /* 0xffff000017567812 */ /* 0x000fe200078ec0ff */
[----:B------:R-:W-:-:S02]  /*10b0*/  IMAD.U32 R12, R13, 0x10000, RZ ;  /* 0x000100000d0c7824 */ /* 0x000fc400078e00ff */
[----:B------:R-:W-:Y:S01]  /*10c0*/  FFMA.FTZ R47, R47, R104, R100 ;  /* 0x000000682f2f7223 */ /* 0x000fe20000010064 */
[----:B------:R-:W-:Y:S02]  /*10d0*/  IMAD.U32 R103, R9, 0x10000, RZ ;  /* 0x0001000009677824 */ /* 0x000fe400078e00ff */
[----:B------:R-:W-:Y:S01]  /*10e0*/  FFMA.FTZ R23, R113, R114, R116 ;  /* 0x0000007271177223 */ /* 0x000fe20000010074 */
[----:B------:R-:W-:Y:S01]  /*10f0*/  IMAD.U32 R4, R5, 0x10000, RZ ;  /* 0x0001000005047824 */ /* 0x000fe200078e00ff */
[C---:B------:R-:W-:Y:S01]  /*1100*/  LOP3.LUT R110, R37.reuse, 0xffff0000, RZ, 0xc0, !PT ;  /* 0xffff0000256e7812 */ /* 0x040fe200078ec0ff */
[----:B------:R-:W-:Y:S01]  /*1110*/  IMAD.U32 R2, R37, 0x10000, RZ ;  /* 0x0001000025027824 */ /* 0x000fe200078e00ff */
[----:B------:R-:W-:Y:S01]  /*1120*/  SHF.L.U32 R37, R39, 0x10, RZ ;  /* 0x0000001027257819 */ /* 0x000fe200000006ff */
[----:B------:R-:W-:Y:S01]  /*1130*/  FFMA.FTZ R117, R3, R16, R66 ;  /* 0x0000001003757223 */ /* 0x000fe20000010042 */
[----:B------:R-:W-:Y:S01]  /*1140*/  LOP3.LUT R112, R39, 0xffff0000, RZ, 0xc0, !PT ;  /* 0xffff000027707812 */ /* 0x000fe200078ec0ff */
        /* <DEDUP_REMOVED lines=15> */
[----:B------:R-:W-:Y:S01]  /*1240*/  SHF.L.U32 R69, R70, 0x10, RZ ;  /* 0x0000001046457819 */ /* 0x000fe200000006ff */
[----:B------:R-:W-:Y:S01]  /*1250*/  FFMA.FTZ R64, R64, R17, R117 ;  /* 0x0000001140407223 */ /* 0x000fe20000010075 */
[----:B------:R-:W-:Y:S01]  /*1260*/  SHF.L.U32 R8, R10, 0x10, RZ ;  /* 0x000000100a087819 */ /* 0x000fe200000006ff */
[----:B------:R-:W-:Y:S01]  /*1270*/  FFMA.FTZ R61, R61, R56, R66 ;  /* 0x000000383d3d7223 */ /* 0x000fe20000010042 */
[----:B------:R-:W-:Y:S01]  /*1280*/  SHF.L.U32 R5, R6, 0x10, RZ ;  /* 0x0000001006057819 */ /* 0x000fe200000006ff */
[----:B------:R-:W-:Y:S01]  /*1290*/  FFMA.FTZ R12, R101, R106, R12 ;  /* 0x0000006a650c7223 */ /* 0x000fe2000001000c */
[----:B------:R-:W-:Y:S01]  /*12a0*/  FFMA.FTZ R4, R39, R82, R4 ;  /* 0x0000005227047223 */ /* 0x000fe20000010004 */
[----:B------:R-:W-:Y:S01]  /*12b0*/  LOP3.LUT R70, R70, 0xffff0000, RZ, 0xc0, !PT ;  /* 0xffff000046467812 */ /* 0x000fe200078ec0ff */
[----:B------:R-:W-:Y:S01]  /*12c0*/  FFMA.FTZ R69, R69, R72, R64 ;  /* 0x0000004845457223 */ /* 0x000fe20000010040 */
[----:B012---:R-:W-:Y:S01]  /*12d0*/  LOP3.LUT R75, R18, 0xffff0000, RZ, 0xc0, !PT ;  /* 0xffff0000124b7812 */ /* 0x007fe200078ec0ff */
        /* <DEDUP_REMOVED lines=17> */
[----:B------:R-:W-:Y:S01]  /*13f0*/  FFMA.FTZ R13, R102, R105, R13 ;  /* 0x00000069660d7223 */ /* 0x000fe2000001000d */
        /* <DEDUP_REMOVED lines=13> */
[----:B------:R-:W-:Y:S01]  /*14d0*/  SHF.L.U32 R18, R48, 0x10, RZ ;  /* 0x0000001030127819 */ /* 0x000fe200000006ff */
[----:B------:R-:W-:Y:S01]  /*14e0*/  IMAD.U32 R94, R44, 0x10000, RZ ;  /* 0x000100002c5e7824 */ /* 0x000fe200078e00ff */
[----:B------:R-:W-:Y:S01]  /*14f0*/  SHF.L.U32 R71, R36, 0x10, RZ ;  /* 0x0000001024477819 */ /* 0x000fe200000006ff */
[----:B------:R-:W-:Y:S01]  /*1500*/  IMAD.U32 R10, R32, 0x10000, RZ ;  /* 0x00010000200a7824 */ /* 0x000fe200078e00ff */
[----:B------:R-:W-:Y:S01]  /*1510*/  SHF.L.U32 R100, R24, 0x10, RZ ;  /* 0x0000001018647819 */ /* 0x000fe200000006ff */
[----:B------:R-:W-:-:S02]  /*1520*/  IMAD.U32 R115, R28, 0x10000, RZ ;  /* 0x000100001c737824 */ /* 0x000fc400078e00ff */
[----:B------:R-:W-:Y:S01]  /*1530*/  FFMA.FTZ R67, R67, R74, R68 ;  /* 0x0000004a43437223 */ /* 0x000fe20000010044 */
        /* <DEDUP_REMOVED lines=20> */
[----:B------:R-:W-:Y:S01]  /*1680*/  IMAD.U32 R55, R29, 0x10000, RZ ;  /* 0x000100001d377824 */ /* 0x000fe200078e00ff */
[----:B------:R-:W-:Y:S01]  /*1690*/  SHF.L.U32 R11, R33, 0x10, RZ ;  /* 0x00000010210b7819 */ /* 0x000fe200000006ff */
        /* <DEDUP_REMOVED lines=58> */
[----:B------:R-:W-:Y:S01]  /*1a40*/  FFMA.FTZ R42, R43, R98, R42 ;  /* 0x000000622b2a7223 */ /* 0x000fe2000001002a */
[----:B------:R-:W-:Y:S01]  /*1a50*/  FFMA.FTZ R34, R35, R112, R34 ;  /* 0x0000007023227223 */ /* 0x000fe20000010022 */
[----:B------:R-:W0:Y:S01]  /*1a60*/  S2R R14, SR_TID.X ;  /* 0x00000000000e7919 */ /* 0x000e220000002100 */
[----:B------:R-:W-:Y:S01]  /*1a70*/  FFMA.FTZ R16, R27, R16, R26 ;  /* 0x000000101b107223 */ /* 0x000fe2000001001a */
[----:B------:R-:W-:Y:S01]  /*1a80*/  USHF.L.U32 UR7, UR12, 0x6, URZ ;  /* 0x000000060c077899 */ /* 0x000fe200080006ff */
[----:B------:R-:W-:Y:S01]  /*1a90*/  BSSY.RECONVERGENT B0, `(.L_x_79) ;  /* 0x0000042000007945 */ /* 0x000fe20003800200 */
[----:B------:R-:W1:Y:S04]  /*1aa0*/  SHFL.BFLY PT, R3, R50, 0x8, 0x1f ;  /* 0x0d001f0032037f89 */ /* 0x000e6800000e0000 */
[----:B------:R-:W2:Y:S04]  /*1ab0*/  SHFL.BFLY PT, R5, R42, 0x8, 0x1f ;  /* 0x0d001f002a057f89 */ /* 0x000ea800000e0000 */
[----:B------:R-:W3:Y:S04]  /*1ac0*/  SHFL.BFLY PT, R7, R34, 0x8, 0x1f ;  /* 0x0d001f0022077f89 */ /* 0x000ee800000e0000 */
[----:B------:R-:W4:Y:S01]  /*1ad0*/  SHFL.BFLY PT, R9, R16, 0x8, 0x1f ;  /* 0x0d001f0010097f89 */ /* 0x000f2200000e0000 */
[----:B-1----:R-:W-:Y:S01]  /*1ae0*/  FADD.FTZ R3, R50, R3 ;  /* 0x0000000332037221 */ /* 0x002fe20000010000 */
[----:B--2---:R-:W-:-:S04]  /*1af0*/  FADD.FTZ R4, R42, R5 ;  /* 0x000000052a047221 */ /* 0x004fc80000010000 */
[----:B------:R-:W1:Y:S01]  /*1b00*/  SHFL.BFLY PT, R2, R3, 0x4, 0x1f ;  /* 0x0c801f0003027f89 */ /* 0x000e6200000e0000 */
[----:B---3--:R-:W-:-:S03]  /*1b10*/  FADD.FTZ R8, R34, R7 ;  /* 0x0000000722087221 */ /* 0x008fc60000010000 */
[----:B------:R-:W2:Y:S01]  /*1b20*/  SHFL.BFLY PT, R5, R4, 0x4, 0x1f ;  /* 0x0c801f0004057f89 */ /* 0x000ea200000e0000 */
[----:B----4-:R-:W-:-:S03]  /*1b30*/  FADD.FTZ R11, R16, R9 ;  /* 0x00000009100b7221 */ /* 0x010fc60000010000 */
        /* <DEDUP_REMOVED lines=13> */
[----:B0-----:R-:W-:Y:S02]  /*1c10*/  IMAD.SHL.U32 R6, R14, 0x8, RZ ;  /* 0x000000080e067824 */ /* 0x001fe400078e00ff */
[----:B---3--:R-:W-:Y:S01]  /*1c20*/  FADD.FTZ R10, R9, R10 ;  /* 0x0000000a090a7221 */ /* 0x008fe20000010000 */
[----:B------:R-:W0:Y:S02]  /*1c30*/  SHFL.BFLY PT, R8, R7, 0x1, 0x1f ;  /* 0x0c201f0007087f89 */ /* 0x000e2400000e0000 */
[----:B------:R-:W-:Y:S01]  /*1c40*/  LOP3.LUT P0, RZ, R6, 0x78, RZ, 0xc0, !PT ;  /* 0x0000007806ff7812 */ /* 0x000fe2000780c0ff */
[----:B----4-:R-:W-:Y:S02]  /*1c50*/  FADD.FTZ R11, R12, R3 ;  /* 0x000000030c0b7221 */ /* 0x010fe40000010000 */
[----:B------:R-:W2:Y:S04]  /*1c60*/  SHFL.BFLY PT, R3, R10, 0x1, 0x1f ;  /* 0x0c201f000a037f89 */ /* 0x000ea800000e0000 */
[----:B------:R-:W3:Y:S01]  /*1c70*/  SHFL.BFLY PT, R2, R11, 0x1, 0x1f ;  /* 0x0c201f000b027f89 */ /* 0x000ee200000e0000 */
[----:B-1----:R-:W-:Y:S01]  /*1c80*/  FADD.FTZ R6, R5, R4 ;  /* 0x0000000405067221 */ /* 0x002fe20000010000 */
[----:B0-----:R-:W-:Y:S01]  /*1c90*/  FADD.FTZ R8, R7, R8 ;  /* 0x0000000807087221 */ /* 0x001fe20000010000 */
[----:B--2---:R-:W-:Y:S01]  /*1ca0*/  FADD.FTZ R9, R10, R3 ;  /* 0x000000030a097221 */ /* 0x004fe20000010000 */
[----:B---3--:R-:W-:-:S02]  /*1cb0*/  FADD.FTZ R12, R11, R2 ;  /* 0x000000020b0c7221 */ /* 0x008fc40000010000 */
[----:B------:R-:W-:Y:S05]  /*1cc0*/  @P0 BRA `(.L_x_80) ;  /* 0x0000000000780947 */ /* 0x000fea0003800000 */
[----:B------:R-:W0:Y:S01]  /*1cd0*/  LDCU.64 UR8, c[0x0][0x3e8] ;  /* 0x00007d00ff0877ac */ /* 0x000e220008000a00 */
[----:B------:R-:W1:Y:S01]  /*1ce0*/  LDC.64 R4, c[0x0][0x3f0] ;  /* 0x0000fc00ff047b82 */ /* 0x000e620000000a00 */
[----:B------:R-:W-:Y:S01]  /*1cf0*/  SHF.R.U32.HI R7, RZ, 0x4, R14 ;  /* 0x00000004ff077819 */ /* 0x000fe2000001160e */
[----:B------:R-:W-:Y:S01]  /*1d00*/  UMOV UR4, UR7 ;  /* 0x0000000700047c82 */ /* 0x000fe20008000000 */
[----:B------:R-:W-:Y:S01]  /*1d10*/  UMOV UR5, URZ ;  /* 0x000000ff00057c82 */ /* 0x000fe20008000000 */
[----:B------:R-:W2:Y:S02]  /*1d20*/  LDCU.64 UR14, c[0x0][0x3d0] ;  /* 0x00007a00ff0e77ac */ /* 0x000ea40008000a00 */
[----:B------:R-:W-:Y:S01]  /*1d30*/  VIADD R10, R7, 0x20 ;  /* 0x00000020070a7836 */ /* 0x000fe20000000000 */
[----:B0-----:R-:W-:Y:S02]  /*1d40*/  UIMAD.WIDE.U32 UR4, UR13, UR8, UR4 ;  /* 0x000000080d0472a5 */ /* 0x001fe4000f8e0004 */
[----:B------:R-:W-:-:S02]  /*1d50*/  UIADD3 UR8, UPT, UPT, -UR7, UR6, URZ ;  /* 0x0000000607087290 */ /* 0x000fc4000fffe1ff */
[----:B------:R-:W-:-:S04]  /*1d60*/  UIMAD UR5, UR13, UR9, UR5 ;  /* 0x000000090d0572a4 */ /* 0x000fc8000f8e0205 */
[----:B------:R-:W-:Y:S02]  /*1d70*/  ISETP.GE.AND P3, PT, R7, UR8, PT ;  /* 0x0000000807007c0c */ /* 0x000fe4000bf66270 */
[----:B-1----:R-:W-:Y:S01]  /*1d80*/  IMAD.WIDE.U32 R2, R0, R4, UR4 ;  /* 0x0000000400027e25 */ /* 0x002fe2000f8e0004 */
[----:B------:R-:W-:-:S03]  /*1d90*/  ISETP.GE.AND P1, PT, R10, UR8, PT ;  /* 0x000000080a007c0c */ /* 0x000fc6000bf26270 */
[----:B------:R-:W-:Y:S01]  /*1da0*/  IMAD R4, R0, R5, R3 ;  /* 0x0000000500047224 */ /* 0x000fe200078e0203 */
[C---:B------:R-:W-:Y:S02]  /*1db0*/  IADD3 R3, P0, PT, R7.reuse, R2, RZ ;  /* 0x0000000207037210 */ /* 0x040fe40007f1e0ff */
[C---:B------:R-:W-:Y:S01]  /*1dc0*/  IADD3 R5, PT, PT, R7.reuse, 0x10, RZ ;  /* 0x0000001007057810 */ /* 0x040fe20007ffe0ff */
[----:B------:R-:W-:Y:S01]  /*1dd0*/  VIADD R7, R7, 0x30 ;  /* 0x0000003007077836 */ /* 0x000fe20000000000 */
[----:B------:R-:W-:Y:S02]  /*1de0*/  IADD3.X R4, PT, PT, RZ, R4, RZ, P0, !PT ;  /* 0x00000004ff047210 */ /* 0x000fe400007fe4ff */
[----:B--2---:R-:W-:Y:S02]  /*1df0*/  LEA R2, P4, R3, UR14, 0x2 ;  /* 0x0000000e03027c11 */ /* 0x004fe4000f8810ff */
[----:B------:R-:W-:Y:S02]  /*1e00*/  ISETP.GE.AND P2, PT, R5, UR8, PT ;  /* 0x0000000805007c0c */ /* 0x000fe4000bf46270 */
[----:B------:R-:W-:-:S02]  /*1e10*/  ISETP.GE.AND P0, PT, R7, UR8, PT ;  /* 0x0000000807007c0c */ /* 0x000fc4000bf06270 */
[----:B------:R-:W-:Y:S02]  /*1e20*/  LEA.HI.X R3, R3, UR15, R4, 0x2, P4 ;  /* 0x0000000f03037c11 */ /* 0x000fe4000a0f1404 */
[----:B------:R-:W-:Y:S02]  /*1e30*/  FSEL R5, R6, RZ, !P3 ;  /* 0x000000ff06057208 */ /* 0x000fe40005800000 */
[----:B------:R-:W-:Y:S02]  /*1e40*/  FSEL R7, R8, RZ, !P2 ;  /* 0x000000ff08077208 */ /* 0x000fe40005000000 */
[----:B------:R-:W-:Y:S01]  /*1e50*/  FSEL R9, R9, RZ, !P1 ;  /* 0x000000ff09097208 */ /* 0x000fe20004800000 */
[----:B------:R0:W-:Y:S01]  /*1e60*/  STG.E desc[UR10][R2.64], R5 ;  /* 0x0000000502007986 */ /* 0x0001e2000c10190a */
[----:B------:R-:W-:-:S03]  /*1e70*/  FSEL R11, R12, RZ, !P0 ;  /* 0x000000ff0c0b7208 */ /* 0x000fc60004000000 */
[----:B------:R0:W-:Y:S04]  /*1e80*/  STG.E desc[UR10][R2.64+0x40], R7 ;  /* 0x0000400702007986 */ /* 0x0001e8000c10190a */
[----:B------:R0:W-:Y:S04]  /*1e90*/  STG.E desc[UR10][R2.64+0x80], R9 ;  /* 0x0000800902007986 */ /* 0x0001e8000c10190a */
[----:B------:R0:W-:Y:S02]  /*1ea0*/  STG.E desc[UR10][R2.64+0xc0], R11 ;  /* 0x0000c00b02007986 */ /* 0x0001e4000c10190a */
.L_x_80:
[----:B------:R-:W-:Y:S05]  /*1eb0*/  BSYNC.RECONVERGENT B0 ;  /* 0x0000000000007941 */ /* 0x000fea0003800200 */
.L_x_79:
[----:B------:R-:W-:Y:S01]  /*1ec0*/  UIADD3 UR4, UPT, UPT, UR6, 0x3f, URZ ;  /* 0x0000003f06047890 */ /* 0x000fe2000fffe0ff */
[----:B0-----:R-:W0:Y:S01]  /*1ed0*/  LDC.64 R10, c[0x0][0x440] ;  /* 0x00011000ff0a7b82 */ /* 0x001e220000000a00 */
[----:B------:R-:W-:Y:S02]  /*1ee0*/  BSSY.RECONVERGENT B0, `(.L_x_81) ;  /* 0x0000019000007945 */ /* 0x000fe40003800200 */
[----:B------:R-:W-:-:S04]  /*1ef0*/  USHF.R.S32.HI UR5, URZ, 0x1f, UR4 ;  /* 0x0000001fff057899 */ /* 0x000fc80008011404 */
[----:B------:R-:W-:Y:S01]  /*1f00*/  ULEA.HI UR5, UR5, UR4, URZ, 0x6 ;  /* 0x0000000405057291 */ /* 0x000fe2000f8f30ff */
[----:B------:R-:W1:Y:S03]  /*1f10*/  LDC.64 R12, c[0x0][0x448] ;  /* 0x00011200ff0c7b82 */ /* 0x000e660000000a00 */
[----:B------:R-:W-:-:S04]  /*1f20*/  ULOP3.LUT UR5, UR5, 0xffffffc0, URZ, 0xc0, !UPT ;  /* 0xffffffc005057892 */ /* 0x000fc8000f8ec0ff */
[----:B------:R-:W-:-:S04]  /*1f30*/  UIADD3 UR5, UPT, UPT, UR7, UR4, -UR5 ;  /* 0x0000000407057290 */ /* 0x000fc8000fffe805 */
[----:B------:R-:W-:-:S06]  /*1f40*/  UIADD3 UR5, UPT, UPT, UR4, -UR5, URZ ;  /* 0x8000000504057290 */ /* 0x000fcc000fffe0ff */
[----:B------:R-:W-:-:S04]  /*1f50*/  ISETP.GE.AND P0, PT, R14, UR5, PT ;  /* 0x000000050e007c0c */ /* 0x000fc8000bf06270 */
[----:B------:R-:W-:-:S13]  /*1f60*/  ISETP.GT.U32.OR P0, PT, R14, 0x3f, P0 ;  /* 0x0000003f0e00780c */ /* 0x000fda0000704470 */
[----:B------:R-:W-:Y:S05]  /*1f70*/  @P0 BRA `(.L_x_82) ;  /* 0x00000000003c0947 */ /* 0x000fea0003800000 */
[----:B------:R-:W2:Y:S01]  /*1f80*/  LDC.64 R4, c[0x0][0x418] ;  /* 0x00010600ff047b82 */ /* 0x000ea20000000a00 */
[----:B------:R-:W3:Y:S01]  /*1f90*/  LDCU.64 UR4, c[0x0][0x420] ;  /* 0x00008400ff0477ac */ /* 0x000ee20008000a00 */
[----:B------:R-:W-:Y:S02]  /*1fa0*/  VIADD R2, R14, UR7 ;  /* 0x000000070e027c36 */ /* 0x000fe40008000000 */
[C---:B------:R-:W-:Y:S01]  /*1fb0*/  FMUL.FTZ R6, R96.reuse, 1.4426950216293334961 ;  /* 0x3fb8aa3b60067820 */ /* 0x040fe20000410000 */
[----:B------:R-:W-:Y:S01]  /*1fc0*/  IMAD.MOV.U32 R3, RZ, RZ, RZ ;  /* 0x000000ffff037224 */ /* 0x000fe200078e00ff */
[----:B------:R-:W-:Y:S02]  /*1fd0*/  FSETP.NEU.FTZ.AND P0, PT, R96, -INF , PT ;  /* 0xff8000006000780b */ /* 0x000fe40003f1d000 */
[----:B------:R-:W4:Y:S01]  /*1fe0*/  LDC.64 R8, c[0x0][0x410] ;  /* 0x00010400ff087b82 */ /* 0x000f220000000a00 */
[----:B--2---:R-:W-:-:S04]  /*1ff0*/  IMAD.WIDE.U32 R2, R4, UR13, R2 ;  /* 0x0000000d04027c25 */ /* 0x004fc8000f8e0002 */
[----:B------:R-:W-:Y:S02]  /*2000*/  IMAD R3, R5, UR13, R3 ;  /* 0x0000000d05037c24 */ /* 0x000fe4000f8e0203 */
[----:B---3--:R-:W-:-:S04]  /*2010*/  IMAD.WIDE.U32 R2, R0, UR4, R2 ;  /* 0x0000000400027c25 */ /* 0x008fc8000f8e0002 */
[----:B------:R-:W-:Y:S01]  /*2020*/  IMAD R3, R0, UR5, R3 ;  /* 0x0000000500037c24 */ /* 0x000fe2000f8e0203 */
[----:B----4-:R-:W-:-:S04]  /*2030*/  LEA R4, P1, R2, R8, 0x2 ;  /* 0x0000000802047211 */ /* 0x010fc800078210ff */
[----:B------:R-:W-:Y:S02]  /*2040*/  LEA.HI.X R5, R2, R9, R3, 0x2, P1 ;  /* 0x0000000902057211 */ /* 0x000fe400008f1403 */
[----:B------:R-:W-:-:S05]  /*2050*/  FSEL R3, R6, RZ, P0 ;  /* 0x000000ff06037208 */ /* 0x000fca0000000000 */
[----:B------:R2:W-:Y:S02]  /*2060*/  STG.E desc[UR10][R4.64], R3 ;  /* 0x0000000304007986 */ /* 0x0005e4000c10190a */
.L_x_82:
[----:B------:R-:W-:Y:S05]  /*2070*/  BSYNC.RECONVERGENT B0 ;  /* 0x0000000000007941 */ /* 0x000fea0003800200 */
.L_x_81:
[----:B------:R-:W-:Y:S01]  /*2080*/  USHF.L.U32 UR4, UR12, 0xe, URZ ;  /* 0x0000000e0c047899 */ /* 0x000fe200080006ff */
[----:B------:R-:W-:Y:S01]  /*2090*/  SHF.L.U32 R2, R14, 0x2, RZ ;  /* 0x000000020e027819 */ /* 0x000fe200000006ff */
[----:B------:R-:W3:Y:S01]  /*20a0*/  LDCU.64 UR8, c[0x0][0x458] ;  /* 0x00008b00ff0877ac */ /* 0x000ee20008000a00 */
[----:B--2---:R-:W-:-:S03]  /*20b0*/  IMAD.MOV.U32 R3, RZ, RZ, RZ ;  /* 0x000000ffff037224 */ /* 0x004fc600078e00ff */
[----:B------:R-:W-:-:S05]  /*20c0*/  LOP3.LUT R2, R2, UR4, RZ, 0xfc, !PT ;  /* 0x0000000402027c12 */ /* 0x000fca000f8efcff */
[----:B------:R-:W2:Y:S01]  /*20d0*/  LDCU.64 UR4, c[0x0][0x428] ;  /* 0x00008500ff0477ac */ /* 0x000ea20008000a00 */
[----:B0-----:R-:W-:-:S04]  /*20e0*/  IMAD.WIDE.U32 R2, R10, UR13, R2 ;  /* 0x0000000d0a027c25 */ /* 0x001fc8000f8e0002 */
[----:B------:R-:W-:Y:S01]  /*20f0*/  IMAD R3, R11, UR13, R3 ;  /* 0x0000000d0b037c24 */ /* 0x000fe2000f8e0203 */
[----:B---3--:R-:W-:Y:S01]  /*2100*/  ISETP.NE.U32.AND P0, PT, RZ, UR8, PT ;  /* 0x00000008ff007c0c */ /* 0x008fe2000bf05070 */
[----:B-1----:R-:W-:-:S03]  /*2110*/  IMAD.WIDE.U32 R2, R0, R12, R2 ;  /* 0x0000000c00027225 */ /* 0x002fc600078e0002 */
[----:B------:R-:W-:Y:S01]  /*2120*/  ISETP.NE.AND.EX P0, PT, RZ, UR9, PT, P0 ;  /* 0x00000009ff007c0c */ /* 0x000fe2000bf05300 */
[----:B------:R-:W-:-:S03]  /*2130*/  IMAD R3, R0, R13, R3 ;  /* 0x0000000d00037224 */ /* 0x000fc600078e0203 */
[----:B------:R-:W-:Y:S02]  /*2140*/  ISETP.NE.OR P0, PT, R14, RZ, !P0 ;  /* 0x000000ff0e00720c */ /* 0x000fe40004705670 */
[----:B--2---:R-:W-:-:S04]  /*2150*/  LEA R4, P1, R2, UR4, 0x2 ;  /* 0x0000000402047c11 */ /* 0x004fc8000f8210ff */
        /* <DEDUP_REMOVED lines=18> */
[----:B0-----:R-:W0:Y:S08]  /*2280*/  LDC R5, c[0x0][0x450] ;  /* 0x00011400ff057b82 */ /* 0x001e300000000800 */
[----:B------:R-:W1:Y:S08]  /*2290*/  LDC R7, c[0x0][0x390] ;  /* 0x0000e400ff077b82 */ /* 0x000e700000000800 */
[----:B------:R-:W2:Y:S01]  /*22a0*/  LDC.64 R2, c[0x0][0x458] ;  /* 0x00011600ff027b82 */ /* 0x000ea20000000a00 */
[----:B0-----:R-:W-:-:S04]  /*22b0*/  IMAD R0, R5, UR12, R0 ;  /* 0x0000000c05007c24 */ /* 0x001fc8000f8e0200 */
[----:B-1----:R-:W-:-:S04]  /*22c0*/  IMAD R5, R0, R7, UR13 ;  /* 0x0000000d00057e24 */ /* 0x002fc8000f8e0207 */
[----:B--2---:R-:W-:-:S05]  /*22d0*/  IMAD.WIDE R2, R5, 0x4, R2 ;  /* 0x0000000405027825 */ /* 0x004fca00078e0202 */
[----:B------:R-:W-:Y:S01]  /*22e0*/  STG.E desc[UR10][R2.64], RZ ;  /* 0x000000ff02007986 */ /* 0x000fe2000c10190a */
[----:B------:R-:W-:Y:S05]  /*22f0*/  EXIT ;  /* 0x000000000000794d */ /* 0x000fea0003800000 */
.L_x_83:
        /* <DEDUP_REMOVED lines=16> */
.L_x_155:


//--------------------- .text._ZN7cutlass13device_kernelIN5flash19enable_sm80_to_sm89INS1_16FlashAttnBwdSm80INS1_25CollectiveMainloopBwdSm80ILi1ELi1EN4cute5tupleIJNS5_1CILi64EEES8_NS7_ILi256EEEEEENS_10bfloat16_tEfNS_4arch4Sm80ELb1ELb0ELb0ELb1ELb0ELb0ELb0ELb0ELi2ELi4ELi2ELi2ELb0EEENS1_21CollectiveEpilogueBwdISA_SB_SD_Li256ELb1ELb0ELi4EEENS1_25SingleTileBwdLPTSchedulerILb1ELi64ELb0EEEEEEEEEvNT_6ParamsE --------------------------
	.section	.text._ZN7cutlass13device_kernelIN5flash19enable_sm80_to_sm89INS1_16FlashAttnBwdSm80INS1_25CollectiveMainloopBwdSm80ILi1ELi1EN4cute5tupleIJNS5_1CILi64EEES8_NS7_ILi256EEEEEENS_10bfloat16_tEfNS_4arch4Sm80ELb1ELb0ELb0ELb1ELb0ELb0ELb0ELb0ELi2ELi4ELi2ELi2ELb0EEENS1_21CollectiveEpilogueBwdISA_SB_SD_Li256ELb1ELb0ELi4EEENS1_25SingleTileBwdLPTSchedulerILb1ELi64ELb0EEEEEEEEEvNT_6ParamsE,"ax",@progbits
	.align	128
.text._ZN7cutlass13device_kernelIN5flash19enable_sm80_to_sm89INS1_16FlashAttnBwdSm80INS1_25CollectiveMainloopBwdSm80ILi1ELi1EN4cute5tupleIJNS5_1CILi64EEES8_NS7_ILi256EEEEEENS_10bfloat16_tEfNS_4arch4Sm80ELb1ELb0ELb0ELb1ELb0ELb0ELb0ELb0ELi2ELi4ELi2ELi2ELb0EEENS1_21CollectiveEpilogueBwdISA_SB_SD_Li256ELb1ELb0ELi4EEENS1_25SingleTileBwdLPTSchedulerILb1ELi64ELb0EEEEEEEEEvNT_6ParamsE:
        .type           _ZN7cutlass13device_kernelIN5flash19enable_sm80_to_sm89INS1_16FlashAttnBwdSm80INS1_25CollectiveMainloopBwdSm80ILi1ELi1EN4cute5tupleIJNS5_1CILi64EEES8_NS7_ILi256EEEEEENS_10bfloat16_tEfNS_4arch4Sm80ELb1ELb0ELb0ELb1ELb0ELb0ELb0ELb0ELi2ELi4ELi2ELi2ELb0EEENS1_21CollectiveEpilogueBwdISA_SB_SD_Li256ELb1ELb0ELi4EEENS1_25SingleTileBwdLPTSchedulerILb1ELi64ELb0EEEEEEEEEvNT_6ParamsE,@function
        .size           _ZN7cutlass13device_kernelIN5flash19enable_sm80_to_sm89INS1_16FlashAttnBwdSm80INS1_25CollectiveMainloopBwdSm80ILi1ELi1EN4cute5tupleIJNS5_1CILi64EEES8_NS7_ILi256EEEEEENS_10bfloat16_tEfNS_4arch4Sm80ELb1ELb0ELb0ELb1ELb0ELb0ELb0ELb0ELi2ELi4ELi2ELi2ELb0EEENS1_21CollectiveEpilogueBwdISA_SB_SD_Li256ELb1ELb0ELi4EEENS1_25SingleTileBwdLPTSchedulerILb1ELi64ELb0EEEEEEEEEvNT_6ParamsE,(.L_x_156 - _ZN7cutlass13device_kernelIN5flash19enable_sm80_to_sm89INS1_16FlashAttnBwdSm80INS1_25CollectiveMainloopBwdSm80ILi1ELi1EN4cute5tupleIJNS5_1CILi64EEES8_NS7_ILi256EEEEEENS_10bfloat16_tEfNS_4arch4Sm80ELb1ELb0ELb0ELb1ELb0ELb0ELb0ELb0ELi2ELi4ELi2ELi2ELb0EEENS1_21CollectiveEpilogueBwdISA_SB_SD_Li256ELb1ELb0ELi4EEENS1_25SingleTileBwdLPTSchedulerILb1ELi64ELb0EEEEEEEEEvNT_6ParamsE)
        .other          _ZN7cutlass13device_kernelIN5flash19enable_sm80_to_sm89INS1_16FlashAttnBwdSm80INS1_25CollectiveMainloopBwdSm80ILi1ELi1EN4cute5tupleIJNS5_1CILi64EEES8_NS7_ILi256EEEEEENS_10bfloat16_tEfNS_4arch4Sm80ELb1ELb0ELb0ELb1ELb0ELb0ELb0ELb0ELi2ELi4ELi2ELi2ELb0EEENS1_21CollectiveEpilogueBwdISA_SB_SD_Li256ELb1ELb0ELi4EEENS1_25SingleTileBwdLPTSchedulerILb1ELi64ELb0EEEEEEEEEvNT_6ParamsE,@"STO_CUDA_ENTRY STV_DEFAULT"
_ZN7cutlass13device_kernelIN5flash19enable_sm80_to_sm89INS1_16FlashAttnBwdSm80INS1_25CollectiveMainloopBwdSm80ILi1ELi1EN4cute5tupleIJNS5_1CILi64EEES8_NS7_ILi256EEEEEENS_10bfloat16_tEfNS_4arch4Sm80ELb1ELb0ELb0ELb1ELb0ELb0ELb0ELb0ELi2ELi4ELi2ELi2ELb0EEENS1_21CollectiveEpilogueBwdISA_SB_SD_Li256ELb1ELb0ELi4EEENS1_25SingleTileBwdLPTSchedulerILb1ELi64ELb0EEEEEEEEEvNT_6ParamsE:
[----:B------:R-:W-:Y:S01]  /*0000*/  LDC R1, c[0x0][0x37c] ;  /* 0x0000df00ff017b82 */ /* 0x000fe20000000800 */
[----:B------:R-:W-:Y:S05]  /*0010*/  EXIT ;  /* 0x000000000000794d */ /* 0x000fea0003800000 */
.L_x_84:
        /* <DEDUP_REMOVED lines=14> */
.L_x_156:


//--------------------- .text._ZN7cutlass13device_kernelIN5flash32FlashAttnBwdPostprocessConvertdQIN4cute5tupleIJNS3_1CILi64EEENS5_ILi256EEEEEENS_10bfloat16_tEfNS_4arch4Sm80ELi256ENS3_8TiledMMAINS3_8MMA_AtomIJNS3_30SM80_16x8x16_F32BF16BF16F32_TNEEEENS3_6LayoutINS4_IJNS5_ILi2EEENS5_ILi4EEENS5_ILi1EEEEEENS4_IJSJ_SH_NS5_ILi0EEEEEEEENS4_IJNS5_ILi32EEES6_NS5_ILi16EEEEEEEELb0EEEEEvNT_6ParamsE --------------------------
	.section	.text._ZN7cutlass13device_kernelIN5flash32FlashAttnBwdPostprocessConvertdQIN4cute5tupleIJNS3_1CILi64EEENS5_ILi256EEEEEENS_10bfloat16_tEfNS_4arch4Sm80ELi256ENS3_8TiledMMAINS3_8MMA_AtomIJNS3_30SM80_16x8x16_F32BF16BF16F32_TNEEEENS3_6LayoutINS4_IJNS5_ILi2EEENS5_ILi4EEENS5_ILi1EEEEEENS4_IJSJ_SH_NS5_ILi0EEEEEEEENS4_IJNS5_ILi32EEES6_NS5_ILi16EEEEEEEELb0EEEEEvNT_6ParamsE,"ax",@progbits
	.align	128
.text._ZN7cutlass13device_kernelIN5flash32FlashAttnBwdPostprocessConvertdQIN4cute5tupleIJNS3_1CILi64EEENS5_ILi256EEEEEENS_10bfloat16_tEfNS_4arch4Sm80ELi256ENS3_8TiledMMAINS3_8MMA_AtomIJNS3_30SM80_16x8x16_F32BF16BF16F32_TNEEEENS3_6LayoutINS4_IJNS5_ILi2EEENS5_ILi4EEENS5_ILi1EEEEEENS4_IJSJ_SH_NS5_ILi0EEEEEEEENS4_IJNS5_ILi32EEES6_NS5_ILi16EEEEEEEELb0EEEEEvNT_6ParamsE:
        .type           _ZN7cutlass13device_kernelIN5flash32FlashAttnBwdPostprocessConvertdQIN4cute5tupleIJNS3_1CILi64EEENS5_ILi256EEEEEENS_10bfloat16_tEfNS_4arch4Sm80ELi256ENS3_8TiledMMAINS3_8MMA_AtomIJNS3_30SM80_16x8x16_F32BF16BF16F32_TNEEEENS3_6LayoutINS4_IJNS5_ILi2EEENS5_ILi4EEENS5_ILi1EEEEEENS4_IJSJ_SH_NS5_ILi0EEEEEEEENS4_IJNS5_ILi32EEES6_NS5_ILi16EEEEEEEELb0EEEEEvNT_6ParamsE,@function
        .size           _ZN7cutlass13device_kernelIN5flash32FlashAttnBwdPostprocessConvertdQIN4cute5tupleIJNS3_1CILi64EEENS5_ILi256EEEEEENS_10bfloat16_tEfNS_4arch4Sm80ELi256ENS3_8TiledMMAINS3_8MMA_AtomIJNS3_30SM80_16x8x16_F32BF16BF16F32_TNEEEENS3_6LayoutINS4_IJNS5_ILi2EEENS5_ILi4EEENS5_ILi1EEEEEENS4_IJSJ_SH_NS5_ILi0EEEEEEEENS4_IJNS5_ILi32EEES6_NS5_ILi16EEEEEEEELb0EEEEEvNT_6ParamsE,(.L_x_157 - _ZN7cutlass13device_kernelIN5flash32FlashAttnBwdPostprocessConvertdQIN4cute5tupleIJNS3_1CILi64EEENS5_ILi256EEEEEENS_10bfloat16_tEfNS_4arch4Sm80ELi256ENS3_8TiledMMAINS3_8MMA_AtomIJNS3_30SM80_16x8x16_F32BF16BF16F32_TNEEEENS3_6LayoutINS4_IJNS5_ILi2EEENS5_ILi4EEENS5_ILi1EEEEEENS4_IJSJ_SH_NS5_ILi0EEEEEEEENS4_IJNS5_ILi32EEES6_NS5_ILi16EEEEEEEELb0EEEEEvNT_6ParamsE)
        .other          _ZN7cutlass13device_kernelIN5flash32FlashAttnBwdPostprocessConvertdQIN4cute5tupleIJNS3_1CILi64EEENS5_ILi256EEEEEENS_10bfloat16_tEfNS_4arch4Sm80ELi256ENS3_8TiledMMAINS3_8MMA_AtomIJNS3_30SM80_16x8x16_F32BF16BF16F32_TNEEEENS3_6LayoutINS4_IJNS5_ILi2EEENS5_ILi4EEENS5_ILi1EEEEEENS4_IJSJ_SH_NS5_ILi0EEEEEEEENS4_IJNS5_ILi32EEES6_NS5_ILi16EEEEEEEELb0EEEEEvNT_6ParamsE,@"STO_CUDA_ENTRY STV_DEFAULT"
_ZN7cutlass13device_kernelIN5flash32FlashAttnBwdPostprocessConvertdQIN4cute5tupleIJNS3_1CILi64EEENS5_ILi256EEEEEENS_10bfloat16_tEfNS_4arch4Sm80ELi256ENS3_8TiledMMAINS3_8MMA_AtomIJNS3_30SM80_16x8x16_F32BF16BF16F32_TNEEEENS3_6LayoutINS4_IJNS5_ILi2EEENS5_ILi4EEENS5_ILi1EEEEEENS4_IJSJ_SH_NS5_ILi0EEEEEEEENS4_IJNS5_ILi32EEES6_NS5_ILi16EEEEEEEELb0EEEEEvNT_6ParamsE:
        /* <DEDUP_REMOVED lines=17> */
.L_x_85:
[----:B------:R-:W0:Y:S01]  /*0110*/  LDC.64 R6, c[0x0][0x3e0] ;  /* 0x0000f800ff067b82 */ /* 0x000e220000000a00 */
[----:B------:R-:W1:Y:S01]  /*0120*/  LDCU.64 UR4, c[0x0][0x3e8] ;  /* 0x00007d00ff0477ac */ /* 0x000e620008000a00 */
[----:B0-----:R-:W-:-:S05]  /*0130*/  IMAD.WIDE.U32 R6, R9, 0x4, R6 ;  /* 0x0000000409067825 */ /* 0x001fca00078e0006 */
[----:B------:R-:W2:Y:S01]  /*0140*/  LDG.E R76, desc[UR6][R6.64] ;  /* 0x00000006064c7981 */ /* 0x000ea2000c1e1900 */
[----:B-1----:R-:W-:-:S04]  /*0150*/  UISETP.NE.U32.AND UP0, UPT, UR4, URZ, UPT ;  /* 0x000000ff0400728c */ /* 0x002fc8000bf05070 */
[----:B------:R-:W-:Y:S01]  /*0160*/  UISETP.NE.AND.EX UP0, UPT, UR5, URZ, UPT, UP0 ;  /* 0x000000ff0500728c */ /* 0x000fe2000bf05300 */
[--C-:B--2---:R-:W-:Y:S01]  /*0170*/  IMAD R2, R9, 0x40, R76.reuse ;  /* 0x0000004009027824 */ /* 0x104fe200078e024c */
[----:B------:R-:W-:-:S04]  /*0180*/  SHF.R.S32.HI R77, RZ, 0x1f, R76 ;  /* 0x0000001fff4d7819 */ /* 0x000fc8000001144c */
[----:B------:R-:W-:-:S04]  /*0190*/  SHF.R.S32.HI R3, RZ, 0x1f, R2 ;  /* 0x0000001fff037819 */ /* 0x000fc80000011402 */
[----:B------:R-:W-:-:S04]  /*01a0*/  LEA.HI R3, R3, R2, RZ, 0x6 ;  /* 0x0000000203037211 */ /* 0x000fc800078f30ff */
[----:B------:R-:W-:-:S04]  /*01b0*/  SHF.L.U32 R3, R3, 0x8, RZ ;  /* 0x0000000803037819 */ /* 0x000fc800000006ff */
[----:B------:R-:W-:-:S04]  /*01c0*/  LOP3.LUT R4, R3, 0xffffc000, RZ, 0xc0, !PT ;  /* 0xffffc00003047812 */ /* 0x000fc800078ec0ff */
[----:B------:R-:W-:Y:S01]  /*01d0*/  SHF.R.S32.HI R5, RZ, 0x1f, R4 ;  /* 0x0000001fff057819 */ /* 0x000fe20000011404 */
[----:B------:R-:W-:Y:S06]  /*01e0*/  BRA.U !UP0, `(.L_x_88) ;  /* 0x0000000108107547 */ /* 0x000fec000b800000 */
.L_x_87:
[----:B------:R-:W0:Y:S02]  /*01f0*/  LDC.64 R2, c[0x0][0x3e8] ;  /* 0x0000fa00ff027b82 */ /* 0x000e240000000a00 */
[----:B0-----:R-:W-:-:S06]  /*0200*/  IMAD.WIDE.U32 R2, R9, 0x4, R2 ;  /* 0x0000000409027825 */ /* 0x001fcc00078e0002 */
[----:B------:R0:W5:Y:S01]  /*0210*/  LDG.E R2, desc[UR6][R2.64] ;  /* 0x0000000602027981 */ /* 0x000162000c1e1900 */
[----:B------:R-:W-:Y:S05]  /*0220*/  BRA `(.L_x_86) ;  /* 0x0000000000087947 */ /* 0x000fea0003800000 */
.L_x_88:
[----:B------:R-:W2:Y:S02]  /*0230*/  LDG.E R7, desc[UR6][R6.64+0x4] ;  /* 0x0000040606077981 */ /* 0x000ea4000c1e1900 */
[----:B--2---:R-:W-:-:S07]  /*0240*/  IMAD.IADD R2, R7, 0x1, -R76 ;  /* 0x0000000107027824 */ /* 0x004fce00078e0a4c */
.L_x_86:
[----:B0-----:R-:W-:Y:S01]  /*0250*/  IMAD.SHL.U32 R3, R0, 0x40, RZ ;  /* 0x0000004000037824 */ /* 0x001fe200078e00ff */
[----:B------:R-:W-:-:S04]  /*0260*/  ISETP.NE.AND.EX P0, PT, R11, RZ, PT, P0 ;  /* 0x000000ff0b00720c */ /* 0x000fc80003f05300 */
[----:B-----5:R-:W-:-:S13]  /*0270*/  ISETP.GT.AND P2, PT, R2, R3, PT ;  /* 0x000000030200720c */ /* 0x020fda0003f44270 */
[----:B------:R-:W-:Y:S05]  /*0280*/  @!P2 EXIT P0 ;  /* 0x000000000000a94d */ /* 0x000fea0000000000 */
[----:B------:R-:W0:Y:S01]  /*0290*/  S2R R68, SR_TID.X ;  /* 0x0000000000447919 */ /* 0x000e220000002100 */
[----:B------:R-:W1:Y:S01]  /*02a0*/  S2UR UR8, SR_CTAID.Y ;  /* 0x00000000000879c3 */ /* 0x000e620000002600 */
[----:B------:R-:W2:Y:S01]  /*02b0*/  LDCU.64 UR4, c[0x0][0x3a0] ;  /* 0x00007400ff0477ac */ /* 0x000ea20008000a00 */
[----:B------:R-:W-:Y:S01]  /*02c0*/  SEL R72, R9, RZ, !P1 ;  /* 0x000000ff09487207 */ /* 0x000fe20004800000 */
[----:B------:R-:W3:Y:S05]  /*02d0*/  LDCU.64 UR10, c[0x0][0x380] ;  /* 0x00007000ff0a77ac */ /* 0x000eea0008000a00 */
[----:B------:R-:W1:Y:S01]  /*02e0*/  LDC.64 R10, c[0x0][0x398] ;  /* 0x0000e600ff0a7b82 */ /* 0x000e620000000a00 */
[----:B0-----:R-:W-:-:S05]  /*02f0*/  SHF.L.U32 R69, R68, 0x2, RZ ;  /* 0x0000000244457819 */ /* 0x001fca00000006ff */
[----:B------:R-:W-:-:S05]  /*0300*/  IMAD R7, R0, 0x4000, R69 ;  /* 0x0000400000077824 */ /* 0x000fca00078e0245 */
[----:B------:R-:W-:-:S04]  /*0310*/  IADD3 R4, P0, PT, R7, R4, RZ ;  /* 0x0000000407047210 */ /* 0x000fc80007f1e0ff */
[----:B------:R-:W-:-:S03]  /*0320*/  IADD3.X R5, PT, PT, RZ, R5, RZ, P0, !PT ;  /* 0x00000005ff057210 */ /* 0x000fc600007fe4ff */
[----:B-1----:R-:W-:-:S04]  /*0330*/  IMAD.WIDE.U32 R4, R10, UR8, R4 ;  /* 0x000000080a047c25 */ /* 0x002fc8000f8e0004 */
[----:B------:R-:W-:Y:S02]  /*0340*/  IMAD R5, R11, UR8, R5 ;  /* 0x000000080b057c24 */ /* 0x000fe4000f8e0205 */
[----:B--2---:R-:W-:-:S04]  /*0350*/  IMAD.WIDE.U32 R4, R72, UR4, R4 ;  /* 0x0000000448047c25 */ /* 0x004fc8000f8e0004 */
[----:B------:R-:W-:Y:S01]  /*0360*/  IMAD R5, R72, UR5, R5 ;  /* 0x0000000548057c24 */ /* 0x000fe2000f8e0205 */
[----:B---3--:R-:W-:-:S04]  /*0370*/  LEA R70, P0, R4, UR10, 0x2 ;  /* 0x0000000a04467c11 */ /* 0x008fc8000f8010ff */
[----:B------:R-:W-:Y:S01]  /*0380*/  LEA.HI.X R71, R4, UR11, R5, 0x2, P0 ;  /* 0x0000000b04477c11 */ /* 0x000fe200080f1405 */
[----:B------:R-:W0:Y:S01]  /*0390*/  S2UR UR5, SR_CgaCtaId ;  /* 0x00000000000579c3 */ /* 0x000e220000008800 */
[----:B------:R-:W-:Y:S01]  /*03a0*/  UMOV UR4, 0x400 ;  /* 0x0000040000047882 */ /* 0x000fe20000000000 */
[----:B------:R-:W-:Y:S01]  /*03b0*/  VIADDMNMX R2, R2, -R3, 0x40, PT ;  /* 0x0000004002027446 */ /* 0x000fe20003800903 */
[----:B------:R-:W1:Y:S01]  /*03c0*/  LDCU.64 UR10, c[0x0][0x3d0] ;  /* 0x00007a00ff0a77ac */ /* 0x000e620008000a00 */
[----:B------:R-:W2:Y:S04]  /*03d0*/  LDG.E.128 R4, desc[UR6][R70.64] ;  /* 0x0000000646047981 */ /* 0x000ea8000c1e1d00 */
[----:B------:R-:W3:Y:S04]  /*03e0*/  LDG.E.128 R8, desc[UR6][R70.64+0x1000] ;  /* 0x0010000646087981 */ /* 0x000ee8000c1e1d00 */
[----:B------:R-:W4:Y:S04]  /*03f0*/  LDG.E.128 R12, desc[UR6][R70.64+0x2000] ;  /* 0x00200006460c7981 */ /* 0x000f28000c1e1d00 */
[----:B------:R-:W5:Y:S04]  /*0400*/  LDG.E.128 R16, desc[UR6][R70.64+0x3000] ;  /* 0x0030000646107981 */ /* 0x000f68000c1e1d00 */
        /* <DEDUP_REMOVED lines=11> */
[----:B------:R1:W5:Y:S01]  /*04c0*/  LDG.E.128 R64, desc[UR6][R70.64+0xf000] ;  /* 0x00f0000646407981 */ /* 0x000362000c1e1d00 */
[----:B0-----:R-:W-:Y:S01]  /*04d0*/  ULEA UR4, UR5, UR4, 0x18 ;  /* 0x0000000405047291 */ /* 0x001fe2000f8ec0ff */
[----:B------:R-:W-:Y:S01]  /*04e0*/  SHF.L.U32 R3, R68, 0x1, RZ ;  /* 0x0000000144037819 */ /* 0x000fe200000006ff */
[----:B------:R-:W0:Y:S01]  /*04f0*/  LDCU UR5, c[0x0][0x3b4] ;  /* 0x00007680ff0577ac */ /* 0x000e220008000800 */
[----:B------:R-:W-:Y:S01]  /*0500*/  SHF.R.U32.HI R73, RZ, 0x5, R68 ;  /* 0x00000005ff497819 */ /* 0x000fe20000011644 */
[----:B------:R-:W-:Y:S01]  /*0510*/  BSSY.RECONVERGENT B0, `(.L_x_89) ;  /* 0x0000111000007945 */ /* 0x000fe20003800200 */
[----:B------:R-:W-:-:S02]  /*0520*/  LOP3.LUT R3, R3, 0x6, RZ, 0xc0, !PT ;  /* 0x0000000603037812 */ /* 0x000fc400078ec0ff */
[----:B------:R-:W-:Y:S02]  /*0530*/  LEA R75, R68, UR4, 0x4 ;  /* 0x00000004444b7c11 */ /* 0x000fe4000f8e20ff */
[----:B-1----:R-:W-:Y:S02]  /*0540*/  SHF.R.U32.HI R71, RZ, 0x3, R68 ;  /* 0x00000003ff477819 */ /* 0x002fe40000011644 */
[----:B------:R-:W-:Y:S02]  /*0550*/  LOP3.LUT R74, R69, 0x40, RZ, 0xc0, !PT ;  /* 0x00000040454a7812 */ /* 0x000fe400078ec0ff */
[----:B------:R-:W-:Y:S02]  /*0560*/  IADD3 R70, P0, PT, R73, R76, RZ ;  /* 0x0000004c49467210 */ /* 0x000fe40007f1e0ff */
[----:B------:R-:W-:-:S03]  /*0570*/  LOP3.LUT R74, R74, 0x8, R71, 0xf8, !PT ;  /* 0x000000084a4a7812 */ /* 0x000fc600078ef847 */
[----:B------:R-:W-:Y:S02]  /*0580*/  IMAD.X R71, RZ, RZ, R77, P0 ;  /* 0x000000ffff477224 */ /* 0x000fe400000e064d */
[----:B------:R-:W-:Y:S01]  /*0590*/  IMAD.WIDE.U32 R70, R0, 0x40, R70 ;  /* 0x0000004000467825 */ /* 0x000fe200078e0046 */
[----:B--2---:R1:W-:Y:S04]  /*05a0*/  STS.128 [R75], R4 ;  /* 0x000000044b007388 */ /* 0x0043e80000000c00 */
[----:B---3--:R2:W-:Y:S04]  /*05b0*/  STS.128 [R75+0x1000], R8 ;  /* 0x001000084b007388 */ /* 0x0085e80000000c00 */
[----:B----4-:R3:W-:Y:S04]  /*05c0*/  STS.128 [R75+0x2000], R12 ;  /* 0x0020000c4b007388 */ /* 0x0107e80000000c00 */
[----:B-----5:R4:W-:Y:S04]  /*05d0*/  STS.128 [R75+0x3000], R16 ;  /* 0x003000104b007388 */ /* 0x0209e80000000c00 */
[----:B------:R-:W-:Y:S01]  /*05e0*/  STS.128 [R75+0x4000], R20 ;  /* 0x004000144b007388 */ /* 0x000fe20000000c00 */
[C---:B-1----:R-:W-:Y:S01]  /*05f0*/  SHF.L.U32 R6, R68.reuse, 0x9, RZ ;  /* 0x0000000944067819 */ /* 0x042fe200000006ff */
[----:B------:R-:W-:-:S02]  /*0600*/  IMAD R5, R68, -0xc, R75 ;  /* 0xfffffff444057824 */ /* 0x000fc400078e024b */
[----:B------:R-:W-:Y:S01]  /*0610*/  STS.128 [R75+0x5000], R24 ;  /* 0x005000184b007388 */ /* 0x000fe20000000c00 */
[----:B------:R-:W-:Y:S01]  /*0620*/  IMAD.SHL.U32 R4, R68, 0x8, RZ ;  /* 0x0000000844047824 */ /* 0x000fe200078e00ff */
[----:B--2---:R-:W-:Y:S02]  /*0630*/  SHF.R.U32.HI R11, RZ, 0x1, R68 ;  /* 0x00000001ff0b7819 */ /* 0x004fe40000011644 */
[----:B------:R-:W-:Y:S01]  /*0640*/  STS.128 [R75+0x6000], R28 ;  /* 0x0060001c4b007388 */ /* 0x000fe20000000c00 */
[----:B---3--:R-:W-:Y:S01]  /*0650*/  LOP3.LUT R12, R6, 0x3c00, RZ, 0xc0, !PT ;  /* 0x00003c00060c7812 */ /* 0x008fe200078ec0ff */
[----:B------:R-:W-:Y:S01]  /*0660*/  VIADD R15, R73, 0x8 ;  /* 0x00000008490f7836 */ /* 0x000fe20000000000 */
[--C-:B------:R-:W-:Y:S01]  /*0670*/  LOP3.LUT R3, R3, 0x1c00, R4.reuse, 0xf8, !PT ;  /* 0x00001c0003037812 */ /* 0x100fe200078ef804 */
[----:B------:R-:W-:Y:S01]  /*0680*/  STS.128 [R75+0x7000], R32 ;  /* 0x007000204b007388 */ /* 0x000fe20000000c00 */
[----:B------:R-:W-:Y:S01]  /*0690*/  LOP3.LUT R10, R4, 0x8, RZ, 0xc0, !PT ;  /* 0x00000008040a7812 */ /* 0x000fe200078ec0ff */
[----:B----4-:R-:W-:Y:S01]  /*06a0*/  VIADD R19, R73, 0x28 ;  /* 0x0000002849137836 */ /* 0x010fe20000000000 */
[----:B------:R-:W-:Y:S01]  /*06b0*/  LOP3.LUT R14, R3, 0x100, R4, 0xf8, !PT ;  /* 0x00000100030e7812 */ /* 0x000fe200078ef804 */
[----:B------:R-:W-:Y:S01]  /*06c0*/  STS.128 [R75+0x8000], R36 ;  /* 0x008000244b007388 */ /* 0x000fe20000000c00 */
[----:B------:R-:W-:-:S02]  /*06d0*/  LOP3.LUT R3, R12, 0x30, R11, 0xf8, !PT ;  /* 0x000000300c037812 */ /* 0x000fc400078ef80b */
[----:B------:R-:W-:Y:S01]  /*06e0*/  LOP3.LUT R4, R4, 0xf8, RZ, 0xc0, !PT ;  /* 0x000000f804047812 */ /* 0x000fe200078ec0ff */
[----:B------:R-:W-:Y:S01]  /*06f0*/  STS.128 [R75+0x9000], R40 ;  /* 0x009000284b007388 */ /* 0x000fe20000000c00 */
[--C-:B------:R-:W-:Y:S02]  /*0700*/  LOP3.LUT R10, R10, 0x40, R11.reuse, 0xf8, !PT ;  /* 0x000000400a0a7812 */ /* 0x100fe400078ef80b */
[----:B0-----:R-:W-:Y:S01]  /*0710*/  ISETP.GE.AND P0, PT, R4, UR5, PT ;  /* 0x0000000504007c0c */ /* 0x001fe2000bf06270 */
[----:B------:R-:W-:Y:S01]  /*0720*/  STS.128 [R75+0xa000], R44 ;  /* 0x00a0002c4b007388 */ /* 0x000fe20000000c00 */
[----:B------:R-:W0:Y:S01]  /*0730*/  LDCU UR5, c[0x0][0x3d8] ;  /* 0x00007b00ff0577ac */ /* 0x000e220008000800 */
[----:B------:R-:W-:Y:S02]  /*0740*/  SHF.R.U32.HI R13, RZ, 0x4, R68 ;  /* 0x00000004ff0d7819 */ /* 0x000fe40000011644 */
[----:B------:R-:W-:Y:S01]  /*0750*/  STS.128 [R75+0xb000], R48 ;  /* 0x00b000304b007388 */ /* 0x000fe20000000c00 */
[----:B------:R-:W-:-:S02]  /*0760*/  LOP3.LUT R74, R74, 0x8, R11, 0x78, !PT ;  /* 0x000000084a4a7812 */ /* 0x000fc400078e780b */
[----:B------:R-:W-:Y:S01]  /*0770*/  LOP3.LUT R16, R10, 0x8, R13, 0x78, !PT ;  /* 0x000000080a107812 */ /* 0x000fe200078e780d */
[----:B------:R-:W-:Y:S01]  /*0780*/  STS.128 [R75+0xc000], R52 ;  /* 0x00c000344b007388 */ /* 0x000fe20000000c00 */
[----:B------:R-:W-:Y:S02]  /*0790*/  IADD3 R17, PT, PT, R73, 0x10, RZ ;  /* 0x0000001049117810 */ /* 0x000fe40007ffe0ff */
[-C--:B------:R-:W-:Y:S01]  /*07a0*/  ISETP.GE.OR P6, PT, R15, R2.reuse, P0 ;  /* 0x000000020f00720c */ /* 0x080fe200007c6670 */
[----:B------:R-:W-:Y:S01]  /*07b0*/  STS.128 [R75+0xd000], R56 ;  /* 0x00d000384b007388 */ /* 0x000fe20000000c00 */
[-C--:B------:R-:W-:Y:S01]  /*07c0*/  ISETP.GE.OR P5, PT, R17, R2.reuse, P0 ;  /* 0x000000021100720c */ /* 0x080fe200007a6670 */
[C---:B------:R-:W-:Y:S01]  /*07d0*/  VIADD R15, R73.reuse, 0x18 ;  /* 0x00000018490f7836 */ /* 0x040fe20000000000 */
[----:B------:R-:W-:Y:S01]  /*07e0*/  IADD3 R17, PT, PT, R73, 0x20, RZ ;  /* 0x0000002049117810 */ /* 0x000fe20007ffe0ff */
[----:B------:R-:W-:Y:S01]  /*07f0*/  STS.128 [R75+0xe000], R60 ;  /* 0x00e0003c4b007388 */ /* 0x000fe20000000c00 */
[----:B------:R-:W-:-:S02]  /*0800*/  ISETP.GE.OR P2, PT, R19, R2, P0 ;  /* 0x000000021300720c */ /* 0x000fc40000746670 */
[----:B------:R-:W-:Y:S01]  /*0810*/  ISETP.GE.OR P3, PT, R17, R2, P0 ;  /* 0x000000021100720c */ /* 0x000fe20000766670 */
[----:B------:R-:W-:Y:S01]  /*0820*/  STS.128 [R75+0xf000], R64 ;  /* 0x00f000404b007388 */ /* 0x000fe20000000c00 */
[----:B------:R-:W-:Y:S01]  /*0830*/  LOP3.LUT R3, R3, R16, RZ, 0xfc, !PT ;  /* 0x0000001003037212 */ /* 0x000fe200078efcff */
[----:B------:R-:W-:Y:S01]  /*0840*/  BAR.SYNC.DEFER_BLOCKING 0x0 ;  /* 0x0000000000007b1d */ /* 0x000fe20000010000 */
[-C--:B------:R-:W-:Y:S02]  /*0850*/  ISETP.GE.OR P4, PT, R15, R2.reuse, P0 ;  /* 0x000000020f00720c */ /* 0x080fe40000786670 */
[----:B------:R-:W-:Y:S02]  /*0860*/  LOP3.LUT R69, R14, 0x30, R69, 0xf8, !PT ;  /* 0x000000300e457812 */ /* 0x000fe400078ef845 */
[----:B------:R-:W-:Y:S02]  /*0870*/  ISETP.GE.OR P1, PT, R73, R2, P0 ;  /* 0x000000024900720c */ /* 0x000fe40000726670 */
[----:B------:R-:W-:-:S04]  /*0880*/  LOP3.LUT R0, R69, R74, RZ, 0xfc, !PT ;  /* 0x0000004a45007212 */ /* 0x000fc800078efcff */
[----:B------:R-:W-:Y:S01]  /*0890*/  LEA R0, R0, UR4, 0x1 ;  /* 0x0000000400007c11 */ /* 0x000fe2000f8e08ff */
[----:B------:R-:W0:Y:S04]  /*08a0*/  LDS R6, [R5] ;  /* 0x0000000005067984 */ /* 0x000e280000000800 */
[----:B------:R-:W1:Y:S04]  /*08b0*/  LDS R7, [R5+0x400] ;  /* 0x0004000005077984 */ /* 0x000e680000000800 */
        /* <DEDUP_REMOVED lines=13> */
[----:B--2---:R-:W-:Y:S01]  /*0990*/  FMUL.FTZ R8, R8, UR5 ;  /* 0x0000000508087c20 */ /* 0x004fe20008410000 */
[----:B------:R-:W-:Y:S02]  /*09a0*/  F2FP.BF16.F32.PACK_AB R6, R7, R6 ;  /* 0x000000060706723e */ /* 0x000fe400000010ff */
[----:B------:R-:W2:Y:S01]  /*09b0*/  LDS R23, [R5+0x2c00] ;  /* 0x002c000005177984 */ /* 0x000ea20000000800 */
[----:B---3--:R-:W-:-:S03]  /*09c0*/  FMUL.FTZ R9, R9, UR5 ;  /* 0x0000000509097c20 */ /* 0x008fc60008410000 */
[----:B------:R-:W3:Y:S02]  /*09d0*/  LDS R30, [R5+0x4800] ;  /* 0x00480000051e7984 */ /* 0x000ee40000000800 */
[----:B------:R-:W-:Y:S01]  /*09e0*/  F2FP.BF16.F32.PACK_AB R7, R9, R8 ;  /* 0x000000080907723e */ /* 0x000fe200000010ff */
[----:B----4-:R-:W-:Y:S01]  /*09f0*/  FMUL.FTZ R9, R12, UR5 ;  /* 0x000000050c097c20 */ /* 0x010fe20008410000 */
[----:B------:R-:W4:Y:S01]  /*0a00*/  LDS R31, [R5+0x4c00] ;  /* 0x004c0000051f7984 */ /* 0x000f220000000800 */
[----:B-----5:R-:W-:-:S03]  /*0a10*/  FMUL.FTZ R12, R24, UR5 ;  /* 0x00000005180c7c20 */ /* 0x020fc60008410000 */
        /* <DEDUP_REMOVED lines=12> */
[----:B------:R-:W-:Y:S02]  /*0ae0*/  F2FP.BF16.F32.PACK_AB R9, R10, R9 ;  /* 0x000000090a09723e */ /* 0x000fe400000010ff */
[----:B------:R-:W5:Y:S01]  /*0af0*/  LDS R29, [R5+0x4400] ;  /* 0x00440000051d7984 */ /* 0x000f620000000800 */
[----:B0-----:R-:W-:-:S03]  /*0b00*/  FMUL.FTZ R21, R21, UR5 ;  /* 0x0000000515157c20 */ /* 0x001fc60008410000 */
[----:B------:R-:W0:Y:S01]  /*0b10*/  LDS R35, [R5+0x5c00] ;  /* 0x005c000005237984 */ /* 0x000e220000000800 */
[----:B-1----:R-:W-:Y:S01]  /*0b20*/  FMUL.FTZ R22, R22, UR5 ;  /* 0x0000000516167c20 */ /* 0x002fe20008410000 */
[----:B------:R-:W-:Y:S02]  /*0b30*/  F2FP.BF16.F32.PACK_AB R10, R21, R20 ;  /* 0x00000014150a723e */ /* 0x000fe400000010ff */
[----:B------:R-:W1:Y:S01]  /*0b40*/  LDS R17, [R5+0x6400] ;  /* 0x0064000005117984 */ /* 0x000e620000000800 */
[----:B--2---:R-:W-:-:S03]  /*0b50*/  FMUL.FTZ R23, R23, UR5 ;  /* 0x0000000517177c20 */ /* 0x004fc60008410000 */
[----:B------:R-:W2:Y:S01]  /*0b60*/  LDS R25, [R5+0x7800] ;  /* 0x0078000005197984 */ /* 0x000ea20000000800 */
[----:B---3--:R-:W-:Y:S01]  /*0b70*/  FMUL.FTZ R21, R30, UR5 ;  /* 0x000000051e157c20 */ /* 0x008fe20008410000 */
[----:B------:R-:W-:Y:S02]  /*0b80*/  F2FP.BF16.F32.PACK_AB R11, R23, R22 ;  /* 0x00000016170b723e */ /* 0x000fe400000010ff */
        /* <DEDUP_REMOVED lines=23> */
[----:B--2---:R-:W-:-:S03]  /*0d00*/  FMUL.FTZ R39, R25, UR5 ;  /* 0x0000000519277c20 */ /* 0x004fc60008410000 */
[----:B------:R-:W2:Y:S01]  /*0d10*/  LDS R49, [R5+0x8800] ;  /* 0x0088000005317984 */ /* 0x000ea20000000800 */
[----:B---3--:R-:W-:-:S03]  /*0d20*/  FMUL.FTZ R42, R24, UR5 ;  /* 0x00000005182a7c20 */ /* 0x008fc60008410000 */
[----:B------:R-:W3:Y:S01]  /*0d30*/  LDS R33, [R5+0x9400] ;  /* 0x0094000005217984 */ /* 0x000ee20000000800 */
[----:B----4-:R-:W-:Y:S01]  /*0d40*/  FMUL.FTZ R19, R19, UR5 ;  /* 0x0000000513137c20 */ /* 0x010fe20008410000 */
[----:B------:R-:W-:Y:S02]  /*0d50*/  F2FP.BF16.F32.PACK_AB R39, R42, R39 ;  /* 0x000000272a27723e */ /* 0x000fe400000010ff */
[----:B------:R-:W4:Y:S01]  /*0d60*/  LDS R29, [R5+0x9000] ;  /* 0x00900000051d7984 */ /* 0x000f220000000800 */
[----:B-----5:R-:W-:-:S03]  /*0d70*/  FMUL.FTZ R16, R16, UR5 ;  /* 0x0000000510107c20 */ /* 0x020fc60008410000 */
[----:B------:R-:W5:Y:S01]  /*0d80*/  LDS R28, [R5+0x9800] ;  /* 0x00980000051c7984 */ /* 0x000f620000000800 */
[----:B------:R-:W-:Y:S01]  /*0d90*/  FMUL.FTZ R23, R34, UR5 ;  /* 0x0000000522177c20 */ /* 0x000fe20008410000 */
[----:B------:R-:W-:Y:S02]  /*0da0*/  F2FP.BF16.F32.PACK_AB R16, R16, R19 ;  /* 0x000000131010723e */ /* 0x000fe400000010ff */
[----:B------:R-:W5:Y:S01]  /*0db0*/  LDS R32, [R5+0x9c00] ;  /* 0x009c000005207984 */ /* 0x000f620000000800 */
[----:B------:R-:W-:Y:S01]  /*0dc0*/  FMUL.FTZ R14, R14, UR5 ;  /* 0x000000050e0e7c20 */ /* 0x000fe20008410000 */
[----:B------:R-:W-:Y:S02]  /*0dd0*/  F2FP.BF16.F32.PACK_AB R23, R26, R23 ;  /* 0x000000171a17723e */ /* 0x000fe400000010ff */
[----:B------:R-:W5:Y:S01]  /*0de0*/  LDS R31, [R5+0xa400] ;  /* 0x00a40000051f7984 */ /* 0x000f620000000800 */
[----:B------:R-:W-:Y:S01]  /*0df0*/  FMUL.FTZ R34, R18, UR5 ;  /* 0x0000000512227c20 */ /* 0x000fe20008410000 */
[----:B------:R-:W-:-:S02]  /*0e00*/  F2FP.BF16.F32.PACK_AB R14, R35, R14 ;  /* 0x0000000e230e723e */ /* 0x000fc400000010ff */
[----:B------:R-:W5:Y:S01]  /*0e10*/  LDS R30, [R5+0xac00] ;  /* 0x00ac0000051e7984 */ /* 0x000f620000000800 */
[----:B------:R-:W-:-:S03]  /*0e20*/  FMUL.FTZ R15, R15, UR5 ;  /* 0x000000050f0f7c20 */ /* 0x000fc60008410000 */
[----:B------:R-:W5:Y:S01]  /*0e30*/  LDS R17, [R5+0xb000] ;  /* 0x00b0000005117984 */ /* 0x000f620000000800 */
[----:B------:R-:W-:Y:S01]  /*0e40*/  FMUL.FTZ R51, R47, UR5 ;  /* 0x000000052f337c20 */ /* 0x000fe20008410000 */
[----:B------:R-:W-:Y:S02]  /*0e50*/  F2FP.BF16.F32.PACK_AB R15, R15, R34 ;  /* 0x000000220f0f723e */ /* 0x000fe400000010ff */
[----:B------:R-:W5:Y:S01]  /*0e60*/  LDS R25, [R5+0xd000] ;  /* 0x00d0000005197984 */ /* 0x000f620000000800 */
[----:B0-----:R-:W-:-:S03]  /*0e70*/  FMUL.FTZ R52, R48, UR5 ;  /* 0x0000000530347c20 */ /* 0x001fc60008410000 */
[----:B------:R-:W0:Y:S01]  /*0e80*/  LDS R41, [R5+0xd400] ;  /* 0x00d4000005297984 */ /* 0x000e220000000800 */
[----:B-1----:R-:W-:-:S03]  /*0e90*/  FMUL.FTZ R54, R50, UR5 ;  /* 0x0000000532367c20 */ /* 0x002fc60008410000 */
[----:B------:R-:W1:Y:S01]  /*0ea0*/  LDS R24, [R5+0xd800] ;  /* 0x00d8000005187984 */ /* 0x000e620000000800 */
[----:B--2---:R-:W-:Y:S01]  /*0eb0*/  FMUL.FTZ R53, R49, UR5 ;  /* 0x0000000531357c20 */ /* 0x004fe20008410000 */
[----:B------:R-:W-:Y:S02]  /*0ec0*/  F2FP.BF16.F32.PACK_AB R49, R52, R51 ;  /* 0x000000333431723e */ /* 0x000fe400000010ff */
[----:B------:R-:W-:Y:S01]  /*0ed0*/  LDS R40, [R5+0xdc00] ;  /* 0x00dc000005287984 */ /* 0x000fe20000000800 */
[----:B---3--:R-:W-:Y:S01]  /*0ee0*/  FMUL.FTZ R52, R33, UR5 ;  /* 0x0000000521347c20 */ /* 0x008fe20008410000 */
[----:B------:R-:W-:Y:S02]  /*0ef0*/  F2FP.BF16.F32.PACK_AB R51, R54, R53 ;  /* 0x000000353633723e */ /* 0x000fe400000010ff */
[----:B------:R-:W2:Y:S01]  /*0f00*/  LDS R19, [R5+0xc800] ;  /* 0x00c8000005137984 */ /* 0x000ea20000000800 */
[----:B----4-:R-:W-:-:S03]  /*0f10*/  FMUL.FTZ R29, R29, UR5 ;  /* 0x000000051d1d7c20 */ /* 0x010fc60008410000 */
[----:B------:R-:W3:Y:S01]  /*0f20*/  LDS R36, [R5+0xcc00] ;  /* 0x00cc000005247984 */ /* 0x000ee20000000800 */
[----:B-----5:R-:W-:-:S03]  /*0f30*/  FMUL.FTZ R28, R28, UR5 ;  /* 0x000000051c1c7c20 */ /* 0x020fc60008410000 */
[----:B------:R-:W4:Y:S01]  /*0f40*/  LDS R27, [R5+0xa000] ;  /* 0x00a00000051b7984 */ /* 0x000f220000000800 */
[----:B------:R-:W-:-:S03]  /*0f50*/  FMUL.FTZ R33, R32, UR5 ;  /* 0x0000000520217c20 */ /* 0x000fc60008410000 */
        /* <DEDUP_REMOVED lines=10> */
[----:B0-----:R-:W-:-:S03]  /*1000*/  FMUL.FTZ R28, R41, UR5 ;  /* 0x00000005291c7c20 */ /* 0x001fc60008410000 */
[----:B------:R-:W0:Y:S01]  /*1010*/  LDS R37, [R5+0xc400] ;  /* 0x00c4000005257984 */ /* 0x000e220000000800 */
[----:B-1----:R-:W-:Y:S01]  /*1020*/  FMUL.FTZ R24, R24, UR5 ;  /* 0x0000000518187c20 */ /* 0x002fe20008410000 */
[----:B------:R-:W-:Y:S02]  /*1030*/  F2FP.BF16.F32.PACK_AB R28, R28, R25 ;  /* 0x000000191c1c723e */ /* 0x000fe400000010ff */
[----:B------:R-:W1:Y:S04]  /*1040*/  LDS R44, [R5+0xe000] ;  /* 0x00e00000052c7984 */ /* 0x000e680000000800 */
        /* <DEDUP_REMOVED lines=15> */
[----:B------:R0:W5:Y:S01]  /*1140*/  LDS R50, [R5+0xfc00] ;  /* 0x00fc000005327984 */ /* 0x0001620000000800 */
[----:B------:R-:W-:Y:S01]  /*1150*/  FMUL.FTZ R38, R38, UR5 ;  /* 0x0000000526267c20 */ /* 0x000fe20008410000 */
[----:B------:R-:W-:-:S02]  /*1160*/  F2FP.BF16.F32.PACK_AB R27, R53, R30 ;  /* 0x0000001e351b723e */ /* 0x000fc400000010ff */
[----:B------:R-:W-:Y:S01]  /*1170*/  STS [R0+0x10000], R6 ;  /* 0x0100000600007388 */ /* 0x000fe20000000800 */
[----:B------:R-:W-:Y:S01]  /*1180*/  FMUL.FTZ R34, R34, UR5 ;  /* 0x0000000522227c20 */ /* 0x000fe20008410000 */
[----:B------:R-:W-:Y:S02]  /*1190*/  F2FP.BF16.F32.PACK_AB R35, R38, R35 ;  /* 0x000000232623723e */ /* 0x000fe400000010ff */
[----:B0-----:R-:W-:Y:S01]  /*11a0*/  F2FP.BF16.F32.PACK_AB R5, R52, R29 ;  /* 0x0000001d3405723e */ /* 0x001fe200000010ff */
[----:B------:R-:W-:Y:S01]  /*11b0*/  FMUL.FTZ R29, R40, UR5 ;  /* 0x00000005281d7c20 */ /* 0x000fe20008410000 */
[----:B------:R-:W-:Y:S01]  /*11c0*/  STS [R0+0x10100], R7 ;  /* 0x0101000700007388 */ /* 0x000fe20000000800 */
[----:B------:R-:W-:Y:S01]  /*11d0*/  FMUL.FTZ R37, R37, UR5 ;  /* 0x0000000525257c20 */ /* 0x000fe20008410000 */
[----:B-1----:R-:W-:Y:S02]  /*11e0*/  FMUL.FTZ R44, R44, UR5 ;  /* 0x000000052c2c7c20 */ /* 0x002fe40008410000 */
[----:B------:R-:W-:Y:S01]  /*11f0*/  F2FP.BF16.F32.PACK_AB R29, R29, R24 ;  /* 0x000000181d1d723e */ /* 0x000fe200000010ff */
[----:B------:R0:W-:Y:S01]  /*1200*/  STS [R0+0x14400], R5 ;  /* 0x0144000500007388 */ /* 0x0001e20000000800 */
[----:B------:R-:W1:Y:S01]  /*1210*/  LDC.64 R24, c[0x0][0x3c8] ;  /* 0x0000f200ff187b82 */ /* 0x000e620000000a00 */
[----:B------:R-:W-:Y:S01]  /*1220*/  FMUL.FTZ R19, R46, UR5 ;  /* 0x000000052e137c20 */ /* 0x000fe20008410000 */
[----:B------:R-:W-:Y:S01]  /*1230*/  F2FP.BF16.F32.PACK_AB R34, R37, R34 ;  /* 0x000000222522723e */ /* 0x000fe200000010ff */
[----:B------:R1:W-:Y:S01]  /*1240*/  STS [R0+0x10400], R8 ;  /* 0x0104000800007388 */ /* 0x0003e20000000800 */
[----:B--2---:R-:W-:-:S02]  /*1250*/  FMUL.FTZ R42, R42, UR5 ;  /* 0x000000052a2a7c20 */ /* 0x004fc40008410000 */
[----:B------:R-:W-:Y:S01]  /*1260*/  F2FP.BF16.F32.PACK_AB R19, R19, R44 ;  /* 0x0000002c1313723e */ /* 0x000fe200000010ff */
[----:B------:R-:W-:Y:S01]  /*1270*/  STS [R0+0x11000], R10 ;  /* 0x0110000a00007388 */ /* 0x000fe20000000800 */
[----:B---3--:R-:W-:Y:S01]  /*1280*/  FMUL.FTZ R45, R45, UR5 ;  /* 0x000000052d2d7c20 */ /* 0x008fe20008410000 */
[----:B0-----:R-:W-:Y:S02]  /*1290*/  HFMA2 R5, -RZ, RZ, 0, 0 ;  /* 0x00000000ff057431 */ /* 0x001fe400000001ff */
[----:B------:R-:W-:Y:S01]  /*12a0*/  STS [R0+0x11100], R11 ;  /* 0x0111000b00007388 */ /* 0x000fe20000000800 */
[----:B----4-:R-:W-:Y:S01]  /*12b0*/  FMUL.FTZ R43, R43, UR5 ;  /* 0x000000052b2b7c20 */ /* 0x010fe20008410000 */
[----:B------:R-:W-:Y:S02]  /*12c0*/  F2FP.BF16.F32.PACK_AB R42, R45, R42 ;  /* 0x0000002a2d2a723e */ /* 0x000fe400000010ff */
[----:B------:R-:W-:Y:S01]  /*12d0*/  STS [R0+0x10500], R9 ;  /* 0x0105000900007388 */ /* 0x000fe20000000800 */
[----:B-----5:R-:W-:-:S03]  /*12e0*/  FMUL.FTZ R48, R48, UR5 ;  /* 0x0000000530307c20 */ /* 0x020fc60008410000 */
[----:B------:R-:W-:Y:S01]  /*12f0*/  STS [R0+0x11400], R12 ;  /* 0x0114000c00007388 */ /* 0x000fe20000000800 */
[----:B------:R-:W-:Y:S01]  /*1300*/  FMUL.FTZ R47, R47, UR5 ;  /* 0x000000052f2f7c20 */ /* 0x000fe20008410000 */
[----:B------:R-:W-:Y:S02]  /*1310*/  F2FP.BF16.F32.PACK_AB R43, R48, R43 ;  /* 0x0000002b302b723e */ /* 0x000fe400000010ff */
[----:B------:R-:W-:Y:S01]  /*1320*/  STS [R0+0x11500], R13 ;  /* 0x0115000d00007388 */ /* 0x000fe20000000800 */
[----:B-1----:R-:W-:-:S04]  /*1330*/  IMAD.WIDE.U32 R6, R24, UR8, R4 ;  /* 0x0000000818067c25 */ /* 0x002fc8000f8e0004 */
[----:B------:R-:W-:Y:S01]  /*1340*/  FMUL.FTZ R50, R50, UR5 ;  /* 0x0000000532327c20 */ /* 0x000fe20008410000 */
[----:B------:R-:W-:Y:S01]  /*1350*/  UIADD3 UR5, UPT, UPT, UR4, 0x10000, URZ ;  /* 0x0001000004057890 */ /* 0x000fe2000fffe0ff */
[----:B------:R-:W-:Y:S01]  /*1360*/  STS [R0+0x12000], R20 ;  /* 0x0120001400007388 */ /* 0x000fe20000000800 */
[----:B------:R-:W-:Y:S02]  /*1370*/  IMAD R7, R25, UR8, R7 ;  /* 0x0000000819077c24 */ /* 0x000fe4000f8e0207 */
[----:B------:R-:W-:Y:S01]  /*1380*/  F2FP.BF16.F32.PACK_AB R47, R50, R47 ;  /* 0x0000002f322f723e */ /* 0x000fe200000010ff */
[----:B------:R-:W-:Y:S01]  /*1390*/  STS [R0+0x12100], R21 ;  /* 0x0121001500007388 */ /* 0x000fe20000000800 */
[C---:B------:R-:W-:Y:S01]  /*13a0*/  IMAD.WIDE.U32 R4, R72.reuse, UR10, R6 ;  /* 0x0000000a48047c25 */ /* 0x040fe2000f8e0006 */
[C---:B------:R-:W-:Y:S02]  /*13b0*/  LEA R8, R3.reuse, UR5, 0x1 ;  /* 0x0000000503087c11 */ /* 0x040fe4000f8e08ff */
[----:B------:R-:W-:Y:S01]  /*13c0*/  STS [R0+0x13000], R14 ;  /* 0x0130000e00007388 */ /* 0x000fe20000000800 */
[----:B------:R-:W-:Y:S01]  /*13d0*/  IMAD R7, R72, UR11, R5 ;  /* 0x0000000b48077c24 */ /* 0x000fe2000f8e0205 */
[----:B------:R-:W-:-:S02]  /*13e0*/  LEA R3, R3, UR4, 0x1 ;  /* 0x0000000403037c11 */ /* 0x000fc4000f8e08ff */
[----:B------:R-:W-:Y:S04]  /*13f0*/  STS [R0+0x13100], R15 ;  /* 0x0131000f00007388 */ /* 0x000fe80000000800 */
        /* <DEDUP_REMOVED lines=8> */
[----:B------:R0:W-:Y:S04]  /*1480*/  STS [R0+0x14500], R17 ;  /* 0x0145001100007388 */ /* 0x0001e80000000800 */
[----:B------:R1:W-:Y:S04]  /*1490*/  STS [R0+0x15400], R27 ;  /* 0x0154001b00007388 */ /* 0x0003e80000000800 */
[----:B------:R1:W-:Y:S01]  /*14a0*/  STS [R0+0x15500], R35 ;  /* 0x0155002300007388 */ /* 0x0003e20000000800 */
[C---:B0-----:R-:W-:Y:S01]  /*14b0*/  VIADD R17, R73.reuse, 0x30 ;  /* 0x0000003049117836 */ /* 0x041fe20000000000 */
[----:B------:R-:W-:-:S02]  /*14c0*/  IADD3 R73, PT, PT, R73, 0x38, RZ ;  /* 0x0000003849497810 */ /* 0x000fc40007ffe0ff */
[----:B------:R1:W-:Y:S04]  /*14d0*/  STS [R0+0x16000], R34 ;  /* 0x0160002200007388 */ /* 0x0003e80000000800 */
[----:B------:R1:W-:Y:S04]  /*14e0*/  STS [R0+0x16100], R36 ;  /* 0x0161002400007388 */ /* 0x0003e80000000800 */
[----:B------:R1:W-:Y:S04]  /*14f0*/  STS [R0+0x17000], R19 ;  /* 0x0170001300007388 */ /* 0x0003e80000000800 */
[----:B------:R1:W-:Y:S04]  /*1500*/  STS [R0+0x17100], R42 ;  /* 0x0171002a00007388 */ /* 0x0003e80000000800 */
[----:B------:R1:W-:Y:S04]  /*1510*/  STS [R0+0x16400], R28 ;  /* 0x0164001c00007388 */ /* 0x0003e80000000800 */
[----:B------:R1:W-:Y:S04]  /*1520*/  STS [R0+0x16500], R29 ;  /* 0x0165001d00007388 */ /* 0x0003e80000000800 */
[----:B------:R1:W-:Y:S04]  /*1530*/  STS [R0+0x17400], R43 ;  /* 0x0174002b00007388 */ /* 0x0003e80000000800 */
[----:B------:R1:W-:Y:S01]  /*1540*/  STS [R0+0x17500], R47 ;  /* 0x0175002f00007388 */ /* 0x0003e20000000800 */
[----:B------:R-:W-:Y:S06]  /*1550*/  BAR.SYNC.DEFER_BLOCKING 0x0 ;  /* 0x0000000000007b1d */ /* 0x000fec0000010000 */
[----:B------:R-:W-:Y:S05]  /*1560*/  @P1 BRA `(.L_x_90) ;  /* 0x00000000002c1947 */ /* 0x000fea0003800000 */
[----:B------:R-:W0:Y:S01]  /*1570*/  LDS.128 R8, [R8] ;  /* 0x0000000008087984 */ /* 0x000e220000000c00 */
[----:B------:R-:W2:Y:S01]  /*1580*/  LDCU.64 UR4, c[0x0][0x3c0] ;  /* 0x00007800ff0477ac */ /* 0x000ea20008000a00 */
[----:B------:R-:W-:Y:S01]  /*1590*/  IMAD.MOV.U32 R6, RZ, RZ, R4 ;  /* 0x000000ffff067224 */ /* 0x000fe200078e0004 */
[----:B------:R-:W3:Y:S01]  /*15a0*/  LDCU.64 UR8, c[0x0][0x3a8] ;  /* 0x00007500ff0877ac */ /* 0x000ee20008000a00 */
[----:B--2---:R-:W-:Y:S02]  /*15b0*/  IMAD R15, R71, UR4, RZ ;  /* 0x00000004470f7c24 */ /* 0x004fe4000f8e02ff */
[----:B------:R-:W-:-:S04]  /*15c0*/  IMAD.WIDE.U32 R12, R70, UR4, R6 ;  /* 0x00000004460c7c25 */ /* 0x000fc8000f8e0006 */
[----:B------:R-:W-:Y:S01]  /*15d0*/  IMAD R15, R70, UR5, R15 ;  /* 0x00000005460f7c24 */ /* 0x000fe2000f8e020f */
[----:B---3--:R-:W-:-:S04]  /*15e0*/  LEA R14, P1, R12, UR8, 0x1 ;  /* 0x000000080c0e7c11 */ /* 0x008fc8000f8208ff */
[----:B------:R-:W-:-:S04]  /*15f0*/  IADD3 R13, PT, PT, R13, R15, RZ ;  /* 0x0000000f0d0d7210 */ /* 0x000fc80007ffe0ff */
[----:B------:R-:W-:-:S05]  /*1600*/  LEA.HI.X R15, R12, UR9, R13, 0x1, P1 ;  /* 0x000000090c0f7c11 */ /* 0x000fca00088f0c0d */
[----:B0-----:R0:W-:Y:S02]  /*1610*/  STG.E.128 desc[UR6][R14.64], R8 ;  /* 0x000000080e007986 */ /* 0x0011e4000c101d06 */
.L_x_90:
[----:B------:R-:W-:Y:S05]  /*1620*/  BSYNC.RECONVERGENT B0 ;  /* 0x0000000000007941 */ /* 0x000fea0003800200 */
.L_x_89:
[----:B0-----:R0:W2:Y:S01]  /*1630*/  LDS.128 R8, [R3+0x10100] ;  /* 0x0101000003087984 */ /* 0x0010a20000000c00 */
[----:B------:R-:W-:Y:S01]  /*1640*/  BSSY.RECONVERGENT B0, `(.L_x_91) ;  /* 0x0000011000007945 */ /* 0x000fe20003800200 */
[-C--:B------:R-:W-:Y:S02]  /*1650*/  ISETP.GE.OR P1, PT, R17, R2.reuse, P0 ;  /* 0x000000021100720c */ /* 0x080fe40000726670 */
[----:B------:R-:W-:Y:S01]  /*1660*/  ISETP.GE.OR P0, PT, R73, R2, P0 ;  /* 0x000000024900720c */ /* 0x000fe20000706670 */
[----:B------:R-:W-:-:S12]  /*1670*/  @P6 BRA `(.L_x_92) ;  /* 0x0000000000346947 */ /* 0x000fd80003800000 */
[----:B------:R-:W3:Y:S01]  /*1680*/  LDCU.64 UR4, c[0x0][0x3c0] ;  /* 0x00007800ff0477ac */ /* 0x000ee20008000a00 */
[----:B------:R-:W-:Y:S01]  /*1690*/  IADD3 R15, P6, PT, R70, 0x8, RZ ;  /* 0x00000008460f7810 */ /* 0x000fe20007fde0ff */
[----:B------:R-:W-:Y:S01]  /*16a0*/  IMAD.MOV.U32 R13, RZ, RZ, R7 ;  /* 0x000000ffff0d7224 */ /* 0x000fe200078e0007 */
[----:B------:R-:W-:Y:S01]  /*16b0*/  MOV R12, R4 ;  /* 0x00000004000c7202 */ /* 0x000fe20000000f00 */
[----:B------:R-:W4:Y:S02]  /*16c0*/  LDCU.64 UR8, c[0x0][0x3a8] ;  /* 0x00007500ff0877ac */ /* 0x000f240008000a00 */
[----:B-1----:R-:W-:-:S04]  /*16d0*/  IMAD.X R0, RZ, RZ, R71, P6 ;  /* 0x000000ffff007224 */ /* 0x002fc800030e0647 */
[----:B---3--:R-:W-:Y:S02]  /*16e0*/  IMAD R0, R0, UR4, RZ ;  /* 0x0000000400007c24 */ /* 0x008fe4000f8e02ff */
[----:B------:R-:W-:-:S04]  /*16f0*/  IMAD.WIDE.U32 R12, R15, UR4, R12 ;  /* 0x000000040f0c7c25 */ /* 0x000fc8000f8e000c */
[----:B------:R-:W-:Y:S01]  /*1700*/  IMAD R15, R15, UR5, R0 ;  /* 0x000000050f0f7c24 */ /* 0x000fe2000f8e0200 */
[----:B----4-:R-:W-:-:S04]  /*1710*/  LEA R14, P6, R12, UR8, 0x1 ;  /* 0x000000080c0e7c11 */ /* 0x010fc8000f8c08ff */
[----:B------:R-:W-:-:S04]  /*1720*/  IADD3 R13, PT, PT, R13, R15, RZ ;  /* 0x0000000f0d0d7210 */ /* 0x000fc80007ffe0ff */
[----:B------:R-:W-:-:S05]  /*1730*/  LEA.HI.X R15, R12, UR9, R13, 0x1, P6 ;  /* 0x000000090c0f7c11 */ /* 0x000fca000b0f0c0d */
[----:B--2---:R3:W-:Y:S02]  /*1740*/  STG.E.128 desc[UR6][R14.64], R8 ;  /* 0x000000080e007986 */ /* 0x0047e4000c101d06 */
.L_x_92:
[----:B------:R-:W-:Y:S05]  /*1750*/  BSYNC.RECONVERGENT B0 ;  /* 0x0000000000007941 */ /* 0x000fea0003800200 */
.L_x_91:
[----:B--23--:R2:W3:Y:S01]  /*1760*/  LDS.128 R8, [R3+0x10200] ;  /* 0x0102000003087984 */ /* 0x00c4e20000000c00 */
[----:B------:R-:W-:Y:S04]  /*1770*/  BSSY.RECONVERGENT B0, `(.L_x_93) ;  /* 0x000000f000007945 */ /* 0x000fe80003800200 */
[----:B------:R-:W-:Y:S05]  /*1780*/  @P5 BRA `(.L_x_94) ;  /* 0x0000000000345947 */ /* 0x000fea0003800000 */
[----:B------:R-:W4:Y:S01]  /*1790*/  LDCU.64 UR4, c[0x0][0x3c0] ;  /* 0x00007800ff0477ac */ /* 0x000f220008000a00 */
[----:B------:R-:W-:Y:S01]  /*17a0*/  IADD3 R15, P5, PT, R70, 0x10, RZ ;  /* 0x00000010460f7810 */ /* 0x000fe20007fbe0ff */
[----:B------:R-:W-:Y:S01]  /*17b0*/  IMAD.MOV.U32 R13, RZ, RZ, R7 ;  /* 0x000000ffff0d7224 */ /* 0x000fe200078e0007 */
[----:B------:R-:W-:Y:S01]  /*17c0*/  MOV R12, R4 ;  /* 0x00000004000c7202 */ /* 0x000fe20000000f00 */
[----:B------:R-:W5:Y:S02]  /*17d0*/  LDCU.64 UR8, c[0x0][0x3a8] ;  /* 0x00007500ff0877ac */ /* 0x000f640008000a00 */
[----:B-1----:R-:W-:-:S04]  /*17e0*/  IMAD.X R0, RZ, RZ, R71, P5 ;  /* 0x000000ffff007224 */ /* 0x002fc800028e0647 */
[----:B----4-:R-:W-:Y:S02]  /*17f0*/  IMAD R0, R0, UR4, RZ ;  /* 0x0000000400007c24 */ /* 0x010fe4000f8e02ff */
[----:B------:R-:W-:-:S04]  /*1800*/  IMAD.WIDE.U32 R12, R15, UR4, R12 ;  /* 0x000000040f0c7c25 */ /* 0x000fc8000f8e000c */
[----:B------:R-:W-:Y:S01]  /*1810*/  IMAD R15, R15, UR5, R0 ;  /* 0x000000050f0f7c24 */ /* 0x000fe2000f8e0200 */
[----:B-----5:R-:W-:-:S04]  /*1820*/  LEA R14, P5, R12, UR8, 0x1 ;  /* 0x000000080c0e7c11 */ /* 0x020fc8000f8a08ff */
[----:B------:R-:W-:-:S04]  /*1830*/  IADD3 R13, PT, PT, R13, R15, RZ ;  /* 0x0000000f0d0d7210 */ /* 0x000fc80007ffe0ff */
[----:B------:R-:W-:-:S05]  /*1840*/  LEA.HI.X R15, R12, UR9, R13, 0x1, P5 ;  /* 0x000000090c0f7c11 */ /* 0x000fca000a8f0c0d */
[----:B---3--:R4:W-:Y:S02]  /*1850*/  STG.E.128 desc[UR6][R14.64], R8 ;  /* 0x000000080e007986 */ /* 0x0089e4000c101d06 */
.L_x_94:
[----:B------:R-:W-:Y:S05]  /*1860*/  BSYNC.RECONVERGENT B0 ;  /* 0x0000000000007941 */ /* 0x000fea0003800200 */
.L_x_93:
[----:B---34-:R3:W4:Y:S01]  /*1870*/  LDS.128 R8, [R3+0x10300] ;  /* 0x0103000003087984 */ /* 0x0187220000000c00 */
[----:B------:R-:W-:Y:S04]  /*1880*/  BSSY.RECONVERGENT B0, `(.L_x_95) ;  /* 0x000000f000007945 */ /* 0x000fe80003800200 */
[----:B------:R-:W-:Y:S05]  /*1890*/  @P4 BRA `(.L_x_96) ;  /* 0x0000000000344947 */ /* 0x000fea0003800000 */
[----:B------:R-:W5:Y:S01]  /*18a0*/  LDCU.64 UR4, c[0x0][0x3c0] ;  /* 0x00007800ff0477ac */ /* 0x000f620008000a00 */
[----:B------:R-:W-:Y:S01]  /*18b0*/  IADD3 R15, P4, PT, R70, 0x18, RZ ;  /* 0x00000018460f7810 */ /* 0x000fe20007f9e0ff */
[----:B------:R-:W-:Y:S01]  /*18c0*/  IMAD.MOV.U32 R13, RZ, RZ, R7 ;  /* 0x000000ffff0d7224 */ /* 0x000fe200078e0007 */
[----:B------:R-:W-:Y:S01]  /*18d0*/  MOV R12, R4 ;  /* 0x00000004000c7202 */ /* 0x000fe20000000f00 */
[----:B------:R-:W0:Y:S02]  /*18e0*/  LDCU.64 UR8, c[0x0][0x3a8] ;  /* 0x00007500ff0877ac */ /* 0x000e240008000a00 */
[----:B-1----:R-:W-:-:S04]  /*18f0*/  IMAD.X R0, RZ, RZ, R71, P4 ;  /* 0x000000ffff007224 */ /* 0x002fc800020e0647 */
[----:B-----5:R-:W-:Y:S02]  /*1900*/  IMAD R0, R0, UR4, RZ ;  /* 0x0000000400007c24 */ /* 0x020fe4000f8e02ff */
[----:B------:R-:W-:-:S04]  /*1910*/  IMAD.WIDE.U32 R12, R15, UR4, R12 ;  /* 0x000000040f0c7c25 */ /* 0x000fc8000f8e000c */
[----:B------:R-:W-:Y:S01]  /*1920*/  IMAD R15, R15, UR5, R0 ;  /* 0x000000050f0f7c24 */ /* 0x000fe2000f8e0200 */
[----:B0-----:R-:W-:-:S04]  /*1930*/  LEA R14, P4, R12, UR8, 0x1 ;  /* 0x000000080c0e7c11 */ /* 0x001fc8000f8808ff */
[----:B------:R-:W-:-:S04]  /*1940*/  IADD3 R13, PT, PT, R13, R15, RZ ;  /* 0x0000000f0d0d7210 */ /* 0x000fc80007ffe0ff */
[----:B------:R-:W-:-:S05]  /*1950*/  LEA.HI.X R15, R12, UR9, R13, 0x1, P4 ;  /* 0x000000090c0f7c11 */ /* 0x000fca000a0f0c0d */
[----:B----4-:R0:W-:Y:S02]  /*1960*/  STG.E.128 desc[UR6][R14.64], R8 ;  /* 0x000000080e007986 */ /* 0x0101e4000c101d06 */
.L_x_96:
[----:B------:R-:W-:Y:S05]  /*1970*/  BSYNC.RECONVERGENT B0 ;  /* 0x0000000000007941 */ /* 0x000fea0003800200 */
.L_x_95:
[----:B0---4-:R0:W4:Y:S01]  /*1980*/  LDS.128 R8, [R3+0x10400] ;  /* 0x0104000003087984 */ /* 0x0111220000000c00 */
[----:B------:R-:W-:Y:S04]  /*1990*/  BSSY.RECONVERGENT B0, `(.L_x_97) ;  /* 0x000000f000007945 */ /* 0x000fe80003800200 */
[----:B------:R-:W-:Y:S05]  /*19a0*/  @P3 BRA `(.L_x_98) ;  /* 0x0000000000343947 */ /* 0x000fea0003800000 */
[----:B------:R-:W5:Y:S01]  /*19b0*/  LDCU.64 UR4, c[0x0][0x3c0] ;  /* 0x00007800ff0477ac */ /* 0x000f620008000a00 */
[----:B------:R-:W-:Y:S01]  /*19c0*/  IADD3 R15, P3, PT, R70, 0x20, RZ ;  /* 0x00000020460f7810 */ /* 0x000fe20007f7e0ff */
[----:B------:R-:W-:Y:S01]  /*19d0*/  IMAD.MOV.U32 R13, RZ, RZ, R7 ;  /* 0x000000ffff0d7224 */ /* 0x000fe200078e0007 */
[----:B------:R-:W-:Y:S01]  /*19e0*/  MOV R12, R4 ;  /* 0x00000004000c7202 */ /* 0x000fe20000000f00 */
[----:B------:R-:W2:Y:S02]  /*19f0*/  LDCU.64 UR8, c[0x0][0x3a8] ;  /* 0x00007500ff0877ac */ /* 0x000ea40008000a00 */
[----:B-1----:R-:W-:-:S04]  /*1a00*/  IMAD.X R0, RZ, RZ, R71, P3 ;  /* 0x000000ffff007224 */ /* 0x002fc800018e0647 */
[----:B-----5:R-:W-:Y:S02]  /*1a10*/  IMAD R0, R0, UR4, RZ ;  /* 0x0000000400007c24 */ /* 0x020fe4000f8e02ff */
[----:B------:R-:W-:-:S04]  /*1a20*/  IMAD.WIDE.U32 R12, R15, UR4, R12 ;  /* 0x000000040f0c7c25 */ /* 0x000fc8000f8e000c */
[----:B------:R-:W-:Y:S01]  /*1a30*/  IMAD R15, R15, UR5, R0 ;  /* 0x000000050f0f7c24 */ /* 0x000fe2000f8e0200 */
[----:B--2---:R-:W-:-:S04]  /*1a40*/  LEA R14, P3, R12, UR8, 0x1 ;  /* 0x000000080c0e7c11 */ /* 0x004fc8000f8608ff */
[----:B------:R-:W-:-:S04]  /*1a50*/  IADD3 R13, PT, PT, R13, R15, RZ ;  /* 0x0000000f0d0d7210 */ /* 0x000fc80007ffe0ff */
[----:B------:R-:W-:-:S05]  /*1a60*/  LEA.HI.X R15, R12, UR9, R13, 0x1, P3 ;  /* 0x000000090c0f7c11 */ /* 0x000fca00098f0c0d */
[----:B----4-:R1:W-:Y:S02]  /*1a70*/  STG.E.128 desc[UR6][R14.64], R8 ;  /* 0x000000080e007986 */ /* 0x0103e4000c101d06 */
.L_x_98:
[----:B------:R-:W-:Y:S05]  /*1a80*/  BSYNC.RECONVERGENT B0 ;  /* 0x0000000000007941 */ /* 0x000fea0003800200 */
.L_x_97:
[----:B-1--4-:R1:W4:Y:S01]  /*1a90*/  LDS.128 R8, [R3+0x10500] ;  /* 0x0105000003087984 */ /* 0x0123220000000c00 */
[----:B------:R-:W-:Y:S04]  /*1aa0*/  BSSY.RECONVERGENT B0, `(.L_x_99) ;  /* 0x000000f000007945 */ /* 0x000fe80003800200 */
[----:B------:R-:W-:Y:S05]  /*1ab0*/  @P2 BRA `(.L_x_100) ;  /* 0x0000000000342947 */ /* 0x000fea0003800000 */
[----:B------:R-:W5:Y:S01]  /*1ac0*/  LDCU.64 UR4, c[0x0][0x3c0] ;  /* 0x00007800ff0477ac */ /* 0x000f620008000a00 */
[----:B------:R-:W-:Y:S01]  /*1ad0*/  IADD3 R15, P2, PT, R70, 0x28, RZ ;  /* 0x00000028460f7810 */ /* 0x000fe20007f5e0ff */
[----:B------:R-:W-:Y:S01]  /*1ae0*/  IMAD.MOV.U32 R13, RZ, RZ, R7 ;  /* 0x000000ffff0d7224 */ /* 0x000fe200078e0007 */
[----:B------:R-:W-:Y:S01]  /*1af0*/  MOV R12, R4 ;  /* 0x00000004000c7202 */ /* 0x000fe20000000f00 */
[----:B------:R-:W0:Y:S02]  /*1b00*/  LDCU.64 UR8, c[0x0][0x3a8] ;  /* 0x00007500ff0877ac */ /* 0x000e240008000a00 */
[----:B------:R-:W-:-:S04]  /*1b10*/  IMAD.X R0, RZ, RZ, R71, P2 ;  /* 0x000000ffff007224 */ /* 0x000fc800010e0647 */
[----:B-----5:R-:W-:Y:S02]  /*1b20*/  IMAD R0, R0, UR4, RZ ;  /* 0x0000000400007c24 */ /* 0x020fe4000f8e02ff */
[----:B------:R-:W-:-:S04]  /*1b30*/  IMAD.WIDE.U32 R12, R15, UR4, R12 ;  /* 0x000000040f0c7c25 */ /* 0x000fc8000f8e000c */
[----:B------:R-:W-:Y:S01]  /*1b40*/  IMAD R15, R15, UR5, R0 ;  /* 0x000000050f0f7c24 */ /* 0x000fe2000f8e0200 */
[----:B0-----:R-:W-:-:S04]  /*1b50*/  LEA R14, P2, R12, UR8, 0x1 ;  /* 0x000000080c0e7c11 */ /* 0x001fc8000f8408ff */
[----:B------:R-:W-:-:S04]  /*1b60*/  IADD3 R13, PT, PT, R13, R15, RZ ;  /* 0x0000000f0d0d7210 */ /* 0x000fc80007ffe0ff */
[----:B------:R-:W-:-:S05]  /*1b70*/  LEA.HI.X R15, R12, UR9, R13, 0x1, P2 ;  /* 0x000000090c0f7c11 */ /* 0x000fca00090f0c0d */
[----:B----4-:R0:W-:Y:S02]  /*1b80*/  STG.E.128 desc[UR6][R14.64], R8 ;  /* 0x000000080e007986 */ /* 0x0101e4000c101d06 */
.L_x_100:
[----:B------:R-:W-:Y:S05]  /*1b90*/  BSYNC.RECONVERGENT B0 ;  /* 0x0000000000007941 */ /* 0x000fea0003800200 */
.L_x_99:
[----:B0---4-:R0:W4:Y:S01]  /*1ba0*/  LDS.128 R8, [R3+0x10600] ;  /* 0x0106000003087984 */ /* 0x0111220000000c00 */
[----:B------:R-:W-:Y:S04]  /*1bb0*/  BSSY.RECONVERGENT B0, `(.L_x_101) ;  /* 0x000000f000007945 */ /* 0x000fe80003800200 */
[----:B------:R-:W-:Y:S05]  /*1bc0*/  @P1 BRA `(.L_x_102) ;  /* 0x0000000000341947 */ /* 0x000fea0003800000 */
[----:B------:R-:W5:Y:S01]  /*1bd0*/  LDCU.64 UR4, c[0x0][0x3c0] ;  /* 0x00007800ff0477ac */ /* 0x000f620008000a00 */
[----:B------:R-:W-:Y:S01]  /*1be0*/  IADD3 R15, P1, PT, R70, 0x30, RZ ;  /* 0x00000030460f7810 */ /* 0x000fe20007f3e0ff */
[----:B------:R-:W-:Y:S01]  /*1bf0*/  IMAD.MOV.U32 R13, RZ, RZ, R7 ;  /* 0x000000ffff0d7224 */ /* 0x000fe200078e0007 */
[----:B------:R-:W-:Y:S01]  /*1c00*/  MOV R12, R4 ;  /* 0x00000004000c7202 */ /* 0x000fe20000000f00 */
[----:B------:R-:W1:Y:S02]  /*1c10*/  LDCU.64 UR8, c[0x0][0x3a8] ;  /* 0x00007500ff0877ac */ /* 0x000e640008000a00 */
[----:B------:R-:W-:-:S04]  /*1c20*/  IMAD.X R0, RZ, RZ, R71, P1 ;  /* 0x000000ffff007224 */ /* 0x000fc800008e0647 */
[----:B-----5:R-:W-:Y:S02]  /*1c30*/  IMAD R0, R0, UR4, RZ ;  /* 0x0000000400007c24 */ /* 0x020fe4000f8e02ff */
[----:B------:R-:W-:-:S04]  /*1c40*/  IMAD.WIDE.U32 R12, R15, UR4, R12 ;  /* 0x000000040f0c7c25 */ /* 0x000fc8000f8e000c */
[----:B------:R-:W-:Y:S01]  /*1c50*/  IMAD R15, R15, UR5, R0 ;  /* 0x000000050f0f7c24 */ /* 0x000fe2000f8e0200 */
[----:B-1----:R-:W-:-:S04]  /*1c60*/  LEA R14, P1, R12, UR8, 0x1 ;  /* 0x000000080c0e7c11 */ /* 0x002fc8000f8208ff */
[----:B------:R-:W-:-:S04]  /*1c70*/  IADD3 R13, PT, PT, R13, R15, RZ ;  /* 0x0000000f0d0d7210 */ /* 0x000fc80007ffe0ff */
[----:B------:R-:W-:-:S05]  /*1c80*/  LEA.HI.X R15, R12, UR9, R13, 0x1, P1 ;  /* 0x000000090c0f7c11 */ /* 0x000fca00088f0c0d */
[----:B----4-:R1:W-:Y:S02]  /*1c90*/  STG.E.128 desc[UR6][R14.64], R8 ;  /* 0x000000080e007986 */ /* 0x0103e4000c101d06 */
.L_x_102:
[----:B------:R-:W-:Y:S05]  /*1ca0*/  BSYNC.RECONVERGENT B0 ;  /* 0x0000000000007941 */ /* 0x000fea0003800200 */
.L_x_101:
[----:B-1--4-:R1:W4:Y:S01]  /*1cb0*/  LDS.128 R8, [R3+0x10700] ;  /* 0x0107000003087984 */ /* 0x0123220000000c00 */
[----:B------:R-:W-:Y:S05]  /*1cc0*/  @P0 EXIT ;  /* 0x000000000000094d */ /* 0x000fea0003800000 */
[----:B------:R-:W5:Y:S01]  /*1cd0*/  LDCU.64 UR4, c[0x0][0x3c0] ;  /* 0x00007800ff0477ac */ /* 0x000f620008000a00 */
[----:B------:R-:W-:Y:S01]  /*1ce0*/  IADD3 R5, P0, PT, R70, 0x38, RZ ;  /* 0x0000003846057810 */ /* 0x000fe20007f1e0ff */
[----:B0123--:R-:W-:Y:S01]  /*1cf0*/  IMAD.MOV.U32 R3, RZ, RZ, R7 ;  /* 0x000000ffff037224 */ /* 0x00ffe200078e0007 */
        /* <DEDUP_REMOVED lines=9> */
[----:B----4-:R-:W-:Y:S01]  /*1d90*/  STG.E.128 desc[UR6][R4.64], R8 ;  /* 0x0000000804007986 */ /* 0x010fe2000c101d06 */
[----:B------:R-:W-:Y:S05]  /*1da0*/  EXIT ;  /* 0x000000000000794d */ /* 0x000fea0003800000 */
.L_x_103:
        /* <DEDUP_REMOVED lines=13> */
.L_x_157:


//--------------------- .text._ZN7cutlass13device_kernelIN5flash19enable_sm80_to_sm89INS1_16FlashAttnBwdSm80INS1_25CollectiveMainloopBwdSm80ILi1ELi1EN4cute5tupleIJNS5_1CILi64EEES8_NS7_ILi256EEEEEENS_10bfloat16_tEfNS_4arch4Sm80ELb1ELb0ELb0ELb1ELb0ELb0ELb0ELb0ELi2ELi4ELi2ELi2ELb0EEENS1_24CollectiveEpilogueBwdGQAISA_fSD_Li256ELb1ELb0EEENS1_25SingleTileBwdLPTSchedulerILb1ELi64ELb0EEEEEEEEEvNT_6ParamsE --------------------------
	.section	.text._ZN7cutlass13device_kernelIN5flash19enable_sm80_to_sm89INS1_16FlashAttnBwdSm80INS1_25CollectiveMainloopBwdSm80ILi1ELi1EN4cute5tupleIJNS5_1CILi64EEES8_NS7_ILi256EEEEEENS_10bfloat16_tEfNS_4arch4Sm80ELb1ELb0ELb0ELb1ELb0ELb0ELb0ELb0ELi2ELi4ELi2ELi2ELb0EEENS1_24CollectiveEpilogueBwdGQAISA_fSD_Li256ELb1ELb0EEENS1_25SingleTileBwdLPTSchedulerILb1ELi64ELb0EEEEEEEEEvNT_6ParamsE,"ax",@progbits
	.align	128
.text._ZN7cutlass13device_kernelIN5flash19enable_sm80_to_sm89INS1_16FlashAttnBwdSm80INS1_25CollectiveMainloopBwdSm80ILi1ELi1EN4cute5tupleIJNS5_1CILi64EEES8_NS7_ILi256EEEEEENS_10bfloat16_tEfNS_4arch4Sm80ELb1ELb0ELb0ELb1ELb0ELb0ELb0ELb0ELi2ELi4ELi2ELi2ELb0EEENS1_24CollectiveEpilogueBwdGQAISA_fSD_Li256ELb1ELb0EEENS1_25SingleTileBwdLPTSchedulerILb1ELi64ELb0EEEEEEEEEvNT_6ParamsE:
        .type           _ZN7cutlass13device_kernelIN5flash19enable_sm80_to_sm89INS1_16FlashAttnBwdSm80INS1_25CollectiveMainloopBwdSm80ILi1ELi1EN4cute5tupleIJNS5_1CILi64EEES8_NS7_ILi256EEEEEENS_10bfloat16_tEfNS_4arch4Sm80ELb1ELb0ELb0ELb1ELb0ELb0ELb0ELb0ELi2ELi4ELi2ELi2ELb0EEENS1_24CollectiveEpilogueBwdGQAISA_fSD_Li256ELb1ELb0EEENS1_25SingleTileBwdLPTSchedulerILb1ELi64ELb0EEEEEEEEEvNT_6ParamsE,@function
        .size           _ZN7cutlass13device_kernelIN5flash19enable_sm80_to_sm89INS1_16FlashAttnBwdSm80INS1_25CollectiveMainloopBwdSm80ILi1ELi1EN4cute5tupleIJNS5_1CILi64EEES8_NS7_ILi256EEEEEENS_10bfloat16_tEfNS_4arch4Sm80ELb1ELb0ELb0ELb1ELb0ELb0ELb0ELb0ELi2ELi4ELi2ELi2ELb0EEENS1_24CollectiveEpilogueBwdGQAISA_fSD_Li256ELb1ELb0EEENS1_25SingleTileBwdLPTSchedulerILb1ELi64ELb0EEEEEEEEEvNT_6ParamsE,(.L_x_158 - _ZN7cutlass13device_kernelIN5flash19enable_sm80_to_sm89INS1_16FlashAttnBwdSm80INS1_25CollectiveMainloopBwdSm80ILi1ELi1EN4cute5tupleIJNS5_1CILi64EEES8_NS7_ILi256EEEEEENS_10bfloat16_tEfNS_4arch4Sm80ELb1ELb0ELb0ELb1ELb0ELb0ELb0ELb0ELi2ELi4ELi2ELi2ELb0EEENS1_24CollectiveEpilogueBwdGQAISA_fSD_Li256ELb1ELb0EEENS1_25SingleTileBwdLPTSchedulerILb1ELi64ELb0EEEEEEEEEvNT_6ParamsE)
        .other          _ZN7cutlass13device_kernelIN5flash19enable_sm80_to_sm89INS1_16FlashAttnBwdSm80INS1_25CollectiveMainloopBwdSm80ILi1ELi1EN4cute5tupleIJNS5_1CILi64EEES8_NS7_ILi256EEEEEENS_10bfloat16_tEfNS_4arch4Sm80ELb1ELb0ELb0ELb1ELb0ELb0ELb0ELb0ELi2ELi4ELi2ELi2ELb0EEENS1_24CollectiveEpilogueBwdGQAISA_fSD_Li256ELb1ELb0EEENS1_25SingleTileBwdLPTSchedulerILb1ELi64ELb0EEEEEEEEEvNT_6ParamsE,@"STO_CUDA_ENTRY STV_DEFAULT"
_ZN7cutlass13device_kernelIN5flash19enable_sm80_to_sm89INS1_16FlashAttnBwdSm80INS1_25CollectiveMainloopBwdSm80ILi1ELi1EN4cute5tupleIJNS5_1CILi64EEES8_NS7_ILi256EEEEEENS_10bfloat16_tEfNS_4arch4Sm80ELb1ELb0ELb0ELb1ELb0ELb0ELb0ELb0ELi2ELi4ELi2ELi2ELb0EEENS1_24CollectiveEpilogueBwdGQAISA_fSD_Li256ELb1ELb0EEENS1_25SingleTileBwdLPTSchedulerILb1ELi64ELb0EEEEEEEEEvNT_6ParamsE:
[----:B------:R-:W-:Y:S01]  /*0000*/  LDC R1, c[0x0][0x37c] ;  /* 0x0000df00ff017b82 */ /* 0x000fe20000000800 */
[----:B------:R-:W-:Y:S05]  /*0010*/  EXIT ;  /* 0x000000000000794d */ /* 0x000fea0003800000 */
.L_x_104:
        /* <DEDUP_REMOVED lines=14> */
.L_x_158:


//--------------------- .text._ZN7cutlass13device_kernelIN5flash22FlashAttnBwdPreprocessIN4cute5tupleIJNS3_1CILi64EEENS5_ILi256EEEEEENS_10bfloat16_tEfNS_4arch4Sm80ELb1ELb1EEEEEvNT_6ParamsE --------------------------
	.section	.text._ZN7cutlass13device_kernelIN5flash22FlashAttnBwdPreprocessIN4cute5tupleIJNS3_1CILi64EEENS5_ILi256EEEEEENS_10bfloat16_tEfNS_4arch4Sm80ELb1ELb1EEEEEvNT_6ParamsE,"ax",@progbits
	.align	128
.text._ZN7cutlass13device_kernelIN5flash22FlashAttnBwdPreprocessIN4cute5tupleIJNS3_1CILi64EEENS5_ILi256EEEEEENS_10bfloat16_tEfNS_4arch4Sm80ELb1ELb1EEEEEvNT_6ParamsE:
        .type           _ZN7cutlass13device_kernelIN5flash22FlashAttnBwdPreprocessIN4cute5tupleIJNS3_1CILi64EEENS5_ILi256EEEEEENS_10bfloat16_tEfNS_4arch4Sm80ELb1ELb1EEEEEvNT_6ParamsE,@function
        .size           _ZN7cutlass13device_kernelIN5flash22FlashAttnBwdPreprocessIN4cute5tupleIJNS3_1CILi64EEENS5_ILi256EEEEEENS_10bfloat16_tEfNS_4arch4Sm80ELb1ELb1EEEEEvNT_6ParamsE,(.L_x_159 - _ZN7cutlass13device_kernelIN5flash22FlashAttnBwdPreprocessIN4cute5tupleIJNS3_1CILi64EEENS5_ILi256EEEEEENS_10bfloat16_tEfNS_4arch4Sm80ELb1ELb1EEEEEvNT_6ParamsE)
        .other          _ZN7cutlass13device_kernelIN5flash22FlashAttnBwdPreprocessIN4cute5tupleIJNS3_1CILi64EEENS5_ILi256EEEEEENS_10bfloat16_tEfNS_4arch4Sm80ELb1ELb1EEEEEvNT_6ParamsE,@"STO_CUDA_ENTRY STV_DEFAULT"
_ZN7cutlass13device_kernelIN5flash22FlashAttnBwdPreprocessIN4cute5tupleIJNS3_1CILi64EEENS5_ILi256EEEEEENS_10bfloat16_tEfNS_4arch4Sm80ELb1ELb1EEEEEvNT_6ParamsE:
[----:B------:R-:W-:Y:S01]  /*0000*/  LDC R1, c[0x0][0x37c] ;  /* 0x0000df00ff017b82 */ /* 0x000fe20000000800 */
[----:B------:R-:W0:Y:S07]  /*0010*/  LDCU.64 UR10, c[0x0][0x460] ;  /* 0x00008c00ff0a77ac */ /* 0x000e2e0008000a00 */
[----:B------:R-:W1:Y:S01]  /*0020*/  S2UR UR16, SR_CTAID.X ;  /* 0x00000000001079c3 */ /* 0x000e620000002500 */
[----:B------:R-:W2:Y:S07]  /*0030*/  LDCU.64 UR12, c[0x0][0x358] ;  /* 0x00006b00ff0c77ac */ /* 0x000eae0008000a00 */
[----:B------:R-:W3:Y:S08]  /*0040*/  S2UR UR15, SR_CTAID.Y ;  /* 0x00000000000f79c3 */ /* 0x000ef00000002600 */
[----:B------:R-:W4:Y:S01]  /*0050*/  S2UR UR14, SR_CTAID.Z ;  /* 0x00000000000e79c3 */ /* 0x000f220000002700 */
[----:B0-----:R-:W-:-:S04]  /*0060*/  UISETP.NE.U32.AND UP1, UPT, UR10, URZ, UPT ;  /* 0x000000ff0a00728c */ /* 0x001fc8000bf25070 */
[----:B------:R-:W-:-:S09]  /*0070*/  UISETP.NE.AND.EX UP2, UPT, UR11, URZ, UPT, UP1 ;  /* 0x000000ff0b00728c */ /* 0x000fd2000bf45310 */
[----:B-12---:R-:W-:Y:S05]  /*0080*/  BRA.U UP2, `(.L_x_105) ;  /* 0x0000000102247547 */ /* 0x006fea000b800000 */
[----:B------:R-:W0:Y:S01]  /*0090*/  LDCU.64 UR6, c[0x0][0x468] ;  /* 0x00008d00ff0677ac */ /* 0x000e220008000a00 */
[----:B------:R-:W1:Y:S01]  /*00a0*/  LDCU UR5, c[0x0][0x388] ;  /* 0x00007100ff0577ac */ /* 0x000e620008000800 */
[----:B------:R-:W-:Y:S01]  /*00b0*/  UMOV UR4, URZ ;  /* 0x000000ff00047c82 */ /* 0x000fe20008000000 */
[----:B0-----:R-:W-:-:S03]  /*00c0*/  UISETP.NE.U32.AND UP0, UPT, UR6, URZ, UPT ;  /* 0x000000ff0600728c */ /* 0x001fc6000bf05070 */
[----:B------:R-:W-:Y:S01]  /*00d0*/  UMOV UR6, URZ ;  /* 0x000000ff00067c82 */ /* 0x000fe20008000000 */
[----:B------:R-:W-:-:S03]  /*00e0*/  UISETP.NE.AND.EX UP0, UPT, UR7, URZ, UPT, UP0 ;  /* 0x000000ff0700728c */ /* 0x000fc6000bf05300 */
[----:B------:R-:W-:-:S06]  /*00f0*/  UMOV UR7, URZ ;  /* 0x000000ff00077c82 */ /* 0x000fcc0008000000 */
[----:B-1----:R-:W-:Y:S05]  /*0100*/  BRA.U !UP0, `(.L_x_106) ;  /* 0x0000000108687547 */ /* 0x002fea000b800000 */
[----:B------:R-:W-:Y:S05]  /*0110*/  BRA `(.L_x_107) ;  /* 0x00000000003c7947 */ /* 0x000fea0003800000 */
.L_x_105:
[----:B------:R-:W4:Y:S01]  /*0120*/  LDCU.64 UR4, c[0x0][0x460] ;  /* 0x00008c00ff0477ac */ /* 0x000f220008000a00 */
[----:B------:R-:W0:Y:S01]  /*0130*/  LDCU.64 UR8, c[0x0][0x468] ;  /* 0x00008d00ff0877ac */ /* 0x000e220008000a00 */
[----:B----4-:R-:W-:-:S06]  /*0140*/  UIMAD.WIDE.U32 UR4, UR14, 0x4, UR4 ;  /* 0x000000040e0478a5 */ /* 0x010fcc000f8e0004 */
[----:B------:R-:W-:Y:S02]  /*0150*/  IMAD.U32 R2, RZ, RZ, UR4 ;  /* 0x00000004ff027e24 */ /* 0x000fe4000f8e00ff */
[----:B------:R-:W-:-:S05]  /*0160*/  IMAD.U32 R3, RZ, RZ, UR5 ;  /* 0x00000005ff037e24 */ /* 0x000fca000f8e00ff */
[----:B------:R-:W2:Y:S01]  /*0170*/  LDG.E R0, desc[UR12][R2.64] ;  /* 0x0000000c02007981 */ /* 0x000ea2000c1e1900 */
[----:B0-----:R-:W-:-:S04]  /*0180*/  UISETP.NE.U32.AND UP0, UPT, UR8, URZ, UPT ;  /* 0x000000ff0800728c */ /* 0x001fc8000bf05070 */
[----:B------:R-:W-:Y:S01]  /*0190*/  UISETP.NE.AND.EX UP0, UPT, UR9, URZ, UPT, UP0 ;  /* 0x000000ff0900728c */ /* 0x000fe2000bf05300 */
[----:B--2---:R-:W-:-:S13]  /*01a0*/  R2UR UR6, R0 ;  /* 0x00000000000672ca */ /* 0x004fda00000e0000 */
[----:B------:R-:W-:Y:S02]  /*01b0*/  ULEA UR4, UR14, UR6, 0x6 ;  /* 0x000000060e047291 */ /* 0x000fe4000f8e30ff */
[----:B------:R-:W-:Y:S02]  /*01c0*/  USHF.R.S32.HI UR7, URZ, 0x1f, UR6 ;  /* 0x0000001fff077899 */ /* 0x000fe40008011406 */
[----:B------:R-:W-:-:S04]  /*01d0*/  USHF.R.S32.HI UR5, URZ, 0x1f, UR4 ;  /* 0x0000001fff057899 */ /* 0x000fc80008011404 */
[----:B------:R-:W-:-:S04]  /*01e0*/  ULEA.HI UR4, UR5, UR4, URZ, 0x6 ;  /* 0x0000000405047291 */ /* 0x000fc8000f8f30ff */
[----:B------:R-:W-:Y:S01]  /*01f0*/  ULOP3.LUT UR4, UR4, 0xffffffc0, URZ, 0xc0, !UPT ;  /* 0xffffffc004047892 */ /* 0x000fe2000f8ec0ff */
[----:B------:R-:W-:Y:S11]  /*0200*/  BRA.U !UP0, `(.L_x_108) ;  /* 0x00000001081c7547 */ /* 0x000ff6000b800000 */
.L_x_107:
[----:B------:R-:W4:Y:S02]  /*0210*/  LDCU.64 UR8, c[0x0][0x468] ;  /* 0x00008d00ff0877ac */ /* 0x000f240008000a00 */
[----:B----4-:R-:W-:-:S06]  /*0220*/  UIMAD.WIDE.U32 UR8, UR14, 0x4, UR8 ;  /* 0x000000040e0878a5 */ /* 0x010fcc000f8e0008 */
[----:B------:R-:W-:Y:S01]  /*0230*/  IMAD.U32 R2, RZ, RZ, UR8 ;  /* 0x00000008ff027e24 */ /* 0x000fe2000f8e00ff */
[----:B------:R-:W-:-:S05]  /*0240*/  MOV R3, UR9 ;  /* 0x0000000900037c02 */ /* 0x000fca0008000f00 */
[----:B------:R-:W2:Y:S02]  /*0250*/  LDG.E R2, desc[UR12][R2.64] ;  /* 0x0000000c02027981 */ /* 0x000ea4000c1e1900 */
[----:B--2---:R-:W-:Y:S01]  /*0260*/  R2UR UR5, R2 ;  /* 0x00000000020572ca */ /* 0x004fe200000e0000 */
[----:B------:R-:W-:-:S14]  /*0270*/  BRA `(.L_x_106) ;  /* 0x00000000000c7947 */ /* 0x000fdc0003800000 */
.L_x_108:
[----:B------:R-:W2:Y:S02]  /*0280*/  LDG.E R2, desc[UR12][R2.64+0x4] ;  /* 0x0000040c02027981 */ /* 0x000ea4000c1e1900 */
[----:B--2---:R-:W-:-:S13]  /*0290*/  R2UR UR5, R2 ;  /* 0x00000000020572ca */ /* 0x004fda00000e0000 */
[----:B------:R-:W-:-:S12]  /*02a0*/  UIADD3 UR5, UPT, UPT, -UR6, UR5, URZ ;  /* 0x0000000506057290 */ /* 0x000fd8000fffe1ff */
.L_x_106:
[----:B------:R-:W-:Y:S01]  /*02b0*/  USHF.L.U32 UR8, UR16, 0x6, URZ ;  /* 0x0000000610087899 */ /* 0x000fe200080006ff */
[----:B------:R-:W0:Y:S01]  /*02c0*/  S2R R64, SR_TID.X ;  /* 0x0000000000407919 */ /* 0x000e220000002100 */
[----:B------:R-:W-:Y:S02]  /*02d0*/  PLOP3.LUT P0, PT, PT, PT, UP1, 0x80, 0x8 ;  /* 0x000000000008781c */ /* 0x000fe40003f0f018 */
[----:B------:R-:W-:Y:S02]  /*02e0*/  UISETP.GT.AND UP0, UPT, UR5, UR8, UPT ;  /* 0x000000080500728c */ /* 0x000fe4000bf04270 */
[----:B------:R-:W-:-:S04]  /*02f0*/  ISETP.NE.AND.EX P0, PT, RZ, UR11, PT, P0 ;  /* 0x0000000bff007c0c */ /* 0x000fc8000bf05300 */
[----:B------:R-:W-:-:S13]  /*0300*/  PLOP3.LUT P1, PT, PT, PT, UP0, 0x80, 0x8 ;  /* 0x000000000008781c */ /* 0x000fda0003f2f008 */
[----:B---34-:R-:W-:Y:S05]  /*0310*/  @!P1 EXIT P0 ;  /* 0x000000000000994d */ /* 0x018fea0000000000 */
[----:B------:R-:W-:Y:S01]  /*0320*/  UIADD3 UR18, UPT, UPT, -UR8, UR5, URZ ;  /* 0x0000000508127290 */ /* 0x000fe2000fffe1ff */
[----:B------:R-:W1:Y:S01]  /*0330*/  LDC.64 R4, c[0x0][0x400] ;  /* 0x00010000ff047b82 */ /* 0x000e620000000a00 */
[----:B0-----:R-:W-:Y:S01]  /*0340*/  SHF.R.U32.HI R6, RZ, 0x4, R64 ;  /* 0x00000004ff067819 */ /* 0x001fe20000011640 */
[----:B------:R-:W-:Y:S01]  /*0350*/  IMAD.MOV.U32 R65, RZ, RZ, RZ ;  /* 0x000000ffff417224 */ /* 0x000fe200078e00ff */
[----:B------:R-:W-:Y:S01]  /*0360*/  USEL UR17, UR14, URZ, !UP2 ;  /* 0x000000ff0e117287 */ /* 0x000fe2000d000000 */
[----:B------:R-:W-:Y:S01]  /*0370*/  MOV R7, UR16 ;  /* 0x0000001000077c02 */ /* 0x000fe20008000f00 */
[----:B------:R-:W-:Y:S01]  /*0380*/  BSSY.RECONVERGENT B0, `(.L_x_109) ;  /* 0x0000038000007945 */ /* 0x000fe20003800200 */
[----:B------:R-:W-:Y:S02]  /*0390*/  ISETP.GE.AND P0, PT, R64, UR18, PT ;  /* 0x0000001240007c0c */ /* 0x000fe4000bf06270 */
[----:B------:R-:W-:Y:S01]  /*03a0*/  CS2R R72, SRZ ;  /* 0x0000000000487805 */ /* 0x000fe2000001ff00 */
[----:B------:R-:W0:Y:S01]  /*03b0*/  LDC.64 R10, c[0x0][0x3a0] ;  /* 0x0000e800ff0a7b82 */ /* 0x000e220000000a00 */
[----:B------:R-:W-:-:S02]  /*03c0*/  IADD3 R66, P3, PT, R6, UR6, RZ ;  /* 0x0000000606427c10 */ /* 0x000fc4000ff7e0ff */
[----:B------:R-:W-:Y:S02]  /*03d0*/  CS2R R74, SRZ ;  /* 0x00000000004a7805 */ /* 0x000fe4000001ff00 */
[----:B------:R-:W-:Y:S02]  /*03e0*/  ISETP.GT.U32.OR P0, PT, R64, 0x3f, P0 ;  /* 0x0000003f4000780c */ /* 0x000fe40000704470 */
[----:B------:R-:W-:Y:S02]  /*03f0*/  CS2R R44, SRZ ;  /* 0x00000000002c7805 */ /* 0x000fe4000001ff00 */
[C---:B------:R-:W-:Y:S01]  /*0400*/  IADD3 R0, PT, PT, R6.reuse, 0x10, RZ ;  /* 0x0000001006007810 */ /* 0x040fe20007ffe0ff */
[----:B------:R-:W-:Y:S01]  /*0410*/  IMAD.X R67, RZ, RZ, UR7, P3 ;  /* 0x00000007ff437e24 */ /* 0x000fe200098e06ff */
[----:B------:R-:W-:Y:S01]  /*0420*/  ISETP.GE.AND P3, PT, R6, UR18, PT ;  /* 0x0000001206007c0c */ /* 0x000fe2000bf66270 */
[----:B------:R-:W2:Y:S01]  /*0430*/  LDC.64 R8, c[0x0][0x408] ;  /* 0x00010200ff087b82 */ /* 0x000ea20000000a00 */
[----:B------:R-:W-:Y:S01]  /*0440*/  CS2R R46, SRZ ;  /* 0x00000000002e7805 */ /* 0x000fe2000001ff00 */
[----:B------:R-:W-:Y:S01]  /*0450*/  IMAD.WIDE.U32 R66, R7, 0x40, R66 ;  /* 0x0000004007427825 */ /* 0x000fe200078e0042 */
[----:B------:R-:W-:-:S02]  /*0460*/  CS2R R56, SRZ ;  /* 0x0000000000387805 */ /* 0x000fc4000001ff00 */
[----:B------:R-:W-:Y:S02]  /*0470*/  CS2R R58, SRZ ;  /* 0x00000000003a7805 */ /* 0x000fe4000001ff00 */
[----:B------:R-:W-:Y:S02]  /*0480*/  CS2R R36, SRZ ;  /* 0x0000000000247805 */ /* 0x000fe4000001ff00 */
[----:B------:R-:W-:Y:S02]  /*0490*/  CS2R R38, SRZ ;  /* 0x0000000000267805 */ /* 0x000fe4000001ff00 */
[----:B------:R-:W-:Y:S01]  /*04a0*/  CS2R R28, SRZ ;  /* 0x00000000001c7805 */ /* 0x000fe2000001ff00 */
[C---:B------:R-:W-:Y:S01]  /*04b0*/  @!P0 VIADD R2, R64.reuse, UR8 ;  /* 0x0000000840028c36 */ /* 0x040fe20008000000 */
[----:B------:R-:W3:Y:S01]  /*04c0*/  LDC.64 R14, c[0x0][0x3a8] ;  /* 0x0000ea00ff0e7b82 */ /* 0x000ee20000000a00 */
[----:B------:R-:W-:Y:S01]  /*04d0*/  IMAD.SHL.U32 R64, R64, 0x8, RZ ;  /* 0x0000000840407824 */ /* 0x000fe200078e00ff */
[----:B------:R-:W-:Y:S01]  /*04e0*/  CS2R R30, SRZ ;  /* 0x00000000001e7805 */ /* 0x000fe2000001ff00 */
[----:B------:R-:W-:Y:S01]  /*04f0*/  VIADD R16, R6, 0x30 ;  /* 0x0000003006107836 */ /* 0x000fe20000000000 */
[----:B------:R-:W-:-:S02]  /*0500*/  @!P0 IADD3 R2, P1, PT, R2, UR6, RZ ;  /* 0x0000000602028c10 */ /* 0x000fc4000ff3e0ff */
[----:B------:R-:W-:-:S03]  /*0510*/  LOP3.LUT R64, R64, 0x78, RZ, 0xc0, !PT ;  /* 0x0000007840407812 */ /* 0x000fc600078ec0ff */
[----:B------:R-:W-:Y:S01]  /*0520*/  @!P0 IMAD.X R3, RZ, RZ, UR7, P1 ;  /* 0x00000007ff038e24 */ /* 0x000fe200088e06ff */
[----:B------:R-:W-:Y:S01]  /*0530*/  ISETP.GE.AND P1, PT, R0, UR18, PT ;  /* 0x0000001200007c0c */ /* 0x000fe2000bf26270 */
[----:B------:R-:W-:Y:S01]  /*0540*/  VIADD R0, R6, 0x20 ;  /* 0x0000002006007836 */ /* 0x000fe20000000000 */
[----:B------:R-:W-:Y:S01]  /*0550*/  LOP3.LUT R80, R64, 0x80, RZ, 0xfc, !PT ;  /* 0x0000008040507812 */ /* 0x000fe200078efcff */
[----:B-1----:R-:W-:-:S03]  /*0560*/  @!P0 IMAD.WIDE.U32 R2, R4, UR15, R2 ;  /* 0x0000000f04028c25 */ /* 0x002fc6000f8e0002 */
[----:B------:R-:W-:Y:S01]  /*0570*/  ISETP.GE.AND P2, PT, R0, UR18, PT ;  /* 0x0000001200007c0c */ /* 0x000fe2000bf46270 */
[----:B------:R-:W-:Y:S02]  /*0580*/  @!P0 IMAD R3, R5, UR15, R3 ;  /* 0x0000000f05038c24 */ /* 0x000fe4000f8e0203 */
[----:B0-----:R-:W-:-:S04]  /*0590*/  IMAD.WIDE.U32 R4, R10, UR15, R64 ;  /* 0x0000000f0a047c25 */ /* 0x001fc8000f8e0040 */
[----:B------:R-:W-:Y:S01]  /*05a0*/  IMAD R5, R11, UR15, R5 ;  /* 0x0000000f0b057c24 */ /* 0x000fe2000f8e0205 */
[----:B------:R-:W-:Y:S01]  /*05b0*/  CS2R R10, SRZ ;  /* 0x00000000000a7805 */ /* 0x000fe2000001ff00 */
[----:B--2---:R-:W-:-:S04]  /*05c0*/  @!P0 IMAD.WIDE.U32 R2, R8, UR17, R2 ;  /* 0x0000001108028c25 */ /* 0x004fc8000f8e0002 */
[----:B---3--:R-:W-:-:S04]  /*05d0*/  IMAD.WIDE.U32 R12, R14, UR17, R4 ;  /* 0x000000110e0c7c25 */ /* 0x008fc8000f8e0004 */
[----:B------:R-:W-:Y:S01]  /*05e0*/  @!P0 IMAD R0, R9, UR17, R3 ;  /* 0x0000001109008c24 */ /* 0x000fe2000f8e0203 */
        /* <DEDUP_REMOVED lines=17> */
.L_x_110:
[----:B------:R-:W-:Y:S05]  /*0700*/  BSYNC.RECONVERGENT B0 ;  /* 0x0000000000007941 */ /* 0x000fea0003800200 */
.L_x_109:
[----:B------:R-:W-:Y:S04]  /*0710*/  BSSY.RECONVERGENT B0, `(.L_x_111) ;  /* 0x0000013000007945 */ /* 0x000fe80003800200 */
[----:B------:R-:W-:Y:S05]  /*0720*/  @P1 BRA `(.L_x_112) ;  /* 0x0000000000441947 */ /* 0x000fea0003800000 */
[----:B------:R-:W1:Y:S01]  /*0730*/  LDCU.64 UR8, c[0x0][0x398] ;  /* 0x00007300ff0877ac */ /* 0x000e620008000a00 */
[----:B0-----:R-:W-:Y:S01]  /*0740*/  IADD3 R7, P4, PT, R66, 0x10, RZ ;  /* 0x0000001042077810 */ /* 0x001fe20007f9e0ff */
[----:B------:R-:W-:Y:S01]  /*0750*/  IMAD.MOV.U32 R5, RZ, RZ, R15 ;  /* 0x000000ffff057224 */ /* 0x000fe200078e000f */
[----:B------:R-:W0:Y:S02]  /*0760*/  LDCU UR6, c[0x0][0x38c] ;  /* 0x00007180ff0677ac */ /* 0x000e240008000800 */
[----:B------:R-:W-:Y:S01]  /*0770*/  IADD3.X R4, PT, PT, RZ, R67, RZ, P4, !PT ;  /* 0x00000043ff047210 */ /* 0x000fe200027fe4ff */
[----:B------:R-:W2:Y:S04]  /*0780*/  LDCU.64 UR10, c[0x0][0x380] ;  /* 0x00007000ff0a77ac */ /* 0x000ea80008000a00 */
[----:B-1----:R-:W-:-:S02]  /*0790*/  IMAD R6, R4, UR8, RZ ;  /* 0x0000000804067c24 */ /* 0x002fc4000f8e02ff */
[----:B------:R-:W-:Y:S01]  /*07a0*/  IMAD.MOV.U32 R4, RZ, RZ, R12 ;  /* 0x000000ffff047224 */ /* 0x000fe200078e000c */
[----:B0-----:R-:W-:-:S03]  /*07b0*/  ISETP.GE.AND P5, PT, R64, UR6, PT ;  /* 0x0000000640007c0c */ /* 0x001fc6000bfa6270 */
        /* <DEDUP_REMOVED lines=8> */
.L_x_112:
[----:B------:R-:W-:Y:S05]  /*0840*/  BSYNC.RECONVERGENT B0 ;  /* 0x0000000000007941 */ /* 0x000fea0003800200 */
.L_x_111:
[----:B------:R-:W-:Y:S04]  /*0850*/  BSSY.RECONVERGENT B0, `(.L_x_113) ;  /* 0x0000013000007945 */ /* 0x000fe80003800200 */
[----:B------:R-:W-:Y:S05]  /*0860*/  @P2 BRA `(.L_x_114) ;  /* 0x0000000000442947 */ /* 0x000fea0003800000 */
[----:B------:R-:W2:Y:S01]  /*0870*/  LDCU.64 UR8, c[0x0][0x398] ;  /* 0x00007300ff0877ac */ /* 0x000ea20008000a00 */
[----:B01----:R-:W-:Y:S01]  /*0880*/  IADD3 R7, P4, PT, R66, 0x20, RZ ;  /* 0x0000002042077810 */ /* 0x003fe20007f9e0ff */
[----:B------:R-:W-:Y:S01]  /*0890*/  IMAD.MOV.U32 R5, RZ, RZ, R15 ;  /* 0x000000ffff057224 */ /* 0x000fe200078e000f */
[----:B------:R-:W0:Y:S02]  /*08a0*/  LDCU UR6, c[0x0][0x38c] ;  /* 0x00007180ff0677ac */ /* 0x000e240008000800 */
[----:B------:R-:W-:Y:S01]  /*08b0*/  IADD3.X R4, PT, PT, RZ, R67, RZ, P4, !PT ;  /* 0x00000043ff047210 */ /* 0x000fe200027fe4ff */
[----:B------:R-:W1:Y:S04]  /*08c0*/  LDCU.64 UR10, c[0x0][0x380] ;  /* 0x00007000ff0a77ac */ /* 0x000e680008000a00 */
[----:B--2---:R-:W-:-:S02]  /*08d0*/  IMAD R6, R4, UR8, RZ ;  /* 0x0000000804067c24 */ /* 0x004fc4000f8e02ff */
[----:B------:R-:W-:Y:S01]  /*08e0*/  IMAD.MOV.U32 R4, RZ, RZ, R12 ;  /* 0x000000ffff047224 */ /* 0x000fe200078e000c */
[----:B0-----:R-:W-:-:S03]  /*08f0*/  ISETP.GE.AND P5, PT, R64, UR6, PT ;  /* 0x0000000640007c0c */ /* 0x001fc6000bfa6270 */
[----:B------:R-:W-:Y:S01]  /*0900*/  IMAD.WIDE.U32 R4, R7, UR8, R4 ;  /* 0x0000000807047c25 */ /* 0x000fe2000f8e0004 */
[----:B------:R-:W-:-:S03]  /*0910*/  ISETP.GE.AND P6, PT, R80, UR6, PT ;  /* 0x0000000650007c0c */ /* 0x000fc6000bfc6270 */
[----:B------:R-:W-:Y:S01]  /*0920*/  IMAD R7, R7, UR9, R6 ;  /* 0x0000000907077c24 */ /* 0x000fe2000f8e0206 */
[----:B-1----:R-:W-:-:S03]  /*0930*/  LEA R6, P4, R4, UR10, 0x1 ;  /* 0x0000000a04067c11 */ /* 0x002fc6000f8808ff */
[----:B------:R-:W-:-:S05]  /*0940*/  IMAD.IADD R5, R5, 0x1, R7 ;  /* 0x0000000105057824 */ /* 0x000fca00078e0207 */
[----:B------:R-:W-:-:S05]  /*0950*/  LEA.HI.X R7, R4, UR11, R5, 0x1, P4 ;  /* 0x0000000b04077c11 */ /* 0x000fca000a0f0c05 */
[----:B------:R2:W5:Y:S04]  /*0960*/  @!P5 LDG.E.128 R8, desc[UR12][R6.64] ;  /* 0x0000000c0608d981 */ /* 0x000568000c1e1d00 */
[----:B------:R2:W5:Y:S02]  /*0970*/  @!P6 LDG.E.128 R28, desc[UR12][R6.64+0x100] ;  /* 0x0001000c061ce981 */ /* 0x000564000c1e1d00 */
.L_x_114:
[----:B------:R-:W-:Y:S05]  /*0980*/  BSYNC.RECONVERGENT B0 ;  /* 0x0000000000007941 */ /* 0x000fea0003800200 */
.L_x_113:
[----:B------:R-:W-:Y:S01]  /*0990*/  ISETP.GE.AND P4, PT, R16, UR18, PT ;  /* 0x0000001210007c0c */ /* 0x000fe2000bf86270 */
[----:B------:R-:W-:Y:S01]  /*09a0*/  BSSY.RECONVERGENT B0, `(.L_x_115) ;  /* 0x0000016000007945 */ /* 0x000fe20003800200 */
[----:B------:R-:W-:Y:S02]  /*09b0*/  CS2R R4, SRZ ;  /* 0x0000000000047805 */ /* 0x000fe4000001ff00 */
[----:B012---:R-:W-:Y:S02]  /*09c0*/  CS2R R6, SRZ ;  /* 0x0000000000067805 */ /* 0x007fe4000001ff00 */
[----:B------:R-:W-:Y:S02]  /*09d0*/  CS2R R20, SRZ ;  /* 0x0000000000147805 */ /* 0x000fe4000001ff00 */
[----:B------:R-:W-:-:S05]  /*09e0*/  CS2R R22, SRZ ;  /* 0x0000000000167805 */ /* 0x000fca000001ff00 */
[----:B------:R-:W-:Y:S05]  /*09f0*/  @P4 BRA `(.L_x_116) ;  /* 0x0000000000404947 */ /* 0x000fea0003800000 */
[----:B------:R-:W0:Y:S01]  /*0a00*/  LDCU.64 UR8, c[0x0][0x398] ;  /* 0x00007300ff0877ac */ /* 0x000e220008000a00 */
[----:B------:R-:W-:Y:S01]  /*0a10*/  IADD3 R17, P5, PT, R66, 0x30, RZ ;  /* 0x0000003042117810 */ /* 0x000fe20007fbe0ff */
[----:B------:R-:W1:Y:S03]  /*0a20*/  LDCU.64 UR10, c[0x0][0x380] ;  /* 0x00007000ff0a77ac */ /* 0x000e660008000a00 */
[----:B------:R-:W-:Y:S01]  /*0a30*/  IADD3.X R13, PT, PT, RZ, R67, RZ, P5, !PT ;  /* 0x00000043ff0d7210 */ /* 0x000fe20002ffe4ff */
[----:B------:R-:W2:Y:S04]  /*0a40*/  LDCU UR6, c[0x0][0x38c] ;  /* 0x00007180ff0677ac */ /* 0x000ea80008000800 */
[----:B0-----:R-:W-:-:S02]  /*0a50*/  IMAD R14, R13, UR8, RZ ;  /* 0x000000080d0e7c24 */ /* 0x001fc4000f8e02ff */
[----:B------:R-:W-:Y:S02]  /*0a60*/  IMAD.MOV.U32 R13, RZ, RZ, R15 ;  /* 0x000000ffff0d7224 */ /* 0x000fe400078e000f */
[----:B------:R-:W-:Y:S01]  /*0a70*/  IMAD.WIDE.U32 R12, R17, UR8, R12 ;  /* 0x00000008110c7c25 */ /* 0x000fe2000f8e000c */
[----:B--2---:R-:W-:-:S03]  /*0a80*/  ISETP.GE.AND P5, PT, R64, UR6, PT ;  /* 0x0000000640007c0c */ /* 0x004fc6000bfa6270 */
[----:B------:R-:W-:Y:S01]  /*0a90*/  IMAD R17, R17, UR9, R14 ;  /* 0x0000000911117c24 */ /* 0x000fe2000f8e020e */
[----:B-1----:R-:W-:-:S03]  /*0aa0*/  LEA R14, P6, R12, UR10, 0x1 ;  /* 0x0000000a0c0e7c11 */ /* 0x002fc6000f8c08ff */
[----:B------:R-:W-:-:S05]  /*0ab0*/  IMAD.IADD R13, R13, 0x1, R17 ;  /* 0x000000010d0d7824 */ /* 0x000fca00078e0211 */
[----:B------:R-:W-:Y:S02]  /*0ac0*/  LEA.HI.X R15, R12, UR11, R13, 0x1, P6 ;  /* 0x0000000b0c0f7c11 */ /* 0x000fe4000b0f0c0d */
[----:B------:R-:W-:-:S03]  /*0ad0*/  ISETP.GE.AND P6, PT, R80, UR6, PT ;  /* 0x0000000650007c0c */ /* 0x000fc6000bfc6270 */
[----:B------:R0:W5:Y:S10]  /*0ae0*/  @!P5 LDG.E.128 R4, desc[UR12][R14.64] ;  /* 0x0000000c0e04d981 */ /* 0x000174000c1e1d00 */
[----:B------:R0:W5:Y:S02]  /*0af0*/  @!P6 LDG.E.128 R20, desc[UR12][R14.64+0x100] ;  /* 0x0001000c0e14e981 */ /* 0x000164000c1e1d00 */
.L_x_116:
[----:B------:R-:W-:Y:S05]  /*0b00*/  BSYNC.RECONVERGENT B0 ;  /* 0x0000000000007941 */ /* 0x000fea0003800200 */
.L_x_115:
[----:B0-----:R-:W0:Y:S01]  /*0b10*/  LDC.64 R14, c[0x0][0x3c0] ;  /* 0x0000f000ff0e7b82 */ /* 0x001e220000000a00 */
[----:B------:R-:W-:Y:S01]  /*0b20*/  BSSY.RECONVERGENT B0, `(.L_x_117) ;  /* 0x0000024000007945 */ /* 0x000fe20003800200 */
[----:B------:R-:W-:Y:S02]  /*0b30*/  CS2R R60, SRZ ;  /* 0x00000000003c7805 */ /* 0x000fe4000001ff00 */
[----:B------:R-:W-:Y:S02]  /*0b40*/  CS2R R62, SRZ ;  /* 0x00000000003e7805 */ /* 0x000fe4000001ff00 */
[----:B------:R-:W-:Y:S02]  /*0b50*/  CS2R R48, SRZ ;  /* 0x0000000000307805 */ /* 0x000fe4000001ff00 */
[----:B------:R-:W-:Y:S02]  /*0b60*/  CS2R R50, SRZ ;  /* 0x0000000000327805 */ /* 0x000fe4000001ff00 */
[----:B------:R-:W-:-:S02]  /*0b70*/  CS2R R40, SRZ ;  /* 0x0000000000287805 */ /* 0x000fc4000001ff00 */
[----:B------:R-:W-:Y:S01]  /*0b80*/  CS2R R42, SRZ ;  /* 0x00000000002a7805 */ /* 0x000fe2000001ff00 */
[----:B------:R-:W1:Y:S01]  /*0b90*/  LDC.64 R70, c[0x0][0x3c8] ;  /* 0x0000f200ff467b82 */ /* 0x000e620000000a00 */
[----:B------:R-:W-:Y:S02]  /*0ba0*/  CS2R R52, SRZ ;  /* 0x0000000000347805 */ /* 0x000fe4000001ff00 */
[----:B------:R-:W-:Y:S02]  /*0bb0*/  CS2R R54, SRZ ;  /* 0x0000000000367805 */ /* 0x000fe4000001ff00 */
[----:B------:R-:W-:Y:S02]  /*0bc0*/  CS2R R32, SRZ ;  /* 0x0000000000207805 */ /* 0x000fe4000001ff00 */
[----:B------:R-:W-:Y:S02]  /*0bd0*/  CS2R R34, SRZ ;  /* 0x0000000000227805 */ /* 0x000fe4000001ff00 */
[----:B------:R-:W-:-:S02]  /*0be0*/  CS2R R16, SRZ ;  /* 0x0000000000107805 */ /* 0x000fc4000001ff00 */
[----:B------:R-:W-:Y:S02]  /*0bf0*/  CS2R R18, SRZ ;  /* 0x0000000000127805 */ /* 0x000fe4000001ff00 */
[----:B------:R-:W-:Y:S02]  /*0c00*/  CS2R R24, SRZ ;  /* 0x0000000000187805 */ /* 0x000fe4000001ff00 */
[----:B------:R-:W-:Y:S01]  /*0c10*/  CS2R R26, SRZ ;  /* 0x00000000001a7805 */ /* 0x000fe2000001ff00 */
[----:B0-----:R-:W-:-:S04]  /*0c20*/  IMAD.WIDE.U32 R12, R14, UR15, R64 ;  /* 0x0000000f0e0c7c25 */ /* 0x001fc8000f8e0040 */
[----:B------:R-:W-:Y:S01]  /*0c30*/  IMAD R13, R15, UR15, R13 ;  /* 0x0000000f0f0d7c24 */ /* 0x000fe2000f8e020d */
[----:B------:R-:W-:Y:S01]  /*0c40*/  CS2R R14, SRZ ;  /* 0x00000000000e7805 */ /* 0x000fe2000001ff00 */
[----:B-1----:R-:W-:Y:S01]  /*0c50*/  IMAD.WIDE.U32 R68, R70, UR17, R12 ;  /* 0x0000001146447c25 */ /* 0x002fe2000f8e000c */
[----:B------:R-:W-:-:S03]  /*0c60*/  CS2R R12, SRZ ;  /* 0x00000000000c7805 */ /* 0x000fc6000001ff00 */
[----:B------:R-:W-:Y:S01]  /*0c70*/  IMAD R71, R71, UR17, R69 ;  /* 0x0000001147477c24 */ /* 0x000fe2000f8e0245 */
        /* <DEDUP_REMOVED lines=14> */
.L_x_118:
[----:B------:R-:W-:Y:S05]  /*0d60*/  BSYNC.RECONVERGENT B0 ;  /* 0x0000000000007941 */ /* 0x000fea0003800200 */
.L_x_117:
[----:B------:R-:W-:Y:S04]  /*0d70*/  BSSY.RECONVERGENT B0, `(.L_x_119) ;  /* 0x0000012000007945 */ /* 0x000fe80003800200 */
[----:B------:R-:W-:Y:S05]  /*0d80*/  @P1 BRA `(.L_x_120) ;  /* 0x0000000000401947 */ /* 0x000fea0003800000 */
[----:B------:R-:W1:Y:S01]  /*0d90*/  LDCU.128 UR8, c[0x0][0x3b0] ;  /* 0x00007600ff0877ac */ /* 0x000e620008000c00 */
[----:B0-----:R-:W-:Y:S01]  /*0da0*/  IADD3 R79, P1, PT, R66, 0x10, RZ ;  /* 0x00000010424f7810 */ /* 0x001fe20007f3e0ff */
[----:B------:R-:W-:Y:S01]  /*0db0*/  IMAD.MOV.U32 R76, RZ, RZ, R68 ;  /* 0x000000ffff4c7224 */ /* 0x000fe200078e0044 */
[----:B------:R-:W0:Y:S01]  /*0dc0*/  LDCU UR6, c[0x0][0x38c] ;  /* 0x00007180ff0677ac */ /* 0x000e220008000800 */
[----:B------:R-:W-:Y:S02]  /*0dd0*/  IMAD.MOV.U32 R77, RZ, RZ, R71 ;  /* 0x000000ffff4d7224 */ /* 0x000fe400078e0047 */
[----:B------:R-:W-:-:S04]  /*0de0*/  IMAD.X R78, RZ, RZ, R67, P1 ;  /* 0x000000ffff4e7224 */ /* 0x000fc800008e0643 */
[----:B-1----:R-:W-:Y:S02]  /*0df0*/  IMAD R78, R78, UR10, RZ ;  /* 0x0000000a4e4e7c24 */ /* 0x002fe4000f8e02ff */
        /* <DEDUP_REMOVED lines=9> */
.L_x_120:
[----:B------:R-:W-:Y:S05]  /*0e90*/  BSYNC.RECONVERGENT B0 ;  /* 0x0000000000007941 */ /* 0x000fea0003800200 */
.L_x_119:
[----:B------:R-:W-:Y:S04]  /*0ea0*/  BSSY.RECONVERGENT B0, `(.L_x_121) ;  /* 0x0000012000007945 */ /* 0x000fe80003800200 */
[----:B------:R-:W-:Y:S05]  /*0eb0*/  @P2 BRA `(.L_x_122) ;  /* 0x0000000000402947 */ /* 0x000fea0003800000 */
[----:B------:R-:W2:Y:S01]  /*0ec0*/  LDCU.128 UR8, c[0x0][0x3b0] ;  /* 0x00007600ff0877ac */ /* 0x000ea20008000c00 */
[----:B01----:R-:W-:Y:S01]  /*0ed0*/  IADD3 R79, P1, PT, R66, 0x20, RZ ;  /* 0x00000020424f7810 */ /* 0x003fe20007f3e0ff */
[----:B------:R-:W-:Y:S01]  /*0ee0*/  IMAD.MOV.U32 R76, RZ, RZ, R68 ;  /* 0x000000ffff4c7224 */ /* 0x000fe200078e0044 */
[----:B------:R-:W0:Y:S01]  /*0ef0*/  LDCU UR6, c[0x0][0x38c] ;  /* 0x00007180ff0677ac */ /* 0x000e220008000800 */
[----:B------:R-:W-:Y:S02]  /*0f00*/  IMAD.MOV.U32 R77, RZ, RZ, R71 ;  /* 0x000000ffff4d7224 */ /* 0x000fe400078e0047 */
[----:B------:R-:W-:-:S04]  /*0f10*/  IMAD.X R78, RZ, RZ, R67, P1 ;  /* 0x000000ffff4e7224 */ /* 0x000fc800008e0643 */
        /* <DEDUP_REMOVED lines=10> */
.L_x_122:
[----:B------:R-:W-:Y:S05]  /*0fc0*/  BSYNC.RECONVERGENT B0 ;  /* 0x0000000000007941 */ /* 0x000fea0003800200 */
.L_x_121:
[----:B------:R-:W-:Y:S04]  /*0fd0*/  BSSY.RECONVERGENT B0, `(.L_x_123) ;  /* 0x0000012000007945 */ /* 0x000fe80003800200 */
[----:B------:R-:W-:Y:S05]  /*0fe0*/  @P4 BRA `(.L_x_124) ;  /* 0x0000000000404947 */ /* 0x000fea0003800000 */
[----:B------:R-:W3:Y:S01]  /*0ff0*/  LDCU.128 UR8, c[0x0][0x3b0] ;  /* 0x00007600ff0877ac */ /* 0x000ee20008000c00 */
[----:B------:R-:W-:Y:S01]  /*1000*/  IADD3 R69, P1, PT, R66, 0x30, RZ ;  /* 0x0000003042457810 */ /* 0x000fe20007f3e0ff */
[----:B------:R-:W-:Y:S01]  /*1010*/  IMAD.MOV.U32 R66, RZ, RZ, R68 ;  /* 0x000000ffff427224 */ /* 0x000fe200078e0044 */
[----:B------:R-:W4:Y:S03]  /*1020*/  LDCU UR6, c[0x0][0x38c] ;  /* 0x00007180ff0677ac */ /* 0x000f260008000800 */
[----:B------:R-:W-:Y:S02]  /*1030*/  IMAD.X R65, RZ, RZ, R67, P1 ;  /* 0x000000ffff417224 */ /* 0x000fe400008e0643 */
[----:B------:R-:W-:Y:S02]  /*1040*/  IMAD.MOV.U32 R67, RZ, RZ, R71 ;  /* 0x000000ffff437224 */ /* 0x000fe400078e0047 */
[----:B---3--:R-:W-:-:S02]  /*1050*/  IMAD R65, R65, UR10, RZ ;  /* 0x0000000a41417c24 */ /* 0x008fc4000f8e02ff */
        /* <DEDUP_REMOVED lines=9> */
.L_x_124:
[----:B------:R-:W-:Y:S05]  /*10f0*/  BSYNC.RECONVERGENT B0 ;  /* 0x0000000000007941 */ /* 0x000fea0003800200 */
.L_x_123:
[----:B---3-5:R-:W-:Y:S01]  /*1100*/  IMAD.U32 R64, R60, 0x10000, RZ ;  /* 0x000100003c407824 */ /* 0x028fe200078e00ff */
[----:B------:R-:W-:Y:S01]  /*1110*/  LOP3.LUT R84, R56, 0xffff0000, RZ, 0xc0, !PT ;  /* 0xffff000038547812 */ /* 0x000fe200078ec0ff */
[----:B------:R-:W-:Y:S01]  /*1120*/  IMAD.U32 R80, R48, 0x10000, RZ ;  /* 0x0001000030507824 */ /* 0x000fe200078e00ff */
[----:B------:R-:W-:Y:S01]  /*1130*/  LOP3.LUT R89, R12, 0xffff0000, RZ, 0xc0, !PT ;  /* 0xffff00000c597812 */ /* 0x000fe200078ec0ff */
[C---:B012---:R-:W-:Y:S01]  /*1140*/  IMAD.U32 R79, R49.reuse, 0x10000, RZ ;  /* 0x00010000314f7824 */ /* 0x047fe200078e00ff */
[----:B------:R-:W-:Y:S01]  /*1150*/  LOP3.LUT R65, R72, 0xffff0000, RZ, 0xc0, !PT ;  /* 0xffff000048417812 */ /* 0x000fe200078ec0ff */
[----:B------:R-:W-:Y:S01]  /*1160*/  IMAD.U32 R88, R12, 0x10000, RZ ;  /* 0x000100000c587824 */ /* 0x000fe200078e00ff */
[----:B------:R-:W-:Y:S01]  /*1170*/  LOP3.LUT R60, R60, 0xffff0000, RZ, 0xc0, !PT ;  /* 0xffff00003c3c7812 */ /* 0x000fe200078ec0ff */
[----:B------:R-:W-:Y:S01]  /*1180*/  FMUL.FTZ R114, R84, R89 ;  /* 0x0000005954727220 */ /* 0x000fe20000410000 */
[----:B------:R-:W-:Y:S01]  /*1190*/  LOP3.LUT R81, R48, 0xffff0000, RZ, 0xc0, !PT ;  /* 0xffff000030517812 */ /* 0x000fe200078ec0ff */
[----:B------:R-:W-:Y:S01]  /*11a0*/  IMAD.U32 R48, R50, 0x10000, RZ ;  /* 0x0001000032307824 */ /* 0x000fe200078e00ff */
        /* <DEDUP_REMOVED lines=8> */
[C---:B------:R-:W-:Y:S01]  /*1230*/  SHF.L.U32 R49, R51.reuse, 0x10, RZ ;  /* 0x0000001033317819 */ /* 0x040fe200000006ff */
        /* <DEDUP_REMOVED lines=8> */
[C---:B------:R-:W-:Y:S01]  /*12c0*/  IMAD.U32 R40, R41.reuse, 0x10000, RZ ;  /* 0x0001000029287824 */ /* 0x040fe200078e00ff */
        /* <DEDUP_REMOVED lines=18> */
[----:B------:R-:W-:Y:S01]  /*13f0*/  SHF.L.U32 R88, R16, 0x10, RZ ;  /* 0x0000001010587819 */ /* 0x000fe200000006ff */
[----:B------:R-:W-:Y:S01]  /*1400*/  FFMA.FTZ R111, R43, R102, R112 ;  /* 0x000000662b6f7223 */ /* 0x000fe20000010070 */
[----:B------:R-:W-:Y:S01]  /*1410*/  LOP3.LUT R3, R73, 0xffff0000, RZ, 0xc0, !PT ;  /* 0xffff000049037812 */ /* 0x000fe200078ec0ff */
[----:B------:R-:W-:Y:S01]  /*1420*/  IMAD.U32 R73, R61, 0x10000, RZ ;  /* 0x000100003d497824 */ /* 0x000fe200078e00ff */
[----:B------:R-:W-:Y:S01]  /*1430*/  SHF.L.U32 R103, R53, 0x10, RZ ;  /* 0x0000001035677819 */ /* 0x000fe200000006ff */
[----:B------:R-:W-:Y:S01]  /*1440*/  IMAD.U32 R87, R13, 0x10000, RZ ;  /* 0x000100000d577824 */ /* 0x000fe200078e00ff */
[----:B------:R-:W-:Y:S01]  /*1450*/  SHF.L.U32 R4, R5, 0x10, RZ ;  /* 0x0000001005047819 */ /* 0x000fe200000006ff */
        /* <DEDUP_REMOVED lines=18> */
[----:B------:R-:W-:-:S02]  /*1580*/  IMAD.U32 R90, R14, 0x10000, RZ ;  /* 0x000100000e5a7824 */ /* 0x000fc400078e00ff */
[----:B------:R-:W-:Y:S01]  /*1590*/  FFMA.FTZ R3, R3, R72, R88 ;  /* 0x0000004803037223 */ /* 0x000fe20000010058 */
[----:B------:R-:W-:Y:S02]  /*15a0*/  IMAD.U32 R52, R54, 0x10000, RZ ;  /* 0x0001000036347824 */ /* 0x000fe400078e00ff */
[----:B------:R-:W-:Y:S01]  /*15b0*/  FFMA.FTZ R12, R57, R12, R112 ;  /* 0x0000000c390c7223 */ /* 0x000fe20000010070 */
[----:B------:R-:W-:Y:S02]  /*15c0*/  IMAD.U32 R64, R6, 0x10000, RZ ;  /* 0x0001000006407824 */ /* 0x000fe400078e00ff */
[----:B------:R-:W-:Y:S01]  /*15d0*/  FFMA.FTZ R100, R100, R53, R103 ;  /* 0x0000003564647223 */ /* 0x000fe20000010067 */
[----:B------:R-:W-:Y:S02]  /*15e0*/  IMAD.U32 R17, R18, 0x10000, RZ ;  /* 0x0001000012117824 */ /* 0x000fe400078e00ff */
        /* <DEDUP_REMOVED lines=41> */
[----:B------:R-:W-:Y:S01]  /*1880*/  LOP3.LUT R18, R19, 0xffff0000, RZ, 0xc0, !PT ;  /* 0xffff000013127812 */ /* 0x000fe200078ec0ff */
        /* <DEDUP_REMOVED lines=70> */
[----:B------:R-:W0:Y:S01]  /*1cf0*/  @!P0 LDC.64 R4, c[0x0][0x3f8] ;  /* 0x0000fe00ff048b82 */ /* 0x000e220000000a00 */
[----:B------:R-:W-:Y:S01]  /*1d00*/  FFMA.FTZ R22, R23, R8, R22 ;  /* 0x0000000817167223 */ /* 0x000fe20000010016 */
[----:B------:R-:W1:Y:S04]  /*1d10*/  SHFL.BFLY PT, R3, R46, 0x8, 0x1f ;  /* 0x0d001f002e037f89 */ /* 0x000e6800000e0000 */
[----:B------:R-:W2:Y:S04]  /*1d20*/  SHFL.BFLY PT, R7, R38, 0x8, 0x1f ;  /* 0x0d001f0026077f89 */ /* 0x000ea800000e0000 */
[----:B------:R-:W3:Y:S04]  /*1d30*/  SHFL.BFLY PT, R9, R30, 0x8, 0x1f ;  /* 0x0d001f001e097f89 */ /* 0x000ee800000e0000 */
[----:B------:R-:W4:Y:S01]  /*1d40*/  SHFL.BFLY PT, R11, R22, 0x8, 0x1f ;  /* 0x0d001f00160b7f89 */ /* 0x000f2200000e0000 */
[----:B0-----:R-:W-:Y:S01]  /*1d50*/  @!P0 LEA R4, P1, R2, R4, 0x2 ;  /* 0x0000000402048211 */ /* 0x001fe200078210ff */
[----:B-1----:R-:W-:-:S03]  /*1d60*/  FADD.FTZ R3, R46, R3 ;  /* 0x000000032e037221 */ /* 0x002fc60000010000 */
[----:B------:R-:W-:Y:S01]  /*1d70*/  @!P0 LEA.HI.X R5, R2, R5, R0, 0x2, P1 ;  /* 0x0000000502058211 */ /* 0x000fe200008f1400 */
[----:B--2---:R-:W-:Y:S01]  /*1d80*/  FADD.FTZ R7, R38, R7 ;  /* 0x0000000726077221 */ /* 0x004fe20000010000 */
[----:B---3--:R-:W-:Y:S01]  /*1d90*/  FADD.FTZ R8, R30, R9 ;  /* 0x000000091e087221 */ /* 0x008fe20000010000 */
[----:B----4-:R-:W-:Y:S01]  /*1da0*/  FADD.FTZ R12, R22, R11 ;  /* 0x0000000b160c7221 */ /* 0x010fe20000010000 */
[----:B------:R-:W0:Y:S01]  /*1db0*/  SHFL.BFLY PT, R2, R3, 0x4, 0x1f ;  /* 0x0c801f0003027f89 */ /* 0x000e2200000e0000 */
[----:B------:R-:W-:-:S03]  /*1dc0*/  MOV R0, 0x7f800000 ;  /* 0x7f80000000007802 */ /* 0x000fc60000000f00 */
[----:B------:R-:W1:Y:S04]  /*1dd0*/  SHFL.BFLY PT, R6, R7, 0x4, 0x1f ;  /* 0x0c801f0007067f89 */ /* 0x000e6800000e0000 */
[----:B------:R-:W2:Y:S04]  /*1de0*/  SHFL.BFLY PT, R9, R8, 0x4, 0x1f ;  /* 0x0c801f0008097f89 */ /* 0x000ea800000e0000 */
[----:B------:R-:W3:Y:S04]  /*1df0*/  SHFL.BFLY PT, R11, R12, 0x4, 0x1f ;  /* 0x0c801f000c0b7f89 */ /* 0x000ee800000e0000 */
[----:B------:R4:W5:Y:S01]  /*1e00*/  @!P0 LDG.E R0, desc[UR12][R4.64] ;  /* 0x0000000c04008981 */ /* 0x000962000c1e1900 */
[----:B------:R-:W-:Y:S01]  /*1e10*/  USHF.L.U32 UR21, UR16, 0x6, URZ ;  /* 0x0000000610157899 */ /* 0x000fe200080006ff */
[----:B------:R-:W-:Y:S01]  /*1e20*/  BSSY.RECONVERGENT B0, `(.L_x_125) ;  /* 0x0000038000007945 */ /* 0x000fe20003800200 */
[----:B------:R-:W-:Y:S01]  /*1e30*/  USHF.R.S32.HI UR20, URZ, 0x1f, UR4 ;  /* 0x0000001fff147899 */ /* 0x000fe20008011404 */
[----:B------:R-:W3:Y:S01]  /*1e40*/  S2R R14, SR_TID.X ;  /* 0x00000000000e7919 */ /* 0x000ee20000002100 */
[----:B0-----:R-:W-:Y:S01]  /*1e50*/  FADD.FTZ R2, R3, R2 ;  /* 0x0000000203027221 */ /* 0x001fe20000010000 */
[----:B-1----:R-:W-:-:S04]  /*1e60*/  FADD.FTZ R6, R7, R6 ;  /* 0x0000000607067221 */ /* 0x002fc80000010000 */
[----:B----4-:R-:W0:Y:S01]  /*1e70*/  SHFL.BFLY PT, R5, R2, 0x2, 0x1f ;  /* 0x0c401f0002057f89 */ /* 0x010e2200000e0000 */
[----:B--2---:R-:W-:-:S03]  /*1e80*/  FADD.FTZ R10, R8, R9 ;  /* 0x00000009080a7221 */ /* 0x004fc60000010000 */
[----:B------:R-:W1:Y:S01]  /*1e90*/  SHFL.BFLY PT, R9, R6, 0x2, 0x1f ;  /* 0x0c401f0006097f89 */ /* 0x000e6200000e0000 */
[----:B---3--:R-:W-:-:S03]  /*1ea0*/  FADD.FTZ R13, R12, R11 ;  /* 0x0000000b0c0d7221 */ /* 0x008fc60000010000 */
[----:B------:R-:W2:Y:S04]  /*1eb0*/  SHFL.BFLY PT, R11, R10, 0x2, 0x1f ;  /* 0x0c401f000a0b7f89 */ /* 0x000ea800000e0000 */
[----:B------:R-:W3:Y:S01]  /*1ec0*/  SHFL.BFLY PT, R4, R13, 0x2, 0x1f ;  /* 0x0c401f000d047f89 */ /* 0x000ee200000e0000 */
[----:B------:R-:W-:Y:S02]  /*1ed0*/  IMAD.SHL.U32 R7, R14, 0x8, RZ ;  /* 0x000000080e077824 */ /* 0x000fe400078e00ff */
[----:B0-----:R-:W-:-:S03]  /*1ee0*/  FADD.FTZ R5, R2, R5 ;  /* 0x0000000502057221 */ /* 0x001fc60000010000 */
[----:B------:R-:W-:Y:S01]  /*1ef0*/  LOP3.LUT P0, RZ, R7, 0x78, RZ, 0xc0, !PT ;  /* 0x0000007807ff7812 */ /* 0x000fe2000780c0ff */
[----:B-1----:R-:W-:Y:S01]  /*1f00*/  FADD.FTZ R9, R6, R9 ;  /* 0x0000000906097221 */ /* 0x002fe20000010000 */
[----:B--2---:R-:W-:-:S04]  /*1f10*/  FADD.FTZ R11, R10, R11 ;  /* 0x0000000b0a0b7221 */ /* 0x004fc80000010000 */
[----:B------:R-:W0:Y:S01]  /*1f20*/  SHFL.BFLY PT, R8, R9, 0x1, 0x1f ;  /* 0x0c201f0009087f89 */ /* 0x000e2200000e0000 */
[----:B---3--:R-:W-:-:S03]  /*1f30*/  FADD.FTZ R3, R13, R4 ;  /* 0x000000040d037221 */ /* 0x008fc60000010000 */
[----:B------:R-:W1:Y:S04]  /*1f40*/  SHFL.BFLY PT, R2, R11, 0x1, 0x1f ;  /* 0x0c201f000b027f89 */ /* 0x000e6800000e0000 */
[----:B------:R-:W2:Y:S04]  /*1f50*/  SHFL.BFLY PT, R4, R5, 0x1, 0x1f ;  /* 0x0c201f0005047f89 */ /* 0x000ea800000e0000 */
[----:B------:R-:W3:Y:S01]  /*1f60*/  SHFL.BFLY PT, R6, R3, 0x1, 0x1f ;  /* 0x0c201f0003067f89 */ /* 0x000ee200000e0000 */
[----:B0-----:R-:W-:Y:S01]  /*1f70*/  FADD.FTZ R8, R9, R8 ;  /* 0x0000000809087221 */ /* 0x001fe20000010000 */
[----:B-1----:R-:W-:Y:S01]  /*1f80*/  FADD.FTZ R10, R11, R2 ;  /* 0x000000020b0a7221 */ /* 0x002fe20000010000 */
[----:B--2---:R-:W-:Y:S01]  /*1f90*/  FADD.FTZ R7, R5, R4 ;  /* 0x0000000405077221 */ /* 0x004fe20000010000 */
[----:B---3--:R-:W-:Y:S01]  /*1fa0*/  FADD.FTZ R6, R3, R6 ;  /* 0x0000000603067221 */ /* 0x008fe20000010000 */
[----:B------:R-:W-:Y:S06]  /*1fb0*/  @P0 BRA `(.L_x_126) ;  /* 0x0000000000780947 */ /* 0x000fec0003800000 */
[----:B------:R-:W0:Y:S01]  /*1fc0*/  LDCU.64 UR8, c[0x0][0x3e8] ;  /* 0x00007d00ff0877ac */ /* 0x000e220008000a00 */
[----:B------:R-:W-:Y:S01]  /*1fd0*/  SHF.R.U32.HI R2, RZ, 0x4, R14 ;  /* 0x00000004ff027819 */ /* 0x000fe2000001160e */
[----:B------:R-:W1:Y:S03]  /*1fe0*/  LDCU.64 UR10, c[0x0][0x3f0] ;  /* 0x00007e00ff0a77ac */ /* 0x000e660008000a00 */
[C---:B------:R-:W-:Y:S01]  /*1ff0*/  IADD3 R11, PT, PT, R2.reuse, 0x20, RZ ;  /* 0x00000020020b7810 */ /* 0x040fe20007ffe0ff */
[C---:B------:R-:W-:Y:S01]  /*2000*/  VIADD R9, R2.reuse, 0x10 ;  /* 0x0000001002097836 */ /* 0x040fe20000000000 */
[----:B------:R-:W-:Y:S01]  /*2010*/  UIADD3 UR6, UP0, UPT, UR21, UR4, URZ ;  /* 0x0000000415067290 */ /* 0x000fe2000ff1e0ff */
[----:B------:R-:W-:Y:S01]  /*2020*/  VIADD R5, R2, 0x30 ;  /* 0x0000003002057836 */ /* 0x000fe20000000000 */
[----:B------:R-:W2:Y:S02]  /*2030*/  LDCU.64 UR18, c[0x0][0x3d0] ;  /* 0x00007a00ff1277ac */ /* 0x000ea40008000a00 */
[----:B------:R-:W-:-:S04]  /*2040*/  UIADD3.X UR7, UPT, UPT, URZ, UR20, URZ, UP0, !UPT ;  /* 0x00000014ff077290 */ /* 0x000fc800087fe4ff */
[----:B0-----:R-:W-:Y:S02]  /*2050*/  UIMAD.WIDE.U32 UR6, UR15, UR8, UR6 ;  /* 0x000000080f0672a5 */ /* 0x001fe4000f8e0006 */
[----:B------:R-:W-:Y:S02]  /*2060*/  UIADD3 UR8, UPT, UPT, -UR21, UR5, URZ ;  /* 0x0000000515087290 */ /* 0x000fe4000fffe1ff */
[----:B------:R-:W-:-:S04]  /*2070*/  UIMAD UR7, UR15, UR9, UR7 ;  /* 0x000000090f0772a4 */ /* 0x000fc8000f8e0207 */
[----:B-1----:R-:W-:Y:S01]  /*2080*/  UIMAD.WIDE.U32 UR6, UR17, UR10, UR6 ;  /* 0x0000000a110672a5 */ /* 0x002fe2000f8e0006 */
[C---:B------:R-:W-:Y:S02]  /*2090*/  ISETP.GE.AND P3, PT, R2.reuse, UR8, PT ;  /* 0x0000000802007c0c */ /* 0x040fe4000bf66270 */
[----:B------:R-:W-:Y:S01]  /*20a0*/  ISETP.GE.AND P2, PT, R9, UR8, PT ;  /* 0x0000000809007c0c */ /* 0x000fe2000bf46270 */
[----:B------:R-:W-:Y:S01]  /*20b0*/  UIMAD UR7, UR17, UR11, UR7 ;  /* 0x0000000b110772a4 */ /* 0x000fe2000f8e0207 */
[----:B------:R-:W-:Y:S02]  /*20c0*/  ISETP.GE.AND P1, PT, R11, UR8, PT ;  /* 0x000000080b007c0c */ /* 0x000fe4000bf26270 */
[----:B------:R-:W-:Y:S02]  /*20d0*/  IADD3 R3, P0, PT, R2, UR6, RZ ;  /* 0x0000000602037c10 */ /* 0x000fe4000ff1e0ff */
[----:B------:R-:W-:Y:S02]  /*20e0*/  FSEL R9, R10, RZ, !P1 ;  /* 0x000000ff0a097208 */ /* 0x000fe40004800000 */
[----:B--2---:R-:W-:Y:S01]  /*20f0*/  LEA R2, P4, R3, UR18, 0x2 ;  /* 0x0000001203027c11 */ /* 0x004fe2000f8810ff */
[----:B------:R-:W-:Y:S01]  /*2100*/  IMAD.X R4, RZ, RZ, UR7, P0 ;  /* 0x00000007ff047e24 */ /* 0x000fe200080e06ff */
[----:B------:R-:W-:-:S02]  /*2110*/  ISETP.GE.AND P0, PT, R5, UR8, PT ;  /* 0x0000000805007c0c */ /* 0x000fc4000bf06270 */
[----:B------:R-:W-:Y:S02]  /*2120*/  FSEL R5, R7, RZ, !P3 ;  /* 0x000000ff07057208 */ /* 0x000fe40005800000 */
[----:B------:R-:W-:Y:S02]  /*2130*/  LEA.HI.X R3, R3, UR19, R4, 0x2, P4 ;  /* 0x0000001303037c11 */ /* 0x000fe4000a0f1404 */
[----:B------:R-:W-:Y:S02]  /*2140*/  FSEL R7, R8, RZ, !P2 ;  /* 0x000000ff08077208 */ /* 0x000fe40005000000 */
[----:B------:R-:W-:Y:S01]  /*2150*/  FSEL R11, R6, RZ, !P0 ;  /* 0x000000ff060b7208 */ /* 0x000fe20004000000 */
[----:B------:R0:W-:Y:S04]  /*2160*/  STG.E desc[UR12][R2.64], R5 ;  /* 0x0000000502007986 */ /* 0x0001e8000c10190c */
[----:B------:R0:W-:Y:S04]  /*2170*/  STG.E desc[UR12][R2.64+0x40], R7 ;  /* 0x0000400702007986 */ /* 0x0001e8000c10190c */
[----:B------:R0:W-:Y:S04]  /*2180*/  STG.E desc[UR12][R2.64+0x80], R9 ;  /* 0x0000800902007986 */ /* 0x0001e8000c10190c */
[----:B------:R0:W-:Y:S02]  /*2190*/  STG.E desc[UR12][R2.64+0xc0], R11 ;  /* 0x0000c00b02007986 */ /* 0x0001e4000c10190c */
.L_x_126:
[----:B------:R-:W-:Y:S05]  /*21a0*/  BSYNC.RECONVERGENT B0 ;  /* 0x0000000000007941 */ /* 0x000fea0003800200 */
.L_x_125:
[----:B------:R-:W-:Y:S01]  /*21b0*/  UIADD3 UR5, UPT, UPT, UR5, 0x3f, URZ ;  /* 0x0000003f05057890 */ /* 0x000fe2000fffe0ff */
[----:B0-----:R-:W0:Y:S01]  /*21c0*/  LDC.64 R10, c[0x0][0x440] ;  /* 0x00011000ff0a7b82 */ /* 0x001e220000000a00 */
[----:B------:R-:W-:Y:S02]  /*21d0*/  BSSY.RECONVERGENT B0, `(.L_x_127) ;  /* 0x000001b000007945 */ /* 0x000fe40003800200 */
[----:B------:R-:W-:-:S04]  /*21e0*/  USHF.R.S32.HI UR6, URZ, 0x1f, UR5 ;  /* 0x0000001fff067899 */ /* 0x000fc80008011405 */
[----:B------:R-:W-:-:S04]  /*21f0*/  ULEA.HI UR6, UR6, UR5, URZ, 0x6 ;  /* 0x0000000506067291 */ /* 0x000fc8000f8f30ff */
[----:B------:R-:W-:-:S04]  /*2200*/  ULOP3.LUT UR6, UR6, 0xffffffc0, URZ, 0xc0, !UPT ;  /* 0xffffffc006067892 */ /* 0x000fc8000f8ec0ff */
[----:B------:R-:W-:-:S04]  /*2210*/  UIADD3 UR6, UPT, UPT, UR21, UR5, -UR6 ;  /* 0x0000000515067290 */ /* 0x000fc8000fffe806 */
[----:B------:R-:W-:-:S06]  /*2220*/  UIADD3 UR6, UPT, UPT, UR5, -UR6, URZ ;  /* 0x8000000605067290 */ /* 0x000fcc000fffe0ff */
[----:B------:R-:W-:-:S04]  /*2230*/  ISETP.GE.AND P0, PT, R14, UR6, PT ;  /* 0x000000060e007c0c */ /* 0x000fc8000bf06270 */
[----:B------:R-:W-:-:S13]  /*2240*/  ISETP.GT.U32.OR P0, PT, R14, 0x3f, P0 ;  /* 0x0000003f0e00780c */ /* 0x000fda0000704470 */
[----:B------:R-:W-:Y:S05]  /*2250*/  @P0 BRA `(.L_x_128) ;  /* 0x0000000000480947 */ /* 0x000fea0003800000 */
[----:B------:R-:W1:Y:S01]  /*2260*/  LDC.64 R4, c[0x0][0x418] ;  /* 0x00010600ff047b82 */ /* 0x000e620000000a00 */
[----:B------:R-:W-:Y:S01]  /*2270*/  IADD3 R2, PT, PT, R14, UR21, RZ ;  /* 0x000000150e027c10 */ /* 0x000fe2000fffe0ff */
[----:B------:R-:W2:Y:S01]  /*2280*/  LDCU.64 UR6, c[0x0][0x420] ;  /* 0x00008400ff0677ac */ /* 0x000ea20008000a00 */
[----:B-----5:R-:W-:Y:S02]  /*2290*/  FMUL.FTZ R6, R0, 1.4426950216293334961 ;  /* 0x3fb8aa3b00067820 */ /* 0x020fe40000410000 */
[----:B------:R-:W-:-:S03]  /*22a0*/  IADD3 R2, P0, PT, R2, UR4, RZ ;  /* 0x0000000402027c10 */ /* 0x000fc6000ff1e0ff */
[----:B------:R-:W3:Y:S02]  /*22b0*/  LDC.64 R8, c[0x0][0x410] ;  /* 0x00010400ff087b82 */ /* 0x000ee40000000a00 */
[----:B------:R-:W-:Y:S01]  /*22c0*/  IMAD.X R3, RZ, RZ, UR20, P0 ;  /* 0x00000014ff037e24 */ /* 0x000fe200080e06ff */
[----:B------:R-:W-:Y:S02]  /*22d0*/  FSETP.NEU.FTZ.AND P0, PT, R0, -INF , PT ;  /* 0xff8000000000780b */ /* 0x000fe40003f1d000 */
[----:B--2---:R-:W-:Y:S01]  /*22e0*/  MOV R7, UR7 ;  /* 0x0000000700077c02 */ /* 0x004fe20008000f00 */
[----:B-1----:R-:W-:-:S04]  /*22f0*/  IMAD.WIDE.U32 R2, R4, UR15, R2 ;  /* 0x0000000f04027c25 */ /* 0x002fc8000f8e0002 */
[----:B------:R-:W-:Y:S02]  /*2300*/  IMAD R3, R5, UR15, R3 ;  /* 0x0000000f05037c24 */ /* 0x000fe4000f8e0203 */
[----:B------:R-:W-:-:S04]  /*2310*/  IMAD.U32 R5, RZ, RZ, UR6 ;  /* 0x00000006ff057e24 */ /* 0x000fc8000f8e00ff */
[----:B------:R-:W-:-:S04]  /*2320*/  IMAD.WIDE.U32 R2, R5, UR17, R2 ;  /* 0x0000001105027c25 */ /* 0x000fc8000f8e0002 */
[----:B------:R-:W-:Y:S01]  /*2330*/  IMAD R3, R7, UR17, R3 ;  /* 0x0000001107037c24 */ /* 0x000fe2000f8e0203 */
[----:B---3--:R-:W-:-:S04]  /*2340*/  LEA R4, P1, R2, R8, 0x2 ;  /* 0x0000000802047211 */ /* 0x008fc800078210ff */
[----:B------:R-:W-:Y:S02]  /*2350*/  LEA.HI.X R5, R2, R9, R3, 0x2, P1 ;  /* 0x0000000902057211 */ /* 0x000fe400008f1403 */
[----:B------:R-:W-:-:S05]  /*2360*/  FSEL R3, R6, RZ, P0 ;  /* 0x000000ff06037208 */ /* 0x000fca0000000000 */
[----:B------:R1:W-:Y:S02]  /*2370*/  STG.E desc[UR12][R4.64], R3 ;  /* 0x0000000304007986 */ /* 0x0003e4000c10190c */
.L_x_128:
[----:B------:R-:W-:Y:S05]  /*2380*/  BSYNC.RECONVERGENT B0 ;  /* 0x0000000000007941 */ /* 0x000fea0003800200 */
.L_x_127:
[----:B------:R-:W-:Y:S01]  /*2390*/  USHF.L.U32 UR6, UR16, 0xe, URZ ;  /* 0x0000000e10067899 */ /* 0x000fe200080006ff */
[----:B-----5:R-:W-:Y:S01]  /*23a0*/  IMAD.SHL.U32 R0, R14, 0x4, RZ ;  /* 0x000000040e007824 */ /* 0x020fe200078e00ff */
[----:B------:R-:W-:Y:S01]  /*23b0*/  USHF.L.U32 UR5, UR4, 0x8, URZ ;  /* 0x0000000804057899 */ /* 0x000fe200080006ff */
[----:B-1----:R-:W1:Y:S01]  /*23c0*/  LDC.64 R4, c[0x0][0x448] ;  /* 0x00011200ff047b82 */ /* 0x002e620000000a00 */
[----:B------:R-:W2:Y:S02]  /*23d0*/  LDCU.64 UR8, c[0x0][0x458] ;  /* 0x00008b00ff0877ac */ /* 0x000ea40008000a00 */
[----:B------:R-:W-:Y:S02]  /*23e0*/  LOP3.LUT R0, R0, UR6, RZ, 0xfc, !PT ;  /* 0x0000000600007c12 */ /* 0x000fe4000f8efcff */
[----:B------:R-:W-:Y:S02]  /*23f0*/  IMAD.U32 R3, RZ, RZ, UR5 ;  /* 0x00000005ff037e24 */ /* 0x000fe4000f8e00ff */
[----:B------:R-:W-:Y:S01]  /*2400*/  IADD3 R2, P0, PT, R0, UR5, RZ ;  /* 0x0000000500027c10 */ /* 0x000fe2000ff1e0ff */
[----:B------:R-:W3:Y:S03]  /*2410*/  LDCU.64 UR6, c[0x0][0x428] ;  /* 0x00008500ff0677ac */ /* 0x000ee60008000a00 */
[----:B------:R-:W-:-:S03]  /*2420*/  LEA.HI.X.SX32 R3, R3, RZ, 0x1, P0 ;  /* 0x000000ff03037211 */ /* 0x000fc600000f0eff */
[----:B0-----:R-:W-:Y:S01]  /*2430*/  IMAD.WIDE.U32 R2, R10, UR15, R2 ;  /* 0x0000000f0a027c25 */ /* 0x001fe2000f8e0002 */
[----:B--2---:R-:W-:-:S03]  /*2440*/  ISETP.NE.U32.AND P0, PT, RZ, UR8, PT ;  /* 0x00000008ff007c0c */ /* 0x004fc6000bf05070 */
[----:B------:R-:W-:Y:S01]  /*2450*/  IMAD R3, R11, UR15, R3 ;  /* 0x0000000f0b037c24 */ /* 0x000fe2000f8e0203 */
[----:B------:R-:W-:Y:S01]  /*2460*/  ISETP.NE.AND.EX P0, PT, RZ, UR9, PT, P0 ;  /* 0x00000009ff007c0c */ /* 0x000fe2000bf05300 */
[----:B-1----:R-:W-:-:S03]  /*2470*/  IMAD.WIDE.U32 R2, R4, UR17, R2 ;  /* 0x0000001104027c25 */ /* 0x002fc6000f8e0002 */
[----:B------:R-:W-:Y:S01]  /*2480*/  ISETP.NE.OR P0, PT, R14, RZ, !P0 ;  /* 0x000000ff0e00720c */ /* 0x000fe20004705670 */
[----:B------:R-:W-:Y:S01]  /*2490*/  IMAD R3, R5, UR17, R3 ;  /* 0x0000001105037c24 */ /* 0x000fe2000f8e0203 */
[----:B---3--:R-:W-:-:S04]  /*24a0*/  LEA R4, P1, R2, UR6, 0x2 ;  /* 0x0000000602047c11 */ /* 0x008fc8000f8210ff */
        /* <DEDUP_REMOVED lines=18> */
[----:B------:R-:W1:Y:S01]  /*25d0*/  LDCU UR6, c[0x0][0x450] ;  /* 0x00008a00ff0677ac */ /* 0x000e620008000800 */
[----:B------:R-:W2:Y:S01]  /*25e0*/  LDCU UR7, c[0x0][0x390] ;  /* 0x00007200ff0777ac */ /* 0x000ea20008000800 */
[----:B------:R-:W3:Y:S01]  /*25f0*/  LDCU.64 UR4, c[0x0][0x458] ;  /* 0x00008b00ff0477ac */ /* 0x000ee20008000a00 */
[----:B-1----:R-:W-:-:S04]  /*2600*/  UIMAD UR6, UR16, UR6, UR14 ;  /* 0x00000006100672a4 */ /* 0x002fc8000f8e020e */
[----:B--2---:R-:W-:-:S04]  /*2610*/  UIMAD UR6, UR6, UR7, UR15 ;  /* 0x00000007060672a4 */ /* 0x004fc8000f8e020f */
[----:B---3--:R-:W-:-:S06]  /*2620*/  UIMAD.WIDE UR4, UR6, 0x4, UR4 ;  /* 0x00000004060478a5 */ /* 0x008fcc000f8e0204 */
[----:B------:R-:W-:Y:S01]  /*2630*/  MOV R2, UR4 ;  /* 0x0000000400027c02 */ /* 0x000fe20008000f00 */
[----:B------:R-:W-:-:S05]  /*2640*/  IMAD.U32 R3, RZ, RZ, UR5 ;  /* 0x00000005ff037e24 */ /* 0x000fca000f8e00ff */
[----:B------:R-:W-:Y:S01]  /*2650*/  STG.E desc[UR12][R2.64], RZ ;  /* 0x000000ff02007986 */ /* 0x000fe2000c10190c */
[----:B------:R-:W-:Y:S05]  /*2660*/  EXIT ;  /* 0x000000000000794d */ /* 0x000fea0003800000 */
.L_x_129:
        /* <DEDUP_REMOVED lines=9> */
.L_x_159:


//--------------------- .nv.shared._ZN7cutlass13device_kernelIN5flash19enable_sm80_to_sm89INS1_16FlashAttnBwdSm80INS1_25CollectiveMainloopBwdSm80ILi1ELi1EN4cute5tupleIJNS5_1CILi32EEENS7_ILi64EEENS7_ILi256EEEEEENS_10bfloat16_tEfNS_4arch4Sm80ELb0ELb0ELb0ELb0ELb0ELb0ELb0ELb0ELi2ELi2ELi2ELi1ELb1EEENS1_21CollectiveEpilogueBwdISB_SC_SE_Li256ELb0ELb0ELi4EEENS1_19SingleTileSchedulerILb0ELb0ELb0ELi64EEEEEEEEEvNT_6ParamsE --------------------------
	.section	.nv.shared._ZN7cutlass13device_kernelIN5flash19enable_sm80_to_sm89INS1_16FlashAttnBwdSm80INS1_25CollectiveMainloopBwdSm80ILi1ELi1EN4cute5tupleIJNS5_1CILi32EEENS7_ILi64EEENS7_ILi256EEEEEENS_10bfloat16_tEfNS_4arch4Sm80ELb0ELb0ELb0ELb0ELb0ELb0ELb0ELb0ELi2ELi2ELi2ELi1ELb1EEENS1_21CollectiveEpilogueBwdISB_SC_SE_Li256ELb0ELb0ELi4EEENS1_19SingleTileSchedulerILb0ELb0ELb0ELi64EEEEEEEEEvNT_6ParamsE,"aw",@nobits
	.sectionflags	@""
	.align	16
	.zero		1024


//--------------------- .nv.shared.reserved.0     --------------------------
	.section	.nv.shared.reserved.0,"aw",@nobits
	.weak		__nv_reservedSMEM_offset_0_alias
	.size		__nv_reservedSMEM_offset_0_alias, 0, 64
	.other		__nv_reservedSMEM_offset_0_alias,@"STO_CUDA_RESERVED_SHARED STV_DEFAULT"
__nv_reservedSMEM_offset_0_alias:
	.zero		0
	.zero		64


//--------------------- .nv.global                --------------------------
	.section	.nv.global,"aw",@nobits
.nv.global:
	.type		_ZN66_INTERNAL_53a03d1d_30_flash_bwd_hdim256_bf16_sm80_cu_49158569_31894cute1_E,@object
	.size		_ZN66_INTERNAL_53a03d1d_30_flash_bwd_hdim256_bf16_sm80_cu_49158569_31894cute1_E,(_ZN66_INTERNAL_53a03d1d_30_flash_bwd_hdim256_bf16_sm80_cu_49158569_31894cuda3std3__45__cpo6cbeginE - _ZN66_INTERNAL_53a03d1d_30_flash_bwd_hdim256_bf16_sm80_cu_49158569_31894cute1_E)
_ZN66_INTERNAL_53a03d1d_30_flash_bwd_hdim256_bf16_sm80_cu_49158569_31894cute1_E:
	.zero		1
	.type		_ZN66_INTERNAL_53a03d1d_30_flash_bwd_hdim256_bf16_sm80_cu_49158569_31894cuda3std3__45__cpo6cbeginE,@object
	.size		_ZN66_INTERNAL_53a03d1d_30_flash_bwd_hdim256_bf16_sm80_cu_49158569_31894cuda3std3__45__cpo6cbeginE,(_ZN66_INTERNAL_53a03d1d_30_flash_bwd_hdim256_bf16_sm80_cu_49158569_31894cuda3std3__48in_placeE - _ZN66_INTERNAL_53a03d1d_30_flash_bwd_hdim256_bf16_sm80_cu_49158569_31894cuda3std3__45__cpo6cbeginE)
_ZN66_INTERNAL_53a03d1d_30_flash_bwd_hdim256_bf16_sm80_cu_49158569_31894cuda3std3__45__cpo6cbeginE:
	.zero		1
	.type		_ZN66_INTERNAL_53a03d1d_30_flash_bwd_hdim256_bf16_sm80_cu_49158569_31894cuda3std3__48in_placeE,@object
	.size		_ZN66_INTERNAL_53a03d1d_30_flash_bwd_hdim256_bf16_sm80_cu_49158569_31894cuda3std3__48in_placeE,(_ZN66_INTERNAL_53a03d1d_30_flash_bwd_hdim256_bf16_sm80_cu_49158569_31894cuda3std6ranges3__45__cpo9iter_moveE - _ZN66_INTERNAL_53a03d1d_30_flash_bwd_hdim256_bf16_sm80_cu_49158569_31894cuda3std3__48in_placeE)
_ZN66_INTERNAL_53a03d1d_30_flash_bwd_hdim256_bf16_sm80_cu_49158569_31894cuda3std3__48in_placeE:
	.zero		1
	.type		_ZN66_INTERNAL_53a03d1d_30_flash_bwd_hdim256_bf16_sm80_cu_49158569_31894cuda3std6ranges3__45__cpo9iter_moveE,@object
	.size		_ZN66_INTERNAL_53a03d1d_30_flash_bwd_hdim256_bf16_sm80_cu_49158569_31894cuda3std6ranges3__45__cpo9iter_moveE,(_ZN66_INTERNAL_53a03d1d_30_flash_bwd_hdim256_bf16_sm80_cu_49158569_31894cuda3std3__45__cpo5beginE - _ZN66_INTERNAL_53a03d1d_30_flash_bwd_hdim256_bf16_sm80_cu_49158569_31894cuda3std6ranges3__45__cpo9iter_moveE)
_ZN66_INTERNAL_53a03d1d_30_flash_bwd_hdim256_bf16_sm80_cu_49158569_31894cuda3std6ranges3__45__cpo9iter_moveE:
	.zero		1
	.type		_ZN66_INTERNAL_53a03d1d_30_flash_bwd_hdim256_bf16_sm80_cu_49158569_31894cuda3std3__45__cpo5beginE,@object
	.size		_ZN66_INTERNAL_53a03d1d_30_flash_bwd_hdim256_bf16_sm80_cu_49158569_31894cuda3std3__45__cpo5beginE,(_ZN66_INTERNAL_53a03d1d_30_flash_bwd_hdim256_bf16_sm80_cu_49158569_31894cuda3std3__468_GLOBAL__N__53a03d1d_30_flash_bwd_hdim256_bf16_sm80_cu_49158569_31896ignoreE - _ZN66_INTERNAL_53a03d1d_30_flash_bwd_hdim256_bf16_sm80_cu_49158569_31894cuda3std3__45__cpo5beginE)
_ZN66_INTERNAL_53a03d1d_30_flash_bwd_hdim256_bf16_sm80_cu_49158569_31894cuda3std3__45__cpo5beginE:
	.zero		1
	.type		_ZN66_INTERNAL_53a03d1d_30_flash_bwd_hdim256_bf16_sm80_cu_49158569_31894cuda3std3__468_GLOBAL__N__53a03d1d_30_flash_bwd_hdim256_bf16_sm80_cu_49158569_31896ignoreE,@object
	.size		_ZN66_INTERNAL_53a03d1d_30_flash_bwd_hdim256_bf16_sm80_cu_49158569_31894cuda3std3__468_GLOBAL__N__53a03d1d_30_flash_bwd_hdim256_bf16_sm80_cu_49158569_31896ignoreE,(_ZN66_INTERNAL_53a03d1d_30_flash_bwd_hdim256_bf16_sm80_cu_49158569_31894cute7productE - _ZN66_INTERNAL_53a03d1d_30_flash_bwd_hdim256_bf16_sm80_cu_49158569_31894cuda3std3__468_GLOBAL__N__53a03d1d_30_flash_bwd_hdim256_bf16_sm80_cu_49158569_31896ignoreE)
_ZN66_INTERNAL_53a03d1d_30_flash_bwd_hdim256_bf16_sm80_cu_49158569_31894cuda3std3__468_GLOBAL__N__53a03d1d_30_flash_bwd_hdim256_bf16_sm80_cu_49158569_31896ignoreE:
	.zero		1
	.type		_ZN66_INTERNAL_53a03d1d_30_flash_bwd_hdim256_bf16_sm80_cu_49158569_31894cute7productE,@object
	.size		_ZN66_INTERNAL_53a03d1d_30_flash_bwd_hdim256_bf16_sm80_cu_49158569_31894cute7productE,(_ZN66_INTERNAL_53a03d1d_30_flash_bwd_hdim256_bf16_sm80_cu_49158569_31894cuda3std3__45__cpo3endE - _ZN66_INTERNAL_53a03d1d_30_flash_bwd_hdim256_bf16_sm80_cu_49158569_31894cute7productE)
_ZN66_INTERNAL_53a03d1d_30_flash_bwd_hdim256_bf16_sm80_cu_49158569_31894cute7productE:
	.zero		1
	.type		_ZN66_INTERNAL_53a03d1d_30_flash_bwd_hdim256_bf16_sm80_cu_49158569_31894cuda3std3__45__cpo3endE,@object
	.size		_ZN66_INTERNAL_53a03d1d_30_flash_bwd_hdim256_bf16_sm80_cu_49158569_31894cuda3std3__45__cpo3endE,(_ZN66_INTERNAL_53a03d1d_30_flash_bwd_hdim256_bf16_sm80_cu_49158569_31894cuda3std3__419piecewise_constructE - _ZN66_INTERNAL_53a03d1d_30_flash_bwd_hdim256_bf16_sm80_cu_49158569_31894cuda3std3__45__cpo3endE)
_ZN66_INTERNAL_53a03d1d_30_flash_bwd_hdim256_bf16_sm80_cu_49158569_31894cuda3std3__45__cpo3endE:
	.zero		1
	.type		_ZN66_INTERNAL_53a03d1d_30_flash_bwd_hdim256_bf16_sm80_cu_49158569_31894cuda3std3__419piecewise_constructE,@object
	.size		_ZN66_INTERNAL_53a03d1d_30_flash_bwd_hdim256_bf16_sm80_cu_49158569_31894cuda3std3__419piecewise_constructE,(_ZN66_INTERNAL_53a03d1d_30_flash_bwd_hdim256_bf16_sm80_cu_49158569_31894cuda3std3__45__cpo4cendE - _ZN66_INTERNAL_53a03d1d_30_flash_bwd_hdim256_bf16_sm80_cu_49158569_31894cuda3std3__419piecewise_constructE)
_ZN66_INTERNAL_53a03d1d_30_flash_bwd_hdim256_bf16_sm80_cu_49158569_31894cuda3std3__419piecewise_constructE:
	.zero		1
	.type		_ZN66_INTERNAL_53a03d1d_30_flash_bwd_hdim256_bf16_sm80_cu_49158569_31894cuda3std3__45__cpo4cendE,@object
	.size		_ZN66_INTERNAL_53a03d1d_30_flash_bwd_hdim256_bf16_sm80_cu_49158569_31894cuda3std3__45__cpo4cendE,(_ZN66_INTERNAL_53a03d1d_30_flash_bwd_hdim256_bf16_sm80_cu_49158569_31894cuda3std6ranges3__45__cpo4swapE - _ZN66_INTERNAL_53a03d1d_30_flash_bwd_hdim256_bf16_sm80_cu_49158569_31894cuda3std3__45__cpo4cendE)
_ZN66_INTERNAL_53a03d1d_30_flash_bwd_hdim256_bf16_sm80_cu_49158569_31894cuda3std3__45__cpo4cendE:
	.zero		1
	.type		_ZN66_INTERNAL_53a03d1d_30_flash_bwd_hdim256_bf16_sm80_cu_49158569_31894cuda3std6ranges3__45__cpo4swapE,@object
	.size		_ZN66_INTERNAL_53a03d1d_30_flash_bwd_hdim256_bf16_sm80_cu_49158569_31894cuda3std6ranges3__45__cpo4swapE,(.L_7 - _ZN66_INTERNAL_53a03d1d_30_flash_bwd_hdim256_bf16_sm80_cu_49158569_31894cuda3std6ranges3__45__cpo4swapE)
_ZN66_INTERNAL_53a03d1d_30_flash_bwd_hdim256_bf16_sm80_cu_49158569_31894cuda3std6ranges3__45__cpo4swapE:
	.zero		1
.L_7:


//--------------------- .nv.shared._ZN7cutlass13device_kernelIN5flash19enable_sm80_to_sm89INS1_16FlashAttnBwdSm80INS1_25CollectiveMainloopBwdSm80ILi1ELi1EN4cute5tupleIJNS5_1CILi32EEENS7_ILi64EEENS7_ILi256EEEEEENS_10bfloat16_tEfNS_4arch4Sm80ELb0ELb0ELb0ELb0ELb0ELb0ELb0ELb0ELi2ELi2ELi2ELi1ELb1EEENS1_24CollectiveEpilogueBwdGQAISB_fSE_Li256ELb0ELb0EEENS1_19SingleTileSchedulerILb0ELb0ELb0ELi64EEEEEEEEEvNT_6ParamsE --------------------------
	.section	.nv.shared._ZN7cutlass13device_kernelIN5flash19enable_sm80_to_sm89INS1_16FlashAttnBwdSm80INS1_25CollectiveMainloopBwdSm80ILi1ELi1EN4cute5tupleIJNS5_1CILi32EEENS7_ILi64EEENS7_ILi256EEEEEENS_10bfloat16_tEfNS_4arch4Sm80ELb0ELb0ELb0ELb0ELb0ELb0ELb0ELb0ELi2ELi2ELi2ELi1ELb1EEENS1_24CollectiveEpilogueBwdGQAISB_fSE_Li256ELb0ELb0EEENS1_19SingleTileSchedulerILb0ELb0ELb0ELi64EEEEEEEEEvNT_6ParamsE,"aw",@nobits
	.sectionflags	@""
	.align	16
	.zero		1024


//--------------------- .nv.shared._ZN7cutlass13device_kernelIN5flash19enable_sm80_to_sm89INS1_16FlashAttnBwdSm80INS1_25CollectiveMainloopBwdSm80ILi1ELi1EN4cute5tupleIJNS5_1CILi32EEENS7_ILi64EEENS7_ILi256EEEEEENS_10bfloat16_tEfNS_4arch4Sm80ELb0ELb0ELb0ELb1ELb0ELb0ELb0ELb0ELi2ELi2ELi2ELi1ELb1EEENS1_21CollectiveEpilogueBwdISB_SC_SE_Li256ELb1ELb0ELi4EEENS1_19SingleTileSchedulerILb1ELb0ELb0ELi64EEEEEEEEEvNT_6ParamsE --------------------------
	.section	.nv.shared._ZN7cutlass13device_kernelIN5flash19enable_sm80_to_sm89INS1_16FlashAttnBwdSm80INS1_25CollectiveMainloopBwdSm80ILi1ELi1EN4cute5tupleIJNS5_1CILi32EEENS7_ILi64EEENS7_ILi256EEEEEENS_10bfloat16_tEfNS_4arch4Sm80ELb0ELb0ELb0ELb1ELb0ELb0ELb0ELb0ELi2ELi2ELi2ELi1ELb1EEENS1_21CollectiveEpilogueBwdISB_SC_SE_Li256ELb1ELb0ELi4EEENS1_19SingleTileSchedulerILb1ELb0ELb0ELi64EEEEEEEEEvNT_6ParamsE,"aw",@nobits
	.sectionflags	@""
	.align	16
	.zero		1024


//--------------------- .nv.shared._ZN7cutlass13device_kernelIN5flash19enable_sm80_to_sm89INS1_16FlashAttnBwdSm80INS1_25CollectiveMainloopBwdSm80ILi1ELi1EN4cute5tupleIJNS5_1CILi32EEENS7_ILi64EEENS7_ILi256EEEEEENS_10bfloat16_tEfNS_4arch4Sm80ELb0ELb0ELb0ELb1ELb0ELb0ELb0ELb0ELi2ELi2ELi2ELi1ELb1EEENS1_24CollectiveEpilogueBwdGQAISB_fSE_Li256ELb1ELb0EEENS1_19SingleTileSchedulerILb1ELb0ELb0ELi64EEEEEEEEEvNT_6ParamsE --------------------------
	.section	.nv.shared._ZN7cutlass13device_kernelIN5flash19enable_sm80_to_sm89INS1_16FlashAttnBwdSm80INS1_25CollectiveMainloopBwdSm80ILi1ELi1EN4cute5tupleIJNS5_1CILi32EEENS7_ILi64EEENS7_ILi256EEEEEENS_10bfloat16_tEfNS_4arch4Sm80ELb0ELb0ELb0ELb1ELb0ELb0ELb0ELb0ELi2ELi2ELi2ELi1ELb1EEENS1_24CollectiveEpilogueBwdGQAISB_fSE_Li256ELb1ELb0EEENS1_19SingleTileSchedulerILb1ELb0ELb0ELi64EEEEEEEEEvNT_6ParamsE,"aw",@nobits
	.sectionflags	@""
	.align	16
	.zero		1024


//--------------------- .nv.shared._ZN7cutlass13device_kernelIN5flash19enable_sm80_to_sm89INS1_16FlashAttnBwdSm80INS1_25CollectiveMainloopBwdSm80ILi1ELi1EN4cute5tupleIJNS5_1CILi32EEENS7_ILi64EEENS7_ILi256EEEEEENS_10bfloat16_tEfNS_4arch4Sm80ELb0ELb1ELb0ELb0ELb0ELb0ELb0ELb0ELi2ELi2ELi2ELi1ELb1EEENS1_21CollectiveEpilogueBwdISB_SC_SE_Li256ELb0ELb0ELi4EEENS1_19SingleTileSchedulerILb0ELb0ELb0ELi64EEEEEEEEEvNT_6ParamsE --------------------------
	.section	.nv.shared._ZN7cutlass13device_kernelIN5flash19enable_sm80_to_sm89INS1_16FlashAttnBwdSm80INS1_25CollectiveMainloopBwdSm80ILi1ELi1EN4cute5tupleIJNS5_1CILi32EEENS7_ILi64EEENS7_ILi256EEEEEENS_10bfloat16_tEfNS_4arch4Sm80ELb0ELb1ELb0ELb0ELb0ELb0ELb0ELb0ELi2ELi2ELi2ELi1ELb1EEENS1_21CollectiveEpilogueBwdISB_SC_SE_Li256ELb0ELb0ELi4EEENS1_19SingleTileSchedulerILb0ELb0ELb0ELi64EEEEEEEEEvNT_6ParamsE,"aw",@nobits
	.sectionflags	@""
	.align	16
	.zero		1024


//--------------------- .nv.shared._ZN7cutlass13device_kernelIN5flash19enable_sm80_to_sm89INS1_16FlashAttnBwdSm80INS1_25CollectiveMainloopBwdSm80ILi1ELi1EN4cute5tupleIJNS5_1CILi32EEENS7_ILi64EEENS7_ILi256EEEEEENS_10bfloat16_tEfNS_4arch4Sm80ELb0ELb1ELb0ELb0ELb0ELb0ELb0ELb0ELi2ELi2ELi2ELi1ELb1EEENS1_24CollectiveEpilogueBwdGQAISB_fSE_Li256ELb0ELb0EEENS1_19SingleTileSchedulerILb0ELb0ELb0ELi64EEEEEEEEEvNT_6ParamsE --------------------------
	.section	.nv.shared._ZN7cutlass13device_kernelIN5flash19enable_sm80_to_sm89INS1_16FlashAttnBwdSm80INS1_25CollectiveMainloopBwdSm80ILi1ELi1EN4cute5tupleIJNS5_1CILi32EEENS7_ILi64EEENS7_ILi256EEEEEENS_10bfloat16_tEfNS_4arch4Sm80ELb0ELb1ELb0ELb0ELb0ELb0ELb0ELb0ELi2ELi2ELi2ELi1ELb1EEENS1_24CollectiveEpilogueBwdGQAISB_fSE_Li256ELb0ELb0EEENS1_19SingleTileSchedulerILb0ELb0ELb0ELi64EEEEEEEEEvNT_6ParamsE,"aw",@nobits
	.sectionflags	@""
	.align	16
	.zero		1024


//--------------------- .nv.shared._ZN7cutlass13device_kernelIN5flash19enable_sm80_to_sm89INS1_16FlashAttnBwdSm80INS1_25CollectiveMainloopBwdSm80ILi1ELi1EN4cute5tupleIJNS5_1CILi32EEENS7_ILi64EEENS7_ILi256EEEEEENS_10bfloat16_tEfNS_4arch4Sm80ELb0ELb1ELb0ELb1ELb0ELb0ELb0ELb0ELi2ELi2ELi2ELi1ELb1EEENS1_21CollectiveEpilogueBwdISB_SC_SE_Li256ELb1ELb0ELi4EEENS1_19SingleTileSchedulerILb1ELb0ELb0ELi64EEEEEEEEEvNT_6ParamsE --------------------------
	.section	.nv.shared._ZN7cutlass13device_kernelIN5flash19enable_sm80_to_sm89INS1_16FlashAttnBwdSm80INS1_25CollectiveMainloopBwdSm80ILi1ELi1EN4cute5tupleIJNS5_1CILi32EEENS7_ILi64EEENS7_ILi256EEEEEENS_10bfloat16_tEfNS_4arch4Sm80ELb0ELb1ELb0ELb1ELb0ELb0ELb0ELb0ELi2ELi2ELi2ELi1ELb1EEENS1_21CollectiveEpilogueBwdISB_SC_SE_Li256ELb1ELb0ELi4EEENS1_19SingleTileSchedulerILb1ELb0ELb0ELi64EEEEEEEEEvNT_6ParamsE,"aw",@nobits
	.sectionflags	@""
	.align	16
	.zero		1024


//--------------------- .nv.shared._ZN7cutlass13device_kernelIN5flash19enable_sm80_to_sm89INS1_16FlashAttnBwdSm80INS1_25CollectiveMainloopBwdSm80ILi1ELi1EN4cute5tupleIJNS5_1CILi32EEENS7_ILi64EEENS7_ILi256EEEEEENS_10bfloat16_tEfNS_4arch4Sm80ELb0ELb1ELb0ELb1ELb0ELb0ELb0ELb0ELi2ELi2ELi2ELi1ELb1EEENS1_24CollectiveEpilogueBwdGQAISB_fSE_Li256ELb1ELb0EEENS1_19SingleTileSchedulerILb1ELb0ELb0ELi64EEEEEEEEEvNT_6ParamsE --------------------------
	.section	.nv.shared._ZN7cutlass13device_kernelIN5flash19enable_sm80_to_sm89INS1_16FlashAttnBwdSm80INS1_25CollectiveMainloopBwdSm80ILi1ELi1EN4cute5tupleIJNS5_1CILi32EEENS7_ILi64EEENS7_ILi256EEEEEENS_10bfloat16_tEfNS_4arch4Sm80ELb0ELb1ELb0ELb1ELb0ELb0ELb0ELb0ELi2ELi2ELi2ELi1ELb1EEENS1_24CollectiveEpilogueBwdGQAISB_fSE_Li256ELb1ELb0EEENS1_19SingleTileSchedulerILb1ELb0ELb0ELi64EEEEEEEEEvNT_6ParamsE,"aw",@nobits
	.sectionflags	@""
	.align	16
	.zero		1024


//--------------------- .nv.shared._ZN7cutlass13device_kernelIN5flash19enable_sm80_to_sm89INS1_16FlashAttnBwdSm80INS1_25CollectiveMainloopBwdSm80ILi1ELi1EN4cute5tupleIJNS5_1CILi32EEENS7_ILi64EEENS7_ILi256EEEEEENS_10bfloat16_tEfNS_4arch4Sm80ELb1ELb0ELb0ELb0ELb0ELb0ELb0ELb0ELi2ELi2ELi2ELi1ELb1EEENS1_21CollectiveEpilogueBwdISB_SC_SE_Li256ELb0ELb0ELi4EEENS1_25SingleTileBwdLPTSchedulerILb0ELi64ELb0EEEEEEEEEvNT_6ParamsE --------------------------
	.section	.nv.shared._ZN7cutlass13device_kernelIN5flash19enable_sm80_to_sm89INS1_16FlashAttnBwdSm80INS1_25CollectiveMainloopBwdSm80ILi1ELi1EN4cute5tupleIJNS5_1CILi32EEENS7_ILi64EEENS7_ILi256EEEEEENS_10bfloat16_tEfNS_4arch4Sm80ELb1ELb0ELb0ELb0ELb0ELb0ELb0ELb0ELi2ELi2ELi2ELi1ELb1EEENS1_21CollectiveEpilogueBwdISB_SC_SE_Li256ELb0ELb0ELi4EEENS1_25SingleTileBwdLPTSchedulerILb0ELi64ELb0EEEEEEEEEvNT_6ParamsE,"aw",@nobits
	.sectionflags	@""
	.align	16
	.zero		1024


//--------------------- .nv.shared._ZN7cutlass13device_kernelIN5flash19enable_sm80_to_sm89INS1_16FlashAttnBwdSm80INS1_25CollectiveMainloopBwdSm80ILi1ELi1EN4cute5tupleIJNS5_1CILi32EEENS7_ILi64EEENS7_ILi256EEEEEENS_10bfloat16_tEfNS_4arch4Sm80ELb1ELb0ELb0ELb0ELb0ELb0ELb0ELb0ELi2ELi2ELi2ELi1ELb1EEENS1_24CollectiveEpilogueBwdGQAISB_fSE_Li256ELb0ELb0EEENS1_25SingleTileBwdLPTSchedulerILb0ELi64ELb0EEEEEEEEEvNT_6ParamsE --------------------------
	.section	.nv.shared._ZN7cutlass13device_kernelIN5flash19enable_sm80_to_sm89INS1_16FlashAttnBwdSm80INS1_25CollectiveMainloopBwdSm80ILi1ELi1EN4cute5tupleIJNS5_1CILi32EEENS7_ILi64EEENS7_ILi256EEEEEENS_10bfloat16_tEfNS_4arch4Sm80ELb1ELb0ELb0ELb0ELb0ELb0ELb0ELb0ELi2ELi2ELi2ELi1ELb1EEENS1_24CollectiveEpilogueBwdGQAISB_fSE_Li256ELb0ELb0EEENS1_25SingleTileBwdLPTSchedulerILb0ELi64ELb0EEEEEEEEEvNT_6ParamsE,"aw",@nobits
	.sectionflags	@""
	.align	16
	.zero		1024


//--------------------- .nv.shared._ZN7cutlass13device_kernelIN5flash22FlashAttnBwdPreprocessIN4cute5tupleIJNS3_1CILi32EEENS5_ILi256EEEEEENS_10bfloat16_tEfNS_4arch4Sm80ELb1ELb0EEEEEvNT_6ParamsE --------------------------
	.section	.nv.shared._ZN7cutlass13device_kernelIN5flash22FlashAttnBwdPreprocessIN4cute5tupleIJNS3_1CILi32EEENS5_ILi256EEEEEENS_10bfloat16_tEfNS_4arch4Sm80ELb1ELb0EEEEEvNT_6ParamsE,"aw",@nobits
	.sectionflags	@""
	.align	16
	.zero		1024


//--------------------- .nv.shared._ZN7cutlass13device_kernelIN5flash19enable_sm80_to_sm89INS1_16FlashAttnBwdSm80INS1_25CollectiveMainloopBwdSm80ILi1ELi1EN4cute5tupleIJNS5_1CILi32EEENS7_ILi64EEENS7_ILi256EEEEEENS_10bfloat16_tEfNS_4arch4Sm80ELb1ELb0ELb0ELb1ELb0ELb0ELb0ELb0ELi2ELi2ELi2ELi1ELb1EEENS1_21CollectiveEpilogueBwdISB_SC_SE_Li256ELb1ELb0ELi4EEENS1_25SingleTileBwdLPTSchedulerILb1ELi64ELb0EEEEEEEEEvNT_6ParamsE --------------------------
	.section	.nv.shared._ZN7cutlass13device_kernelIN5flash19enable_sm80_to_sm89INS1_16FlashAttnBwdSm80INS1_25CollectiveMainloopBwdSm80ILi1ELi1EN4cute5tupleIJNS5_1CILi32EEENS7_ILi64EEENS7_ILi256EEEEEENS_10bfloat16_tEfNS_4arch4Sm80ELb1ELb0ELb0ELb1ELb0ELb0ELb0ELb0ELi2ELi2ELi2ELi1ELb1EEENS1_21CollectiveEpilogueBwdISB_SC_SE_Li256ELb1ELb0ELi4EEENS1_25SingleTileBwdLPTSchedulerILb1ELi64ELb0EEEEEEEEEvNT_6ParamsE,"aw",@nobits
	.sectionflags	@""
	.align	16
	.zero		1024


//--------------------- .nv.shared._ZN7cutlass13device_kernelIN5flash32FlashAttnBwdPostprocessConvertdQIN4cute5tupleIJNS3_1CILi32EEENS5_ILi256EEEEEENS_10bfloat16_tEfNS_4arch4Sm80ELi256ENS3_8TiledMMAINS3_8MMA_AtomIJNS3_30SM80_16x8x16_F32BF16BF16F32_TNEEEENS3_6LayoutINS4_IJNS5_ILi1EEENS5_ILi8EEESH_EEENS4_IJNS5_ILi0EEESH_SK_EEEEENS4_IJNS5_ILi16EEENS5_ILi128EEESN_EEEEELb0EEEEEvNT_6ParamsE --------------------------
	.section	.nv.shared._ZN7cutlass13device_kernelIN5flash32FlashAttnBwdPostprocessConvertdQIN4cute5tupleIJNS3_1CILi32EEENS5_ILi256EEEEEENS_10bfloat16_tEfNS_4arch4Sm80ELi256ENS3_8TiledMMAINS3_8MMA_AtomIJNS3_30SM80_16x8x16_F32BF16BF16F32_TNEEEENS3_6LayoutINS4_IJNS5_ILi1EEENS5_ILi8EEESH_EEENS4_IJNS5_ILi0EEESH_SK_EEEEENS4_IJNS5_ILi16EEENS5_ILi128EEESN_EEEEELb0EEEEEvNT_6ParamsE,"aw",@nobits
	.sectionflags	@""
	.align	16
	.zero		1024


//--------------------- .nv.shared._ZN7cutlass13device_kernelIN5flash19enable_sm80_to_sm89INS1_16FlashAttnBwdSm80INS1_25CollectiveMainloopBwdSm80ILi1ELi1EN4cute5tupleIJNS5_1CILi32EEENS7_ILi64EEENS7_ILi256EEEEEENS_10bfloat16_tEfNS_4arch4Sm80ELb1ELb0ELb0ELb1ELb0ELb0ELb0ELb0ELi2ELi2ELi2ELi1ELb1EEENS1_24CollectiveEpilogueBwdGQAISB_fSE_Li256ELb1ELb0EEENS1_25SingleTileBwdLPTSchedulerILb1ELi64ELb0EEEEEEEEEvNT_6ParamsE --------------------------
	.section	.nv.shared._ZN7cutlass13device_kernelIN5flash19enable_sm80_to_sm89INS1_16FlashAttnBwdSm80INS1_25CollectiveMainloopBwdSm80ILi1ELi1EN4cute5tupleIJNS5_1CILi32EEENS7_ILi64EEENS7_ILi256EEEEEENS_10bfloat16_tEfNS_4arch4Sm80ELb1ELb0ELb0ELb1ELb0ELb0ELb0ELb0ELi2ELi2ELi2ELi1ELb1EEENS1_24CollectiveEpilogueBwdGQAISB_fSE_Li256ELb1ELb0EEENS1_25SingleTileBwdLPTSchedulerILb1ELi64ELb0EEEEEEEEEvNT_6ParamsE,"aw",@nobits
	.sectionflags	@""
	.align	16
	.zero		1024


//--------------------- .nv.shared._ZN7cutlass13device_kernelIN5flash22FlashAttnBwdPreprocessIN4cute5tupleIJNS3_1CILi32EEENS5_ILi256EEEEEENS_10bfloat16_tEfNS_4arch4Sm80ELb1ELb1EEEEEvNT_6ParamsE --------------------------
	.section	.nv.shared._ZN7cutlass13device_kernelIN5flash22FlashAttnBwdPreprocessIN4cute5tupleIJNS3_1CILi32EEENS5_ILi256EEEEEENS_10bfloat16_tEfNS_4arch4Sm80ELb1ELb1EEEEEvNT_6ParamsE,"aw",@nobits
	.sectionflags	@""
	.align	16
	.zero		1024


//--------------------- .nv.shared._ZN7cutlass13device_kernelIN5flash19enable_sm80_to_sm89INS1_16FlashAttnBwdSm80INS1_25CollectiveMainloopBwdSm80ILi1ELi1EN4cute5tupleIJNS5_1CILi64EEES8_NS7_ILi256EEEEEENS_10bfloat16_tEfNS_4arch4Sm80ELb0ELb0ELb0ELb0ELb0ELb0ELb0ELb0ELi2ELi4ELi2ELi2ELb0EEENS1_21CollectiveEpilogueBwdISA_SB_SD_Li256ELb0ELb0ELi4EEENS1_19SingleTileSchedulerILb0ELb0ELb0ELi64EEEEEEEEEvNT_6ParamsE --------------------------
	.section	.nv.shared._ZN7cutlass13device_kernelIN5flash19enable_sm80_to_sm89INS1_16FlashAttnBwdSm80INS1_25CollectiveMainloopBwdSm80ILi1ELi1EN4cute5tupleIJNS5_1CILi64EEES8_NS7_ILi256EEEEEENS_10bfloat16_tEfNS_4arch4Sm80ELb0ELb0ELb0ELb0ELb0ELb0ELb0ELb0ELi2ELi4ELi2ELi2ELb0EEENS1_21CollectiveEpilogueBwdISA_SB_SD_Li256ELb0ELb0ELi4EEENS1_19SingleTileSchedulerILb0ELb0ELb0ELi64EEEEEEEEEvNT_6ParamsE,"aw",@nobits
	.sectionflags	@""
	.align	16
	.zero		1024


//--------------------- .nv.shared._ZN7cutlass13device_kernelIN5flash19enable_sm80_to_sm89INS1_16FlashAttnBwdSm80INS1_25CollectiveMainloopBwdSm80ILi1ELi1EN4cute5tupleIJNS5_1CILi64EEES8_NS7_ILi256EEEEEENS_10bfloat16_tEfNS_4arch4Sm80ELb0ELb0ELb0ELb0ELb0ELb0ELb0ELb0ELi2ELi4ELi2ELi2ELb0EEENS1_24CollectiveEpilogueBwdGQAISA_fSD_Li256ELb0ELb0EEENS1_19SingleTileSchedulerILb0ELb0ELb0ELi64EEEEEEEEEvNT_6ParamsE --------------------------
	.section	.nv.shared._ZN7cutlass13device_kernelIN5flash19enable_sm80_to_sm89INS1_16FlashAttnBwdSm80INS1_25CollectiveMainloopBwdSm80ILi1ELi1EN4cute5tupleIJNS5_1CILi64EEES8_NS7_ILi256EEEEEENS_10bfloat16_tEfNS_4arch4Sm80ELb0ELb0ELb0ELb0ELb0ELb0ELb0ELb0ELi2ELi4ELi2ELi2ELb0EEENS1_24CollectiveEpilogueBwdGQAISA_fSD_Li256ELb0ELb0EEENS1_19SingleTileSchedulerILb0ELb0ELb0ELi64EEEEEEEEEvNT_6ParamsE,"aw",@nobits
	.sectionflags	@""
	.align	16
	.zero		1024


//--------------------- .nv.shared._ZN7cutlass13device_kernelIN5flash19enable_sm80_to_sm89INS1_16FlashAttnBwdSm80INS1_25CollectiveMainloopBwdSm80ILi1ELi1EN4cute5tupleIJNS5_1CILi64EEES8_NS7_ILi256EEEEEENS_10bfloat16_tEfNS_4arch4Sm80ELb0ELb0ELb0ELb1ELb0ELb0ELb0ELb0ELi2ELi4ELi2ELi2ELb0EEENS1_21CollectiveEpilogueBwdISA_SB_SD_Li256ELb1ELb0ELi4EEENS1_19SingleTileSchedulerILb1ELb0ELb0ELi64EEEEEEEEEvNT_6ParamsE --------------------------
	.section	.nv.shared._ZN7cutlass13device_kernelIN5flash19enable_sm80_to_sm89INS1_16FlashAttnBwdSm80INS1_25CollectiveMainloopBwdSm80ILi1ELi1EN4cute5tupleIJNS5_1CILi64EEES8_NS7_ILi256EEEEEENS_10bfloat16_tEfNS_4arch4Sm80ELb0ELb0ELb0ELb1ELb0ELb0ELb0ELb0ELi2ELi4ELi2ELi2ELb0EEENS1_21CollectiveEpilogueBwdISA_SB_SD_Li256ELb1ELb0ELi4EEENS1_19SingleTileSchedulerILb1ELb0ELb0ELi64EEEEEEEEEvNT_6ParamsE,"aw",@nobits
	.sectionflags	@""
	.align	16
	.zero		1024


//--------------------- .nv.shared._ZN7cutlass13device_kernelIN5flash19enable_sm80_to_sm89INS1_16FlashAttnBwdSm80INS1_25CollectiveMainloopBwdSm80ILi1ELi1EN4cute5tupleIJNS5_1CILi64EEES8_NS7_ILi256EEEEEENS_10bfloat16_tEfNS_4arch4Sm80ELb0ELb0ELb0ELb1ELb0ELb0ELb0ELb0ELi2ELi4ELi2ELi2ELb0EEENS1_24CollectiveEpilogueBwdGQAISA_fSD_Li256ELb1ELb0EEENS1_19SingleTileSchedulerILb1ELb0ELb0ELi64EEEEEEEEEvNT_6ParamsE --------------------------
	.section	.nv.shared._ZN7cutlass13device_kernelIN5flash19enable_sm80_to_sm89INS1_16FlashAttnBwdSm80INS1_25CollectiveMainloopBwdSm80ILi1ELi1EN4cute5tupleIJNS5_1CILi64EEES8_NS7_ILi256EEEEEENS_10bfloat16_tEfNS_4arch4Sm80ELb0ELb0ELb0ELb1ELb0ELb0ELb0ELb0ELi2ELi4ELi2ELi2ELb0EEENS1_24CollectiveEpilogueBwdGQAISA_fSD_Li256ELb1ELb0EEENS1_19SingleTileSchedulerILb1ELb0ELb0ELi64EEEEEEEEEvNT_6ParamsE,"aw",@nobits
	.sectionflags	@""
	.align	16
	.zero		1024


//--------------------- .nv.shared._ZN7cutlass13device_kernelIN5flash19enable_sm80_to_sm89INS1_16FlashAttnBwdSm80INS1_25CollectiveMainloopBwdSm80ILi1ELi1EN4cute5tupleIJNS5_1CILi64EEES8_NS7_ILi256EEEEEENS_10bfloat16_tEfNS_4arch4Sm80ELb0ELb1ELb0ELb0ELb0ELb0ELb0ELb0ELi2ELi4ELi2ELi2ELb0EEENS1_21CollectiveEpilogueBwdISA_SB_SD_Li256ELb0ELb0ELi4EEENS1_19SingleTileSchedulerILb0ELb0ELb0ELi64EEEEEEEEEvNT_6ParamsE --------------------------
	.section	.nv.shared._ZN7cutlass13device_kernelIN5flash19enable_sm80_to_sm89INS1_16FlashAttnBwdSm80INS1_25CollectiveMainloopBwdSm80ILi1ELi1EN4cute5tupleIJNS5_1CILi64EEES8_NS7_ILi256EEEEEENS_10bfloat16_tEfNS_4arch4Sm80ELb0ELb1ELb0ELb0ELb0ELb0ELb0ELb0ELi2ELi4ELi2ELi2ELb0EEENS1_21CollectiveEpilogueBwdISA_SB_SD_Li256ELb0ELb0ELi4EEENS1_19SingleTileSchedulerILb0ELb0ELb0ELi64EEEEEEEEEvNT_6ParamsE,"aw",@nobits
	.sectionflags	@""
	.align	16
	.zero		1024


//--------------------- .nv.shared._ZN7cutlass13device_kernelIN5flash19enable_sm80_to_sm89INS1_16FlashAttnBwdSm80INS1_25CollectiveMainloopBwdSm80ILi1ELi1EN4cute5tupleIJNS5_1CILi64EEES8_NS7_ILi256EEEEEENS_10bfloat16_tEfNS_4arch4Sm80ELb0ELb1ELb0ELb0ELb0ELb0ELb0ELb0ELi2ELi4ELi2ELi2ELb0EEENS1_24CollectiveEpilogueBwdGQAISA_fSD_Li256ELb0ELb0EEENS1_19SingleTileSchedulerILb0ELb0ELb0ELi64EEEEEEEEEvNT_6ParamsE --------------------------
	.section	.nv.shared._ZN7cutlass13device_kernelIN5flash19enable_sm80_to_sm89INS1_16FlashAttnBwdSm80INS1_25CollectiveMainloopBwdSm80ILi1ELi1EN4cute5tupleIJNS5_1CILi64EEES8_NS7_ILi256EEEEEENS_10bfloat16_tEfNS_4arch4Sm80ELb0ELb1ELb0ELb0ELb0ELb0ELb0ELb0ELi2ELi4ELi2ELi2ELb0EEENS1_24CollectiveEpilogueBwdGQAISA_fSD_Li256ELb0ELb0EEENS1_19SingleTileSchedulerILb0ELb0ELb0ELi64EEEEEEEEEvNT_6ParamsE,"aw",@nobits
	.sectionflags	@""
	.align	16
	.zero		1024


//--------------------- .nv.shared._ZN7cutlass13device_kernelIN5flash19enable_sm80_to_sm89INS1_16FlashAttnBwdSm80INS1_25CollectiveMainloopBwdSm80ILi1ELi1EN4cute5tupleIJNS5_1CILi64EEES8_NS7_ILi256EEEEEENS_10bfloat16_tEfNS_4arch4Sm80ELb0ELb1ELb0ELb1ELb0ELb0ELb0ELb0ELi2ELi4ELi2ELi2ELb0EEENS1_21CollectiveEpilogueBwdISA_SB_SD_Li256ELb1ELb0ELi4EEENS1_19SingleTileSchedulerILb1ELb0ELb0ELi64EEEEEEEEEvNT_6ParamsE --------------------------
	.section	.nv.shared._ZN7cutlass13device_kernelIN5flash19enable_sm80_to_sm89INS1_16FlashAttnBwdSm80INS1_25CollectiveMainloopBwdSm80ILi1ELi1EN4cute5tupleIJNS5_1CILi64EEES8_NS7_ILi256EEEEEENS_10bfloat16_tEfNS_4arch4Sm80ELb0ELb1ELb0ELb1ELb0ELb0ELb0ELb0ELi2ELi4ELi2ELi2ELb0EEENS1_21CollectiveEpilogueBwdISA_SB_SD_Li256ELb1ELb0ELi4EEENS1_19SingleTileSchedulerILb1ELb0ELb0ELi64EEEEEEEEEvNT_6ParamsE,"aw",@nobits
	.sectionflags	@""
	.align	16
	.zero		1024


//--------------------- .nv.shared._ZN7cutlass13device_kernelIN5flash19enable_sm80_to_sm89INS1_16FlashAttnBwdSm80INS1_25CollectiveMainloopBwdSm80ILi1ELi1EN4cute5tupleIJNS5_1CILi64EEES8_NS7_ILi256EEEEEENS_10bfloat16_tEfNS_4arch4Sm80ELb0ELb1ELb0ELb1ELb0ELb0ELb0ELb0ELi2ELi4ELi2ELi2ELb0EEENS1_24CollectiveEpilogueBwdGQAISA_fSD_Li256ELb1ELb0EEENS1_19SingleTileSchedulerILb1ELb0ELb0ELi64EEEEEEEEEvNT_6ParamsE --------------------------
	.section	.nv.shared._ZN7cutlass13device_kernelIN5flash19enable_sm80_to_sm89INS1_16FlashAttnBwdSm80INS1_25CollectiveMainloopBwdSm80ILi1ELi1EN4cute5tupleIJNS5_1CILi64EEES8_NS7_ILi256EEEEEENS_10bfloat16_tEfNS_4arch4Sm80ELb0ELb1ELb0ELb1ELb0ELb0ELb0ELb0ELi2ELi4ELi2ELi2ELb0EEENS1_24CollectiveEpilogueBwdGQAISA_fSD_Li256ELb1ELb0EEENS1_19SingleTileSchedulerILb1ELb0ELb0ELi64EEEEEEEEEvNT_6ParamsE,"aw",@nobits
	.sectionflags	@""
	.align	16
	.zero		1024


//--------------------- .nv.shared._ZN7cutlass13device_kernelIN5flash19enable_sm80_to_sm89INS1_16FlashAttnBwdSm80INS1_25CollectiveMainloopBwdSm80ILi1ELi1EN4cute5tupleIJNS5_1CILi64EEES8_NS7_ILi256EEEEEENS_10bfloat16_tEfNS_4arch4Sm80ELb1ELb0ELb0ELb0ELb0ELb0ELb0ELb0ELi2ELi4ELi2ELi2ELb0EEENS1_21CollectiveEpilogueBwdISA_SB_SD_Li256ELb0ELb0ELi4EEENS1_25SingleTileBwdLPTSchedulerILb0ELi64ELb0EEEEEEEEEvNT_6ParamsE --------------------------
	.section	.nv.shared._ZN7cutlass13device_kernelIN5flash19enable_sm80_to_sm89INS1_16FlashAttnBwdSm80INS1_25CollectiveMainloopBwdSm80ILi1ELi1EN4cute5tupleIJNS5_1CILi64EEES8_NS7_ILi256EEEEEENS_10bfloat16_tEfNS_4arch4Sm80ELb1ELb0ELb0ELb0ELb0ELb0ELb0ELb0ELi2ELi4ELi2ELi2ELb0EEENS1_21CollectiveEpilogueBwdISA_SB_SD_Li256ELb0ELb0ELi4EEENS1_25SingleTileBwdLPTSchedulerILb0ELi64ELb0EEEEEEEEEvNT_6ParamsE,"aw",@nobits
	.sectionflags	@""
	.align	16
	.zero		1024


//--------------------- .nv.shared._ZN7cutlass13device_kernelIN5flash19enable_sm80_to_sm89INS1_16FlashAttnBwdSm80INS1_25CollectiveMainloopBwdSm80ILi1ELi1EN4cute5tupleIJNS5_1CILi64EEES8_NS7_ILi256EEEEEENS_10bfloat16_tEfNS_4arch4Sm80ELb1ELb0ELb0ELb0ELb0ELb0ELb0ELb0ELi2ELi4ELi2ELi2ELb0EEENS1_24CollectiveEpilogueBwdGQAISA_fSD_Li256ELb0ELb0EEENS1_25SingleTileBwdLPTSchedulerILb0ELi64ELb0EEEEEEEEEvNT_6ParamsE --------------------------
	.section	.nv.shared._ZN7cutlass13device_kernelIN5flash19enable_sm80_to_sm89INS1_16FlashAttnBwdSm80INS1_25CollectiveMainloopBwdSm80ILi1ELi1EN4cute5tupleIJNS5_1CILi64EEES8_NS7_ILi256EEEEEENS_10bfloat16_tEfNS_4arch4Sm80ELb1ELb0ELb0ELb0ELb0ELb0ELb0ELb0ELi2ELi4ELi2ELi2ELb0EEENS1_24CollectiveEpilogueBwdGQAISA_fSD_Li256ELb0ELb0EEENS1_25SingleTileBwdLPTSchedulerILb0ELi64ELb0EEEEEEEEEvNT_6ParamsE,"aw",@nobits
	.sectionflags	@""
	.align	16
	.zero		1024


//--------------------- .nv.shared._ZN7cutlass13device_kernelIN5flash22FlashAttnBwdPreprocessIN4cute5tupleIJNS3_1CILi64EEENS5_ILi256EEEEEENS_10bfloat16_tEfNS_4arch4Sm80ELb1ELb0EEEEEvNT_6ParamsE --------------------------
	.section	.nv.shared._ZN7cutlass13device_kernelIN5flash22FlashAttnBwdPreprocessIN4cute5tupleIJNS3_1CILi64EEENS5_ILi256EEEEEENS_10bfloat16_tEfNS_4arch4Sm80ELb1ELb0EEEEEvNT_6ParamsE,"aw",@nobits
	.sectionflags	@""
	.align	16
	.zero		1024


//--------------------- .nv.shared._ZN7cutlass13device_kernelIN5flash19enable_sm80_to_sm89INS1_16FlashAttnBwdSm80INS1_25CollectiveMainloopBwdSm80ILi1ELi1EN4cute5tupleIJNS5_1CILi64EEES8_NS7_ILi256EEEEEENS_10bfloat16_tEfNS_4arch4Sm80ELb1ELb0ELb0ELb1ELb0ELb0ELb0ELb0ELi2ELi4ELi2ELi2ELb0EEENS1_21CollectiveEpilogueBwdISA_SB_SD_Li256ELb1ELb0ELi4EEENS1_25SingleTileBwdLPTSchedulerILb1ELi64ELb0EEEEEEEEEvNT_6ParamsE --------------------------
	.section	.nv.shared._ZN7cutlass13device_kernelIN5flash19enable_sm80_to_sm89INS1_16FlashAttnBwdSm80INS1_25CollectiveMainloopBwdSm80ILi1ELi1EN4cute5tupleIJNS5_1CILi64EEES8_NS7_ILi256EEEEEENS_10bfloat16_tEfNS_4arch4Sm80ELb1ELb0ELb0ELb1ELb0ELb0ELb0ELb0ELi2ELi4ELi2ELi2ELb0EEENS1_21CollectiveEpilogueBwdISA_SB_SD_Li256ELb1ELb0ELi4EEENS1_25SingleTileBwdLPTSchedulerILb1ELi64ELb0EEEEEEEEEvNT_6ParamsE,"aw",@nobits
	.sectionflags	@""
	.align	16
	.zero		1024


//--------------------- .nv.shared._ZN7cutlass13device_kernelIN5flash32FlashAttnBwdPostprocessConvertdQIN4cute5tupleIJNS3_1CILi64EEENS5_ILi256EEEEEENS_10bfloat16_tEfNS_4arch4Sm80ELi256ENS3_8TiledMMAINS3_8MMA_AtomIJNS3_30SM80_16x8x16_F32BF16BF16F32_TNEEEENS3_6LayoutINS4_IJNS5_ILi2EEENS5_ILi4EEENS5_ILi1EEEEEENS4_IJSJ_SH_NS5_ILi0EEEEEEEENS4_IJNS5_ILi32EEES6_NS5_ILi16EEEEEEEELb0EEEEEvNT_6ParamsE --------------------------
	.section	.nv.shared._ZN7cutlass13device_kernelIN5flash32FlashAttnBwdPostprocessConvertdQIN4cute5tupleIJNS3_1CILi64EEENS5_ILi256EEEEEENS_10bfloat16_tEfNS_4arch4Sm80ELi256ENS3_8TiledMMAINS3_8MMA_AtomIJNS3_30SM80_16x8x16_F32BF16BF16F32_TNEEEENS3_6LayoutINS4_IJNS5_ILi2EEENS5_ILi4EEENS5_ILi1EEEEEENS4_IJSJ_SH_NS5_ILi0EEEEEEEENS4_IJNS5_ILi32EEES6_NS5_ILi16EEEEEEEELb0EEEEEvNT_6ParamsE,"aw",@nobits
	.sectionflags	@""
	.align	16
	.zero		1024


//--------------------- .nv.shared._ZN7cutlass13device_kernelIN5flash19enable_sm80_to_sm89INS1_16FlashAttnBwdSm80INS1_25CollectiveMainloopBwdSm80ILi1ELi1EN4cute5tupleIJNS5_1CILi64EEES8_NS7_ILi256EEEEEENS_10bfloat16_tEfNS_4arch4Sm80ELb1ELb0ELb0ELb1ELb0ELb0ELb0ELb0ELi2ELi4ELi2ELi2ELb0EEENS1_24CollectiveEpilogueBwdGQAISA_fSD_Li256ELb1ELb0EEENS1_25SingleTileBwdLPTSchedulerILb1ELi64ELb0EEEEEEEEEvNT_6ParamsE --------------------------
	.section	.nv.shared._ZN7cutlass13device_kernelIN5flash19enable_sm80_to_sm89INS1_16FlashAttnBwdSm80INS1_25CollectiveMainloopBwdSm80ILi1ELi1EN4cute5tupleIJNS5_1CILi64EEES8_NS7_ILi256EEEEEENS_10bfloat16_tEfNS_4arch4Sm80ELb1ELb0ELb0ELb1ELb0ELb0ELb0ELb0ELi2ELi4ELi2ELi2ELb0EEENS1_24CollectiveEpilogueBwdGQAISA_fSD_Li256ELb1ELb0EEENS1_25SingleTileBwdLPTSchedulerILb1ELi64ELb0EEEEEEEEEvNT_6ParamsE,"aw",@nobits
	.sectionflags	@""
	.align	16
	.zero		1024


//--------------------- .nv.shared._ZN7cutlass13device_kernelIN5flash22FlashAttnBwdPreprocessIN4cute5tupleIJNS3_1CILi64EEENS5_ILi256EEEEEENS_10bfloat16_tEfNS_4arch4Sm80ELb1ELb1EEEEEvNT_6ParamsE --------------------------
	.section	.nv.shared._ZN7cutlass13device_kernelIN5flash22FlashAttnBwdPreprocessIN4cute5tupleIJNS3_1CILi64EEENS5_ILi256EEEEEENS_10bfloat16_tEfNS_4arch4Sm80ELb1ELb1EEEEEvNT_6ParamsE,"aw",@nobits
	.sectionflags	@""
	.align	16
	.zero		1024


//--------------------- .nv.constant0._ZN7cutlass13device_kernelIN5flash19enable_sm80_to_sm89INS1_16FlashAttnBwdSm80INS1_25CollectiveMainloopBwdSm80ILi1ELi1EN4cute5tupleIJNS5_1CILi32EEENS7_ILi64EEENS7_ILi256EEEEEENS_10bfloat16_tEfNS_4arch4Sm80ELb0ELb0ELb0ELb0ELb0ELb0ELb0ELb0ELi2ELi2ELi2ELi1ELb1EEENS1_21CollectiveEpilogueBwdISB_SC_SE_Li256ELb0ELb0ELi4EEENS1_19SingleTileSchedulerILb0ELb0ELb0ELi64EEEEEEEEEvNT_6ParamsE --------------------------
	.section	.nv.constant0._ZN7cutlass13device_kernelIN5flash19enable_sm80_to_sm89INS1_16FlashAttnBwdSm80INS1_25CollectiveMainloopBwdSm80ILi1ELi1EN4cute5tupleIJNS5_1CILi32EEENS7_ILi64EEENS7_ILi256EEEEEENS_10bfloat16_tEfNS_4arch4Sm80ELb0ELb0ELb0ELb0ELb0ELb0ELb0ELb0ELi2ELi2ELi2ELi1ELb1EEENS1_21CollectiveEpilogueBwdISB_SC_SE_Li256ELb0ELb0ELi4EEENS1_19SingleTileSchedulerILb0ELb0ELb0ELi64EEEEEEEEEvNT_6ParamsE,"a",@progbits
	.sectionflags	@""
	.align	4
.nv.constant0._ZN7cutlass13device_kernelIN5flash19enable_sm80_to_sm89INS1_16FlashAttnBwdSm80INS1_25CollectiveMainloopBwdSm80ILi1ELi1EN4cute5tupleIJNS5_1CILi32EEENS7_ILi64EEENS7_ILi256EEEEEENS_10bfloat16_tEfNS_4arch4Sm80ELb0ELb0ELb0ELb0ELb0ELb0ELb0ELb0ELi2ELi2ELi2ELi1ELb1EEENS1_21CollectiveEpilogueBwdISB_SC_SE_Li256ELb0ELb0ELi4EEENS1_19SingleTileSchedulerILb0ELb0ELb0ELi64EEEEEEEEEvNT_6ParamsE:
	.zero		1520


//--------------------- .nv.constant0._ZN7cutlass13device_kernelIN5flash19enable_sm80_to_sm89INS1_16FlashAttnBwdSm80INS1_25CollectiveMainloopBwdSm80ILi1ELi1EN4cute5tupleIJNS5_1CILi32EEENS7_ILi64EEENS7_ILi256EEEEEENS_10bfloat16_tEfNS_4arch4Sm80ELb0ELb0ELb0ELb0ELb0ELb0ELb0ELb0ELi2ELi2ELi2ELi1ELb1EEENS1_24CollectiveEpilogueBwdGQAISB_fSE_Li256ELb0ELb0EEENS1_19SingleTileSchedulerILb0ELb0ELb0ELi64EEEEEEEEEvNT_6ParamsE --------------------------
	.section	.nv.constant0._ZN7cutlass13device_kernelIN5flash19enable_sm80_to_sm89INS1_16FlashAttnBwdSm80INS1_25CollectiveMainloopBwdSm80ILi1ELi1EN4cute5tupleIJNS5_1CILi32EEENS7_ILi64EEENS7_ILi256EEEEEENS_10bfloat16_tEfNS_4arch4Sm80ELb0ELb0ELb0ELb0ELb0ELb0ELb0ELb0ELi2ELi2ELi2ELi1ELb1EEENS1_24CollectiveEpilogueBwdGQAISB_fSE_Li256ELb0ELb0EEENS1_19SingleTileSchedulerILb0ELb0ELb0ELi64EEEEEEEEEvNT_6ParamsE,"a",@progbits
	.sectionflags	@""
	.align	4
.nv.constant0._ZN7cutlass13device_kernelIN5flash19enable_sm80_to_sm89INS1_16FlashAttnBwdSm80INS1_25CollectiveMainloopBwdSm80ILi1ELi1EN4cute5tupleIJNS5_1CILi32EEENS7_ILi64EEENS7_ILi256EEEEEENS_10bfloat16_tEfNS_4arch4Sm80ELb0ELb0ELb0ELb0ELb0ELb0ELb0ELb0ELi2ELi2ELi2ELi1ELb1EEENS1_24CollectiveEpilogueBwdGQAISB_fSE_Li256ELb0ELb0EEENS1_19SingleTileSchedulerILb0ELb0ELb0ELi64EEEEEEEEEvNT_6ParamsE:
	.zero		1528


//--------------------- .nv.constant0._ZN7cutlass13device_kernelIN5flash19enable_sm80_to_sm89INS1_16FlashAttnBwdSm80INS1_25CollectiveMainloopBwdSm80ILi1ELi1EN4cute5tupleIJNS5_1CILi32EEENS7_ILi64EEENS7_ILi256EEEEEENS_10bfloat16_tEfNS_4arch4Sm80ELb0ELb0ELb0ELb1ELb0ELb0ELb0ELb0ELi2ELi2ELi2ELi1ELb1EEENS1_21CollectiveEpilogueBwdISB_SC_SE_Li256ELb1ELb0ELi4EEENS1_19SingleTileSchedulerILb1ELb0ELb0ELi64EEEEEEEEEvNT_6ParamsE --------------------------
	.section	.nv.constant0._ZN7cutlass13device_kernelIN5flash19enable_sm80_to_sm89INS1_16FlashAttnBwdSm80INS1_25CollectiveMainloopBwdSm80ILi1ELi1EN4cute5tupleIJNS5_1CILi32EEENS7_ILi64EEENS7_ILi256EEEEEENS_10bfloat16_tEfNS_4arch4Sm80ELb0ELb0ELb0ELb1ELb0ELb0ELb0ELb0ELi2ELi2ELi2ELi1ELb1EEENS1_21CollectiveEpilogueBwdISB_SC_SE_Li256ELb1ELb0ELi4EEENS1_19SingleTileSchedulerILb1ELb0ELb0ELi64EEEEEEEEEvNT_6ParamsE,"a",@progbits
	.sectionflags	@""
	.align	4
.nv.constant0._ZN7cutlass13device_kernelIN5flash19enable_sm80_to_sm89INS1_16FlashAttnBwdSm80INS1_25CollectiveMainloopBwdSm80ILi1ELi1EN4cute5tupleIJNS5_1CILi32EEENS7_ILi64EEENS7_ILi256EEEEEENS_10bfloat16_tEfNS_4arch4Sm80ELb0ELb0ELb0ELb1ELb0ELb0ELb0ELb0ELi2ELi2ELi2ELi1ELb1EEENS1_21CollectiveEpilogueBwdISB_SC_SE_Li256ELb1ELb0ELi4EEENS1_19SingleTileSchedulerILb1ELb0ELb0ELi64EEEEEEEEEvNT_6ParamsE:
	.zero		1520


//--------------------- .nv.constant0._ZN7cutlass13device_kernelIN5flash19enable_sm80_to_sm89INS1_16FlashAttnBwdSm80INS1_25CollectiveMainloopBwdSm80ILi1ELi1EN4cute5tupleIJNS5_1CILi32EEENS7_ILi64EEENS7_ILi256EEEEEENS_10bfloat16_tEfNS_4arch4Sm80ELb0ELb0ELb0ELb1ELb0ELb0ELb0ELb0ELi2ELi2ELi2ELi1ELb1EEENS1_24CollectiveEpilogueBwdGQAISB_fSE_Li256ELb1ELb0EEENS1_19SingleTileSchedulerILb1ELb0ELb0ELi64EEEEEEEEEvNT_6ParamsE --------------------------
	.section	.nv.constant0._ZN7cutlass13device_kernelIN5flash19enable_sm80_to_sm89INS1_16FlashAttnBwdSm80INS1_25CollectiveMainloopBwdSm80ILi1ELi1EN4cute5tupleIJNS5_1CILi32EEENS7_ILi64EEENS7_ILi256EEEEEENS_10bfloat16_tEfNS_4arch4Sm80ELb0ELb0ELb0ELb1ELb0ELb0ELb0ELb0ELi2ELi2ELi2ELi1ELb1EEENS1_24CollectiveEpilogueBwdGQAISB_fSE_Li256ELb1ELb0EEENS1_19SingleTileSchedulerILb1ELb0ELb0ELi64EEEEEEEEEvNT_6ParamsE,"a",@progbits
	.sectionflags	@""
	.align	4
.nv.constant0._ZN7cutlass13device_kernelIN5flash19enable_sm80_to_sm89INS1_16FlashAttnBwdSm80INS1_25CollectiveMainloopBwdSm80ILi1ELi1EN4cute5tupleIJNS5_1CILi32EEENS7_ILi64EEENS7_ILi256EEEEEENS_10bfloat16_tEfNS_4arch4Sm80ELb0ELb0ELb0ELb1ELb0ELb0ELb0ELb0ELi2ELi2ELi2ELi1ELb1EEENS1_24CollectiveEpilogueBwdGQAISB_fSE_Li256ELb1ELb0EEENS1_19SingleTileSchedulerILb1ELb0ELb0ELi64EEEEEEEEEvNT_6ParamsE:
	.zero		1528


//--------------------- .nv.constant0._ZN7cutlass13device_kernelIN5flash19enable_sm80_to_sm89INS1_16FlashAttnBwdSm80INS1_25CollectiveMainloopBwdSm80ILi1ELi1EN4cute5tupleIJNS5_1CILi32EEENS7_ILi64EEENS7_ILi256EEEEEENS_10bfloat16_tEfNS_4arch4Sm80ELb0ELb1ELb0ELb0ELb0ELb0ELb0ELb0ELi2ELi2ELi2ELi1ELb1EEENS1_21CollectiveEpilogueBwdISB_SC_SE_Li256ELb0ELb0ELi4EEENS1_19SingleTileSchedulerILb0ELb0ELb0ELi64EEEEEEEEEvNT_6ParamsE --------------------------
	.section	.nv.constant0._ZN7cutlass13device_kernelIN5flash19enable_sm80_to_sm89INS1_16FlashAttnBwdSm80INS1_25CollectiveMainloopBwdSm80ILi1ELi1EN4cute5tupleIJNS5_1CILi32EEENS7_ILi64EEENS7_ILi256EEEEEENS_10bfloat16_tEfNS_4arch4Sm80ELb0ELb1ELb0ELb0ELb0ELb0ELb0ELb0ELi2ELi2ELi2ELi1ELb1EEENS1_21CollectiveEpilogueBwdISB_SC_SE_Li256ELb0ELb0ELi4EEENS1_19SingleTileSchedulerILb0ELb0ELb0ELi64EEEEEEEEEvNT_6ParamsE,"a",@progbits
	.sectionflags	@""
	.align	4
.nv.constant0._ZN7cutlass13device_kernelIN5flash19enable_sm80_to_sm89INS1_16FlashAttnBwdSm80INS1_25CollectiveMainloopBwdSm80ILi1ELi1EN4cute5tupleIJNS5_1CILi32EEENS7_ILi64EEENS7_ILi256EEEEEENS_10bfloat16_tEfNS_4arch4Sm80ELb0ELb1ELb0ELb0ELb0ELb0ELb0ELb0ELi2ELi2ELi2ELi1ELb1EEENS1_21CollectiveEpilogueBwdISB_SC_SE_Li256ELb0ELb0ELi4EEENS1_19SingleTileSchedulerILb0ELb0ELb0ELi64EEEEEEEEEvNT_6ParamsE:
	.zero		1520


//--------------------- .nv.constant0._ZN7cutlass13device_kernelIN5flash19enable_sm80_to_sm89INS1_16FlashAttnBwdSm80INS1_25CollectiveMainloopBwdSm80ILi1ELi1EN4cute5tupleIJNS5_1CILi32EEENS7_ILi64EEENS7_ILi256EEEEEENS_10bfloat16_tEfNS_4arch4Sm80ELb0ELb1ELb0ELb0ELb0ELb0ELb0ELb0ELi2ELi2ELi2ELi1ELb1EEENS1_24CollectiveEpilogueBwdGQAISB_fSE_Li256ELb0ELb0EEENS1_19SingleTileSchedulerILb0ELb0ELb0ELi64EEEEEEEEEvNT_6ParamsE --------------------------
	.section	.nv.constant0._ZN7cutlass13device_kernelIN5flash19enable_sm80_to_sm89INS1_16FlashAttnBwdSm80INS1_25CollectiveMainloopBwdSm80ILi1ELi1EN4cute5tupleIJNS5_1CILi32EEENS7_ILi64EEENS7_ILi256EEEEEENS_10bfloat16_tEfNS_4arch4Sm80ELb0ELb1ELb0ELb0ELb0ELb0ELb0ELb0ELi2ELi2ELi2ELi1ELb1EEENS1_24CollectiveEpilogueBwdGQAISB_fSE_Li256ELb0ELb0EEENS1_19SingleTileSchedulerILb0ELb0ELb0ELi64EEEEEEEEEvNT_6ParamsE,"a",@progbits
	.sectionflags	@""
	.align	4
.nv.constant0._ZN7cutlass13device_kernelIN5flash19enable_sm80_to_sm89INS1_16FlashAttnBwdSm80INS1_25CollectiveMainloopBwdSm80ILi1ELi1EN4cute5tupleIJNS5_1CILi32EEENS7_ILi64EEENS7_ILi256EEEEEENS_10bfloat16_tEfNS_4arch4Sm80ELb0ELb1ELb0ELb0ELb0ELb0ELb0ELb0ELi2ELi2ELi2ELi1ELb1EEENS1_24CollectiveEpilogueBwdGQAISB_fSE_Li256ELb0ELb0EEENS1_19SingleTileSchedulerILb0ELb0ELb0ELi64EEEEEEEEEvNT_6ParamsE:
	.zero		1528


//--------------------- .nv.constant0._ZN7cutlass13device_kernelIN5flash19enable_sm80_to_sm89INS1_16FlashAttnBwdSm80INS1_25CollectiveMainloopBwdSm80ILi1ELi1EN4cute5tupleIJNS5_1CILi32EEENS7_ILi64EEENS7_ILi256EEEEEENS_10bfloat16_tEfNS_4arch4Sm80ELb0ELb1ELb0ELb1ELb0ELb0ELb0ELb0ELi2ELi2ELi2ELi1ELb1EEENS1_21CollectiveEpilogueBwdISB_SC_SE_Li256ELb1ELb0ELi4EEENS1_19SingleTileSchedulerILb1ELb0ELb0ELi64EEEEEEEEEvNT_6ParamsE --------------------------
	.section	.nv.constant0._ZN7cutlass13device_kernelIN5flash19enable_sm80_to_sm89INS1_16FlashAttnBwdSm80INS1_25CollectiveMainloopBwdSm80ILi1ELi1EN4cute5tupleIJNS5_1CILi32EEENS7_ILi64EEENS7_ILi256EEEEEENS_10bfloat16_tEfNS_4arch4Sm80ELb0ELb1ELb0ELb1ELb0ELb0ELb0ELb0ELi2ELi2ELi2ELi1ELb1EEENS1_21CollectiveEpilogueBwdISB_SC_SE_Li256ELb1ELb0ELi4EEENS1_19SingleTileSchedulerILb1ELb0ELb0ELi64EEEEEEEEEvNT_6ParamsE,"a",@progbits
	.sectionflags	@""
	.align	4
.nv.constant0._ZN7cutlass13device_kernelIN5flash19enable_sm80_to_sm89INS1_16FlashAttnBwdSm80INS1_25CollectiveMainloopBwdSm80ILi1ELi1EN4cute5tupleIJNS5_1CILi32EEENS7_ILi64EEENS7_ILi256EEEEEENS_10bfloat16_tEfNS_4arch4Sm80ELb0ELb1ELb0ELb1ELb0ELb0ELb0ELb0ELi2ELi2ELi2ELi1ELb1EEENS1_21CollectiveEpilogueBwdISB_SC_SE_Li256ELb1ELb0ELi4EEENS1_19SingleTileSchedulerILb1ELb0ELb0ELi64EEEEEEEEEvNT_6ParamsE:
	.zero		1520


//--------------------- .nv.constant0._ZN7cutlass13device_kernelIN5flash19enable_sm80_to_sm89INS1_16FlashAttnBwdSm80INS1_25CollectiveMainloopBwdSm80ILi1ELi1EN4cute5tupleIJNS5_1CILi32EEENS7_ILi64EEENS7_ILi256EEEEEENS_10bfloat16_tEfNS_4arch4Sm80ELb0ELb1ELb0ELb1ELb0ELb0ELb0ELb0ELi2ELi2ELi2ELi1ELb1EEENS1_24CollectiveEpilogueBwdGQAISB_fSE_Li256ELb1ELb0EEENS1_19SingleTileSchedulerILb1ELb0ELb0ELi64EEEEEEEEEvNT_6ParamsE --------------------------
	.section	.nv.constant0._ZN7cutlass13device_kernelIN5flash19enable_sm80_to_sm89INS1_16FlashAttnBwdSm80INS1_25CollectiveMainloopBwdSm80ILi1ELi1EN4cute5tupleIJNS5_1CILi32EEENS7_ILi64EEENS7_ILi256EEEEEENS_10bfloat16_tEfNS_4arch4Sm80ELb0ELb1ELb0ELb1ELb0ELb0ELb0ELb0ELi2ELi2ELi2ELi1ELb1EEENS1_24CollectiveEpilogueBwdGQAISB_fSE_Li256ELb1ELb0EEENS1_19SingleTileSchedulerILb1ELb0ELb0ELi64EEEEEEEEEvNT_6ParamsE,"a",@progbits
	.sectionflags	@""
	.align	4
.nv.constant0._ZN7cutlass13device_kernelIN5flash19enable_sm80_to_sm89INS1_16FlashAttnBwdSm80INS1_25CollectiveMainloopBwdSm80ILi1ELi1EN4cute5tupleIJNS5_1CILi32EEENS7_ILi64EEENS7_ILi256EEEEEENS_10bfloat16_tEfNS_4arch4Sm80ELb0ELb1ELb0ELb1ELb0ELb0ELb0ELb0ELi2ELi2ELi2ELi1ELb1EEENS1_24CollectiveEpilogueBwdGQAISB_fSE_Li256ELb1ELb0EEENS1_19SingleTileSchedulerILb1ELb0ELb0ELi64EEEEEEEEEvNT_6ParamsE:
	.zero		1528


//--------------------- .nv.constant0._ZN7cutlass13device_kernelIN5flash19enable_sm80_to_sm89INS1_16FlashAttnBwdSm80INS1_25CollectiveMainloopBwdSm80ILi1ELi1EN4cute5tupleIJNS5_1CILi32EEENS7_ILi64EEENS7_ILi256EEEEEENS_10bfloat16_tEfNS_4arch4Sm80ELb1ELb0ELb0ELb0ELb0ELb0ELb0ELb0ELi2ELi2ELi2ELi1ELb1EEENS1_21CollectiveEpilogueBwdISB_SC_SE_Li256ELb0ELb0ELi4EEENS1_25SingleTileBwdLPTSchedulerILb0ELi64ELb0EEEEEEEEEvNT_6ParamsE --------------------------
	.section	.nv.constant0._ZN7cutlass13device_kernelIN5flash19enable_sm80_to_sm89INS1_16FlashAttnBwdSm80INS1_25CollectiveMainloopBwdSm80ILi1ELi1EN4cute5tupleIJNS5_1CILi32EEENS7_ILi64EEENS7_ILi256EEEEEENS_10bfloat16_tEfNS_4arch4Sm80ELb1ELb0ELb0ELb0ELb0ELb0ELb0ELb0ELi2ELi2ELi2ELi1ELb1EEENS1_21CollectiveEpilogueBwdISB_SC_SE_Li256ELb0ELb0ELi4EEENS1_25SingleTileBwdLPTSchedulerILb0ELi64ELb0EEEEEEEEEvNT_6ParamsE,"a",@progbits
	.sectionflags	@""
	.align	4
.nv.constant0._ZN7cutlass13device_kernelIN5flash19enable_sm80_to_sm89INS1_16FlashAttnBwdSm80INS1_25CollectiveMainloopBwdSm80ILi1ELi1EN4cute5tupleIJNS5_1CILi32EEENS7_ILi64EEENS7_ILi256EEEEEENS_10bfloat16_tEfNS_4arch4Sm80ELb1ELb0ELb0ELb0ELb0ELb0ELb0ELb0ELi2ELi2ELi2ELi1ELb1EEENS1_21CollectiveEpilogueBwdISB_SC_SE_Li256ELb0ELb0ELi4EEENS1_25SingleTileBwdLPTSchedulerILb0ELi64ELb0EEEEEEEEEvNT_6ParamsE:
	.zero		1544


//--------------------- .nv.constant0._ZN7cutlass13device_kernelIN5flash19enable_sm80_to_sm89INS1_16FlashAttnBwdSm80INS1_25CollectiveMainloopBwdSm80ILi1ELi1EN4cute5tupleIJNS5_1CILi32EEENS7_ILi64EEENS7_ILi256EEEEEENS_10bfloat16_tEfNS_4arch4Sm80ELb1ELb0ELb0ELb0ELb0ELb0ELb0ELb0ELi2ELi2ELi2ELi1ELb1EEENS1_24CollectiveEpilogueBwdGQAISB_fSE_Li256ELb0ELb0EEENS1_25SingleTileBwdLPTSchedulerILb0ELi64ELb0EEEEEEEEEvNT_6ParamsE --------------------------
	.section	.nv.constant0._ZN7cutlass13device_kernelIN5flash19enable_sm80_to_sm89INS1_16FlashAttnBwdSm80INS1_25CollectiveMainloopBwdSm80ILi1ELi1EN4cute5tupleIJNS5_1CILi32EEENS7_ILi64EEENS7_ILi256EEEEEENS_10bfloat16_tEfNS_4arch4Sm80ELb1ELb0ELb0ELb0ELb0ELb0ELb0ELb0ELi2ELi2ELi2ELi1ELb1EEENS1_24CollectiveEpilogueBwdGQAISB_fSE_Li256ELb0ELb0EEENS1_25SingleTileBwdLPTSchedulerILb0ELi64ELb0EEEEEEEEEvNT_6ParamsE,"a",@progbits
	.sectionflags	@""
	.align	4
.nv.constant0._ZN7cutlass13device_kernelIN5flash19enable_sm80_to_sm89INS1_16FlashAttnBwdSm80INS1_25CollectiveMainloopBwdSm80ILi1ELi1EN4cute5tupleIJNS5_1CILi32EEENS7_ILi64EEENS7_ILi256EEEEEENS_10bfloat16_tEfNS_4arch4Sm80ELb1ELb0ELb0ELb0ELb0ELb0ELb0ELb0ELi2ELi2ELi2ELi1ELb1EEENS1_24CollectiveEpilogueBwdGQAISB_fSE_Li256ELb0ELb0EEENS1_25SingleTileBwdLPTSchedulerILb0ELi64ELb0EEEEEEEEEvNT_6ParamsE:
	.zero		1552


//--------------------- .nv.constant0._ZN7cutlass13device_kernelIN5flash22FlashAttnBwdPreprocessIN4cute5tupleIJNS3_1CILi32EEENS5_ILi256EEEEEENS_10bfloat16_tEfNS_4arch4Sm80ELb1ELb0EEEEEvNT_6ParamsE --------------------------
	.section	.nv.constant0._ZN7cutlass13device_kernelIN5flash22FlashAttnBwdPreprocessIN4cute5tupleIJNS3_1CILi32EEENS5_ILi256EEEEEENS_10bfloat16_tEfNS_4arch4Sm80ELb1ELb0EEEEEvNT_6ParamsE,"a",@progbits
	.sectionflags	@""
	.align	4
.nv.constant0._ZN7cutlass13device_kernelIN5flash22FlashAttnBwdPreprocessIN4cute5tupleIJNS3_1CILi32EEENS5_ILi256EEEEEENS_10bfloat16_tEfNS_4arch4Sm80ELb1ELb0EEEEEvNT_6ParamsE:
	.zero		1136


//--------------------- .nv.constant0._ZN7cutlass13device_kernelIN5flash19enable_sm80_to_sm89INS1_16FlashAttnBwdSm80INS1_25CollectiveMainloopBwdSm80ILi1ELi1EN4cute5tupleIJNS5_1CILi32EEENS7_ILi64EEENS7_ILi256EEEEEENS_10bfloat16_tEfNS_4arch4Sm80ELb1ELb0ELb0ELb1ELb0ELb0ELb0ELb0ELi2ELi2ELi2ELi1ELb1EEENS1_21CollectiveEpilogueBwdISB_SC_SE_Li256ELb1ELb0ELi4EEENS1_25SingleTileBwdLPTSchedulerILb1ELi64ELb0EEEEEEEEEvNT_6ParamsE --------------------------
	.section	.nv.constant0._ZN7cutlass13device_kernelIN5flash19enable_sm80_to_sm89INS1_16FlashAttnBwdSm80INS1_25CollectiveMainloopBwdSm80ILi1ELi1EN4cute5tupleIJNS5_1CILi32EEENS7_ILi64EEENS7_ILi256EEEEEENS_10bfloat16_tEfNS_4arch4Sm80ELb1ELb0ELb0ELb1ELb0ELb0ELb0ELb0ELi2ELi2ELi2ELi1ELb1EEENS1_21CollectiveEpilogueBwdISB_SC_SE_Li256ELb1ELb0ELi4EEENS1_25SingleTileBwdLPTSchedulerILb1ELi64ELb0EEEEEEEEEvNT_6ParamsE,"a",@progbits
	.sectionflags	@""
	.align	4
.nv.constant0._ZN7cutlass13device_kernelIN5flash19enable_sm80_to_sm89INS1_16FlashAttnBwdSm80INS1_25CollectiveMainloopBwdSm80ILi1ELi1EN4cute5tupleIJNS5_1CILi32EEENS7_ILi64EEENS7_ILi256EEEEEENS_10bfloat16_tEfNS_4arch4Sm80ELb1ELb0ELb0ELb1ELb0ELb0ELb0ELb0ELi2ELi2ELi2ELi1ELb1EEENS1_21CollectiveEpilogueBwdISB_SC_SE_Li256ELb1ELb0ELi4EEENS1_25SingleTileBwdLPTSchedulerILb1ELi64ELb0EEEEEEEEEvNT_6ParamsE:
	.zero		1544


//--------------------- .nv.constant0._ZN7cutlass13device_kernelIN5flash32FlashAttnBwdPostprocessConvertdQIN4cute5tupleIJNS3_1CILi32EEENS5_ILi256EEEEEENS_10bfloat16_tEfNS_4arch4Sm80ELi256ENS3_8TiledMMAINS3_8MMA_AtomIJNS3_30SM80_16x8x16_F32BF16BF16F32_TNEEEENS3_6LayoutINS4_IJNS5_ILi1EEENS5_ILi8EEESH_EEENS4_IJNS5_ILi0EEESH_SK_EEEEENS4_IJNS5_ILi16EEENS5_ILi128EEESN_EEEEELb0EEEEEvNT_6ParamsE --------------------------
	.section	.nv.constant0._ZN7cutlass13device_kernelIN5flash32FlashAttnBwdPostprocessConvertdQIN4cute5tupleIJNS3_1CILi32EEENS5_ILi256EEEEEENS_10bfloat16_tEfNS_4arch4Sm80ELi256ENS3_8TiledMMAINS3_8MMA_AtomIJNS3_30SM80_16x8x16_F32BF16BF16F32_TNEEEENS3_6LayoutINS4_IJNS5_ILi1EEENS5_ILi8EEESH_EEENS4_IJNS5_ILi0EEESH_SK_EEEEENS4_IJNS5_ILi16EEENS5_ILi128EEESN_EEEEELb0EEEEEvNT_6ParamsE,"a",@progbits
	.sectionflags	@""
	.align	4
.nv.constant0._ZN7cutlass13device_kernelIN5flash32FlashAttnBwdPostprocessConvertdQIN4cute5tupleIJNS3_1CILi32EEENS5_ILi256EEEEEENS_10bfloat16_tEfNS_4arch4Sm80ELi256ENS3_8TiledMMAINS3_8MMA_AtomIJNS3_30SM80_16x8x16_F32BF16BF16F32_TNEEEENS3_6LayoutINS4_IJNS5_ILi1EEENS5_ILi8EEESH_EEENS4_IJNS5_ILi0EEESH_SK_EEEEENS4_IJNS5_ILi16EEENS5_ILi128EEESN_EEEEELb0EEEEEvNT_6ParamsE:
	.zero		1008


//--------------------- .nv.constant0._ZN7cutlass13device_kernelIN5flash19enable_sm80_to_sm89INS1_16FlashAttnBwdSm80INS1_25CollectiveMainloopBwdSm80ILi1ELi1EN4cute5tupleIJNS5_1CILi32EEENS7_ILi64EEENS7_ILi256EEEEEENS_10bfloat16_tEfNS_4arch4Sm80ELb1ELb0ELb0ELb1ELb0ELb0ELb0ELb0ELi2ELi2ELi2ELi1ELb1EEENS1_24CollectiveEpilogueBwdGQAISB_fSE_Li256ELb1ELb0EEENS1_25SingleTileBwdLPTSchedulerILb1ELi64ELb0EEEEEEEEEvNT_6ParamsE --------------------------
	.section	.nv.constant0._ZN7cutlass13device_kernelIN5flash19enable_sm80_to_sm89INS1_16FlashAttnBwdSm80INS1_25CollectiveMainloopBwdSm80ILi1ELi1EN4cute5tupleIJNS5_1CILi32EEENS7_ILi64EEENS7_ILi256EEEEEENS_10bfloat16_tEfNS_4arch4Sm80ELb1ELb0ELb0ELb1ELb0ELb0ELb0ELb0ELi2ELi2ELi2ELi1ELb1EEENS1_24CollectiveEpilogueBwdGQAISB_fSE_Li256ELb1ELb0EEENS1_25SingleTileBwdLPTSchedulerILb1ELi64ELb0EEEEEEEEEvNT_6ParamsE,"a",@progbits
	.sectionflags	@""
	.align	4
.nv.constant0._ZN7cutlass13device_kernelIN5flash19enable_sm80_to_sm89INS1_16FlashAttnBwdSm80INS1_25CollectiveMainloopBwdSm80ILi1ELi1EN4cute5tupleIJNS5_1CILi32EEENS7_ILi64EEENS7_ILi256EEEEEENS_10bfloat16_tEfNS_4arch4Sm80ELb1ELb0ELb0ELb1ELb0ELb0ELb0ELb0ELi2ELi2ELi2ELi1ELb1EEENS1_24CollectiveEpilogueBwdGQAISB_fSE_Li256ELb1ELb0EEENS1_25SingleTileBwdLPTSchedulerILb1ELi64ELb0EEEEEEEEEvNT_6ParamsE:
	.zero		1552


//--------------------- .nv.constant0._ZN7cutlass13device_kernelIN5flash22FlashAttnBwdPreprocessIN4cute5tupleIJNS3_1CILi32EEENS5_ILi256EEEEEENS_10bfloat16_tEfNS_4arch4Sm80ELb1ELb1EEEEEvNT_6ParamsE --------------------------
	.section	.nv.constant0._ZN7cutlass13device_kernelIN5flash22FlashAttnBwdPreprocessIN4cute5tupleIJNS3_1CILi32EEENS5_ILi256EEEEEENS_10bfloat16_tEfNS_4arch4Sm80ELb1ELb1EEEEEvNT_6ParamsE,"a",@progbits
	.sectionflags	@""
	.align	4
.nv.constant0._ZN7cutlass13device_kernelIN5flash22FlashAttnBwdPreprocessIN4cute5tupleIJNS3_1CILi32EEENS5_ILi256EEEEEENS_10bfloat16_tEfNS_4arch4Sm80ELb1ELb1EEEEEvNT_6ParamsE:
	.zero		1136


//--------------------- .nv.constant0._ZN7cutlass13device_kernelIN5flash19enable_sm80_to_sm89INS1_16FlashAttnBwdSm80INS1_25CollectiveMainloopBwdSm80ILi1ELi1EN4cute5tupleIJNS5_1CILi64EEES8_NS7_ILi256EEEEEENS_10bfloat16_tEfNS_4arch4Sm80ELb0ELb0ELb0ELb0ELb0ELb0ELb0ELb0ELi2ELi4ELi2ELi2ELb0EEENS1_21CollectiveEpilogueBwdISA_SB_SD_Li256ELb0ELb0ELi4EEENS1_19SingleTileSchedulerILb0ELb0ELb0ELi64EEEEEEEEEvNT_6ParamsE --------------------------
	.section	.nv.constant0._ZN7cutlass13device_kernelIN5flash19enable_sm80_to_sm89INS1_16FlashAttnBwdSm80INS1_25CollectiveMainloopBwdSm80ILi1ELi1EN4cute5tupleIJNS5_1CILi64EEES8_NS7_ILi256EEEEEENS_10bfloat16_tEfNS_4arch4Sm80ELb0ELb0ELb0ELb0ELb0ELb0ELb0ELb0ELi2ELi4ELi2ELi2ELb0EEENS1_21CollectiveEpilogueBwdISA_SB_SD_Li256ELb0ELb0ELi4EEENS1_19SingleTileSchedulerILb0ELb0ELb0ELi64EEEEEEEEEvNT_6ParamsE,"a",@progbits
	.sectionflags	@""
	.align	4
.nv.constant0._ZN7cutlass13device_kernelIN5flash19enable_sm80_to_sm89INS1_16FlashAttnBwdSm80INS1_25CollectiveMainloopBwdSm80ILi1ELi1EN4cute5tupleIJNS5_1CILi64EEES8_NS7_ILi256EEEEEENS_10bfloat16_tEfNS_4arch4Sm80ELb0ELb0ELb0ELb0ELb0ELb0ELb0ELb0ELi2ELi4ELi2ELi2ELb0EEENS1_21CollectiveEpilogueBwdISA_SB_SD_Li256ELb0ELb0ELi4EEENS1_19SingleTileSchedulerILb0ELb0ELb0ELi64EEEEEEEEEvNT_6ParamsE:
	.zero		1520


//--------------------- .nv.constant0._ZN7cutlass13device_kernelIN5flash19enable_sm80_to_sm89INS1_16FlashAttnBwdSm80INS1_25CollectiveMainloopBwdSm80ILi1ELi1EN4cute5tupleIJNS5_1CILi64EEES8_NS7_ILi256EEEEEENS_10bfloat16_tEfNS_4arch4Sm80ELb0ELb0ELb0ELb0ELb0ELb0ELb0ELb0ELi2ELi4ELi2ELi2ELb0EEENS1_24CollectiveEpilogueBwdGQAISA_fSD_Li256ELb0ELb0EEENS1_19SingleTileSchedulerILb0ELb0ELb0ELi64EEEEEEEEEvNT_6ParamsE --------------------------
	.section	.nv.constant0._ZN7cutlass13device_kernelIN5flash19enable_sm80_to_sm89INS1_16FlashAttnBwdSm80INS1_25CollectiveMainloopBwdSm80ILi1ELi1EN4cute5tupleIJNS5_1CILi64EEES8_NS7_ILi256EEEEEENS_10bfloat16_tEfNS_4arch4Sm80ELb0ELb0ELb0ELb0ELb0ELb0ELb0ELb0ELi2ELi4ELi2ELi2ELb0EEENS1_24CollectiveEpilogueBwdGQAISA_fSD_Li256ELb0ELb0EEENS1_19SingleTileSchedulerILb0ELb0ELb0ELi64EEEEEEEEEvNT_6ParamsE,"a",@progbits
	.sectionflags	@""
	.align	4
.nv.constant0._ZN7cutlass13device_kernelIN5flash19enable_sm80_to_sm89INS1_16FlashAttnBwdSm80INS1_25CollectiveMainloopBwdSm80ILi1ELi1EN4cute5tupleIJNS5_1CILi64EEES8_NS7_ILi256EEEEEENS_10bfloat16_tEfNS_4arch4Sm80ELb0ELb0ELb0ELb0ELb0ELb0ELb0ELb0ELi2ELi4ELi2ELi2ELb0EEENS1_24CollectiveEpilogueBwdGQAISA_fSD_Li256ELb0ELb0EEENS1_19SingleTileSchedulerILb0ELb0ELb0ELi64EEEEEEEEEvNT_6ParamsE:
	.zero		1528


//--------------------- .nv.constant0._ZN7cutlass13device_kernelIN5flash19enable_sm80_to_sm89INS1_16FlashAttnBwdSm80INS1_25CollectiveMainloopBwdSm80ILi1ELi1EN4cute5tupleIJNS5_1CILi64EEES8_NS7_ILi256EEEEEENS_10bfloat16_tEfNS_4arch4Sm80ELb0ELb0ELb0ELb1ELb0ELb0ELb0ELb0ELi2ELi4ELi2ELi2ELb0EEENS1_21CollectiveEpilogueBwdISA_SB_SD_Li256ELb1ELb0ELi4EEENS1_19SingleTileSchedulerILb1ELb0ELb0ELi64EEEEEEEEEvNT_6ParamsE --------------------------
	.section	.nv.constant0._ZN7cutlass13device_kernelIN5flash19enable_sm80_to_sm89INS1_16FlashAttnBwdSm80INS1_25CollectiveMainloopBwdSm80ILi1ELi1EN4cute5tupleIJNS5_1CILi64EEES8_NS7_ILi256EEEEEENS_10bfloat16_tEfNS_4arch4Sm80ELb0ELb0ELb0ELb1ELb0ELb0ELb0ELb0ELi2ELi4ELi2ELi2ELb0EEENS1_21CollectiveEpilogueBwdISA_SB_SD_Li256ELb1ELb0ELi4EEENS1_19SingleTileSchedulerILb1ELb0ELb0ELi64EEEEEEEEEvNT_6ParamsE,"a",@progbits
	.sectionflags	@""
	.align	4
.nv.constant0._ZN7cutlass13device_kernelIN5flash19enable_sm80_to_sm89INS1_16FlashAttnBwdSm80INS1_25CollectiveMainloopBwdSm80ILi1ELi1EN4cute5tupleIJNS5_1CILi64EEES8_NS7_ILi256EEEEEENS_10bfloat16_tEfNS_4arch4Sm80ELb0ELb0ELb0ELb1ELb0ELb0ELb0ELb0ELi2ELi4ELi2ELi2ELb0EEENS1_21CollectiveEpilogueBwdISA_SB_SD_Li256ELb1ELb0ELi4EEENS1_19SingleTileSchedulerILb1ELb0ELb0ELi64EEEEEEEEEvNT_6ParamsE:
	.zero		1520


//--------------------- .nv.constant0._ZN7cutlass13device_kernelIN5flash19enable_sm80_to_sm89INS1_16FlashAttnBwdSm80INS1_25CollectiveMainloopBwdSm80ILi1ELi1EN4cute5tupleIJNS5_1CILi64EEES8_NS7_ILi256EEEEEENS_10bfloat16_tEfNS_4arch4Sm80ELb0ELb0ELb0ELb1ELb0ELb0ELb0ELb0ELi2ELi4ELi2ELi2ELb0EEENS1_24CollectiveEpilogueBwdGQAISA_fSD_Li256ELb1ELb0EEENS1_19SingleTileSchedulerILb1ELb0ELb0ELi64EEEEEEEEEvNT_6ParamsE --------------------------
	.section	.nv.constant0._ZN7cutlass13device_kernelIN5flash19enable_sm80_to_sm89INS1_16FlashAttnBwdSm80INS1_25CollectiveMainloopBwdSm80ILi1ELi1EN4cute5tupleIJNS5_1CILi64EEES8_NS7_ILi256EEEEEENS_10bfloat16_tEfNS_4arch4Sm80ELb0ELb0ELb0ELb1ELb0ELb0ELb0ELb0ELi2ELi4ELi2ELi2ELb0EEENS1_24CollectiveEpilogueBwdGQAISA_fSD_Li256ELb1ELb0EEENS1_19SingleTileSchedulerILb1ELb0ELb0ELi64EEEEEEEEEvNT_6ParamsE,"a",@progbits
	.sectionflags	@""
	.align	4
.nv.constant0._ZN7cutlass13device_kernelIN5flash19enable_sm80_to_sm89INS1_16FlashAttnBwdSm80INS1_25CollectiveMainloopBwdSm80ILi1ELi1EN4cute5tupleIJNS5_1CILi64EEES8_NS7_ILi256EEEEEENS_10bfloat16_tEfNS_4arch4Sm80ELb0ELb0ELb0ELb1ELb0ELb0ELb0ELb0ELi2ELi4ELi2ELi2ELb0EEENS1_24CollectiveEpilogueBwdGQAISA_fSD_Li256ELb1ELb0EEENS1_19SingleTileSchedulerILb1ELb0ELb0ELi64EEEEEEEEEvNT_6ParamsE:
	.zero		1528


//--------------------- .nv.constant0._ZN7cutlass13device_kernelIN5flash19enable_sm80_to_sm89INS1_16FlashAttnBwdSm80INS1_25CollectiveMainloopBwdSm80ILi1ELi1EN4cute5tupleIJNS5_1CILi64EEES8_NS7_ILi256EEEEEENS_10bfloat16_tEfNS_4arch4Sm80ELb0ELb1ELb0ELb0ELb0ELb0ELb0ELb0ELi2ELi4ELi2ELi2ELb0EEENS1_21CollectiveEpilogueBwdISA_SB_SD_Li256ELb0ELb0ELi4EEENS1_19SingleTileSchedulerILb0ELb0ELb0ELi64EEEEEEEEEvNT_6ParamsE --------------------------
	.section	.nv.constant0._ZN7cutlass13device_kernelIN5flash19enable_sm80_to_sm89INS1_16FlashAttnBwdSm80INS1_25CollectiveMainloopBwdSm80ILi1ELi1EN4cute5tupleIJNS5_1CILi64EEES8_NS7_ILi256EEEEEENS_10bfloat16_tEfNS_4arch4Sm80ELb0ELb1ELb0ELb0ELb0ELb0ELb0ELb0ELi2ELi4ELi2ELi2ELb0EEENS1_21CollectiveEpilogueBwdISA_SB_SD_Li256ELb0ELb0ELi4EEENS1_19SingleTileSchedulerILb0ELb0ELb0ELi64EEEEEEEEEvNT_6ParamsE,"a",@progbits
	.sectionflags	@""
	.align	4
.nv.constant0._ZN7cutlass13device_kernelIN5flash19enable_sm80_to_sm89INS1_16FlashAttnBwdSm80INS1_25CollectiveMainloopBwdSm80ILi1ELi1EN4cute5tupleIJNS5_1CILi64EEES8_NS7_ILi256EEEEEENS_10bfloat16_tEfNS_4arch4Sm80ELb0ELb1ELb0ELb0ELb0ELb0ELb0ELb0ELi2ELi4ELi2ELi2ELb0EEENS1_21CollectiveEpilogueBwdISA_SB_SD_Li256ELb0ELb0ELi4EEENS1_19SingleTileSchedulerILb0ELb0ELb0ELi64EEEEEEEEEvNT_6ParamsE:
	.zero		1520


//--------------------- .nv.constant0._ZN7cutlass13device_kernelIN5flash19enable_sm80_to_sm89INS1_16FlashAttnBwdSm80INS1_25CollectiveMainloopBwdSm80ILi1ELi1EN4cute5tupleIJNS5_1CILi64EEES8_NS7_ILi256EEEEEENS_10bfloat16_tEfNS_4arch4Sm80ELb0ELb1ELb0ELb0ELb0ELb0ELb0ELb0ELi2ELi4ELi2ELi2ELb0EEENS1_24CollectiveEpilogueBwdGQAISA_fSD_Li256ELb0ELb0EEENS1_19SingleTileSchedulerILb0ELb0ELb0ELi64EEEEEEEEEvNT_6ParamsE --------------------------
	.section	.nv.constant0._ZN7cutlass13device_kernelIN5flash19enable_sm80_to_sm89INS1_16FlashAttnBwdSm80INS1_25CollectiveMainloopBwdSm80ILi1ELi1EN4cute5tupleIJNS5_1CILi64EEES8_NS7_ILi256EEEEEENS_10bfloat16_tEfNS_4arch4Sm80ELb0ELb1ELb0ELb0ELb0ELb0ELb0ELb0ELi2ELi4ELi2ELi2ELb0EEENS1_24CollectiveEpilogueBwdGQAISA_fSD_Li256ELb0ELb0EEENS1_19SingleTileSchedulerILb0ELb0ELb0ELi64EEEEEEEEEvNT_6ParamsE,"a",@progbits
	.sectionflags	@""
	.align	4
.nv.constant0._ZN7cutlass13device_kernelIN5flash19enable_sm80_to_sm89INS1_16FlashAttnBwdSm80INS1_25CollectiveMainloopBwdSm80ILi1ELi1EN4cute5tupleIJNS5_1CILi64EEES8_NS7_ILi256EEEEEENS_10bfloat16_tEfNS_4arch4Sm80ELb0ELb1ELb0ELb0ELb0ELb0ELb0ELb0ELi2ELi4ELi2ELi2ELb0EEENS1_24CollectiveEpilogueBwdGQAISA_fSD_Li256ELb0ELb0EEENS1_19SingleTileSchedulerILb0ELb0ELb0ELi64EEEEEEEEEvNT_6ParamsE:
	.zero		1528


//--------------------- .nv.constant0._ZN7cutlass13device_kernelIN5flash19enable_sm80_to_sm89INS1_16FlashAttnBwdSm80INS1_25CollectiveMainloopBwdSm80ILi1ELi1EN4cute5tupleIJNS5_1CILi64EEES8_NS7_ILi256EEEEEENS_10bfloat16_tEfNS_4arch4Sm80ELb0ELb1ELb0ELb1ELb0ELb0ELb0ELb0ELi2ELi4ELi2ELi2ELb0EEENS1_21CollectiveEpilogueBwdISA_SB_SD_Li256ELb1ELb0ELi4EEENS1_19SingleTileSchedulerILb1ELb0ELb0ELi64EEEEEEEEEvNT_6ParamsE --------------------------
	.section	.nv.constant0._ZN7cutlass13device_kernelIN5flash19enable_sm80_to_sm89INS1_16FlashAttnBwdSm80INS1_25CollectiveMainloopBwdSm80ILi1ELi1EN4cute5tupleIJNS5_1CILi64EEES8_NS7_ILi256EEEEEENS_10bfloat16_tEfNS_4arch4Sm80ELb0ELb1ELb0ELb1ELb0ELb0ELb0ELb0ELi2ELi4ELi2ELi2ELb0EEENS1_21CollectiveEpilogueBwdISA_SB_SD_Li256ELb1ELb0ELi4EEENS1_19SingleTileSchedulerILb1ELb0ELb0ELi64EEEEEEEEEvNT_6ParamsE,"a",@progbits
	.sectionflags	@""
	.align	4
.nv.constant0._ZN7cutlass13device_kernelIN5flash19enable_sm80_to_sm89INS1_16FlashAttnBwdSm80INS1_25CollectiveMainloopBwdSm80ILi1ELi1EN4cute5tupleIJNS5_1CILi64EEES8_NS7_ILi256EEEEEENS_10bfloat16_tEfNS_4arch4Sm80ELb0ELb1ELb0ELb1ELb0ELb0ELb0ELb0ELi2ELi4ELi2ELi2ELb0EEENS1_21CollectiveEpilogueBwdISA_SB_SD_Li256ELb1ELb0ELi4EEENS1_19SingleTileSchedulerILb1ELb0ELb0ELi64EEEEEEEEEvNT_6ParamsE:
	.zero		1520


//--------------------- .nv.constant0._ZN7cutlass13device_kernelIN5flash19enable_sm80_to_sm89INS1_16FlashAttnBwdSm80INS1_25CollectiveMainloopBwdSm80ILi1ELi1EN4cute5tupleIJNS5_1CILi64EEES8_NS7_ILi256EEEEEENS_10bfloat16_tEfNS_4arch4Sm80ELb0ELb1ELb0ELb1ELb0ELb0ELb0ELb0ELi2ELi4ELi2ELi2ELb0EEENS1_24CollectiveEpilogueBwdGQAISA_fSD_Li256ELb1ELb0EEENS1_19SingleTileSchedulerILb1ELb0ELb0ELi64EEEEEEEEEvNT_6ParamsE --------------------------
	.section	.nv.constant0._ZN7cutlass13device_kernelIN5flash19enable_sm80_to_sm89INS1_16FlashAttnBwdSm80INS1_25CollectiveMainloopBwdSm80ILi1ELi1EN4cute5tupleIJNS5_1CILi64EEES8_NS7_ILi256EEEEEENS_10bfloat16_tEfNS_4arch4Sm80ELb0ELb1ELb0ELb1ELb0ELb0ELb0ELb0ELi2ELi4ELi2ELi2ELb0EEENS1_24CollectiveEpilogueBwdGQAISA_fSD_Li256ELb1ELb0EEENS1_19SingleTileSchedulerILb1ELb0ELb0ELi64EEEEEEEEEvNT_6ParamsE,"a",@progbits
	.sectionflags	@""
	.align	4
.nv.constant0._ZN7cutlass13device_kernelIN5flash19enable_sm80_to_sm89INS1_16FlashAttnBwdSm80INS1_25CollectiveMainloopBwdSm80ILi1ELi1EN4cute5tupleIJNS5_1CILi64EEES8_NS7_ILi256EEEEEENS_10bfloat16_tEfNS_4arch4Sm80ELb0ELb1ELb0ELb1ELb0ELb0ELb0ELb0ELi2ELi4ELi2ELi2ELb0EEENS1_24CollectiveEpilogueBwdGQAISA_fSD_Li256ELb1ELb0EEENS1_19SingleTileSchedulerILb1ELb0ELb0ELi64EEEEEEEEEvNT_6ParamsE:
	.zero		1528


//--------------------- .nv.constant0._ZN7cutlass13device_kernelIN5flash19enable_sm80_to_sm89INS1_16FlashAttnBwdSm80INS1_25CollectiveMainloopBwdSm80ILi1ELi1EN4cute5tupleIJNS5_1CILi64EEES8_NS7_ILi256EEEEEENS_10bfloat16_tEfNS_4arch4Sm80ELb1ELb0ELb0ELb0ELb0ELb0ELb0ELb0ELi2ELi4ELi2ELi2ELb0EEENS1_21CollectiveEpilogueBwdISA_SB_SD_Li256ELb0ELb0ELi4EEENS1_25SingleTileBwdLPTSchedulerILb0ELi64ELb0EEEEEEEEEvNT_6ParamsE --------------------------
	.section	.nv.constant0._ZN7cutlass13device_kernelIN5flash19enable_sm80_to_sm89INS1_16FlashAttnBwdSm80INS1_25CollectiveMainloopBwdSm80ILi1ELi1EN4cute5tupleIJNS5_1CILi64EEES8_NS7_ILi256EEEEEENS_10bfloat16_tEfNS_4arch4Sm80ELb1ELb0ELb0ELb0ELb0ELb0ELb0ELb0ELi2ELi4ELi2ELi2ELb0EEENS1_21CollectiveEpilogueBwdISA_SB_SD_Li256ELb0ELb0ELi4EEENS1_25SingleTileBwdLPTSchedulerILb0ELi64ELb0EEEEEEEEEvNT_6ParamsE,"a",@progbits
	.sectionflags	@""
	.align	4
.nv.constant0._ZN7cutlass13device_kernelIN5flash19enable_sm80_to_sm89INS1_16FlashAttnBwdSm80INS1_25CollectiveMainloopBwdSm80ILi1ELi1EN4cute5tupleIJNS5_1CILi64EEES8_NS7_ILi256EEEEEENS_10bfloat16_tEfNS_4arch4Sm80ELb1ELb0ELb0ELb0ELb0ELb0ELb0ELb0ELi2ELi4ELi2ELi2ELb0EEENS1_21CollectiveEpilogueBwdISA_SB_SD_Li256ELb0ELb0ELi4EEENS1_25SingleTileBwdLPTSchedulerILb0ELi64ELb0EEEEEEEEEvNT_6ParamsE:
	.zero		1544


//--------------------- .nv.constant0._ZN7cutlass13device_kernelIN5flash19enable_sm80_to_sm89INS1_16FlashAttnBwdSm80INS1_25CollectiveMainloopBwdSm80ILi1ELi1EN4cute5tupleIJNS5_1CILi64EEES8_NS7_ILi256EEEEEENS_10bfloat16_tEfNS_4arch4Sm80ELb1ELb0ELb0ELb0ELb0ELb0ELb0ELb0ELi2ELi4ELi2ELi2ELb0EEENS1_24CollectiveEpilogueBwdGQAISA_fSD_Li256ELb0ELb0EEENS1_25SingleTileBwdLPTSchedulerILb0ELi64ELb0EEEEEEEEEvNT_6ParamsE --------------------------
	.section	.nv.constant0._ZN7cutlass13device_kernelIN5flash19enable_sm80_to_sm89INS1_16FlashAttnBwdSm80INS1_25CollectiveMainloopBwdSm80ILi1ELi1EN4cute5tupleIJNS5_1CILi64EEES8_NS7_ILi256EEEEEENS_10bfloat16_tEfNS_4arch4Sm80ELb1ELb0ELb0ELb0ELb0ELb0ELb0ELb0ELi2ELi4ELi2ELi2ELb0EEENS1_24CollectiveEpilogueBwdGQAISA_fSD_Li256ELb0ELb0EEENS1_25SingleTileBwdLPTSchedulerILb0ELi64ELb0EEEEEEEEEvNT_6ParamsE,"a",@progbits
	.sectionflags	@""
	.align	4
.nv.constant0._ZN7cutlass13device_kernelIN5flash19enable_sm80_to_sm89INS1_16FlashAttnBwdSm80INS1_25CollectiveMainloopBwdSm80ILi1ELi1EN4cute5tupleIJNS5_1CILi64EEES8_NS7_ILi256EEEEEENS_10bfloat16_tEfNS_4arch4Sm80ELb1ELb0ELb0ELb0ELb0ELb0ELb0ELb0ELi2ELi4ELi2ELi2ELb0EEENS1_24CollectiveEpilogueBwdGQAISA_fSD_Li256ELb0ELb0EEENS1_25SingleTileBwdLPTSchedulerILb0ELi64ELb0EEEEEEEEEvNT_6ParamsE:
	.zero		1552


//--------------------- .nv.constant0._ZN7cutlass13device_kernelIN5flash22FlashAttnBwdPreprocessIN4cute5tupleIJNS3_1CILi64EEENS5_ILi256EEEEEENS_10bfloat16_tEfNS_4arch4Sm80ELb1ELb0EEEEEvNT_6ParamsE --------------------------
	.section	.nv.constant0._ZN7cutlass13device_kernelIN5flash22FlashAttnBwdPreprocessIN4cute5tupleIJNS3_1CILi64EEENS5_ILi256EEEEEENS_10bfloat16_tEfNS_4arch4Sm80ELb1ELb0EEEEEvNT_6ParamsE,"a",@progbits
	.sectionflags	@""
	.align	4
.nv.constant0._ZN7cutlass13device_kernelIN5flash22FlashAttnBwdPreprocessIN4cute5tupleIJNS3_1CILi64EEENS5_ILi256EEEEEENS_10bfloat16_tEfNS_4arch4Sm80ELb1ELb0EEEEEvNT_6ParamsE:
	.zero		1136


//--------------------- .nv.constant0._ZN7cutlass13device_kernelIN5flash19enable_sm80_to_sm89INS1_16FlashAttnBwdSm80INS1_25CollectiveMainloopBwdSm80ILi1ELi1EN4cute5tupleIJNS5_1CILi64EEES8_NS7_ILi256EEEEEENS_10bfloat16_tEfNS_4arch4Sm80ELb1ELb0ELb0ELb1ELb0ELb0ELb0ELb0ELi2ELi4ELi2ELi2ELb0EEENS1_21CollectiveEpilogueBwdISA_SB_SD_Li256ELb1ELb0ELi4EEENS1_25SingleTileBwdLPTSchedulerILb1ELi64ELb0EEEEEEEEEvNT_6ParamsE --------------------------
	.section	.nv.constant0._ZN7cutlass13device_kernelIN5flash19enable_sm80_to_sm89INS1_16FlashAttnBwdSm80INS1_25CollectiveMainloopBwdSm80ILi1ELi1EN4cute5tupleIJNS5_1CILi64EEES8_NS7_ILi256EEEEEENS_10bfloat16_tEfNS_4arch4Sm80ELb1ELb0ELb0ELb1ELb0ELb0ELb0ELb0ELi2ELi4ELi2ELi2ELb0EEENS1_21CollectiveEpilogueBwdISA_SB_SD_Li256ELb1ELb0ELi4EEENS1_25SingleTileBwdLPTSchedulerILb1ELi64ELb0EEEEEEEEEvNT_6ParamsE,"a",@progbits
	.sectionflags	@""
	.align	4
.nv.constant0._ZN7cutlass13device_kernelIN5flash19enable_sm80_to_sm89INS1_16FlashAttnBwdSm80INS1_25CollectiveMainloopBwdSm80ILi1ELi1EN4cute5tupleIJNS5_1CILi64EEES8_NS7_ILi256EEEEEENS_10bfloat16_tEfNS_4arch4Sm80ELb1ELb0ELb0ELb1ELb0ELb0ELb0ELb0ELi2ELi4ELi2ELi2ELb0EEENS1_21CollectiveEpilogueBwdISA_SB_SD_Li256ELb1ELb0ELi4EEENS1_25SingleTileBwdLPTSchedulerILb1ELi64ELb0EEEEEEEEEvNT_6ParamsE:
	.zero		1544


//--------------------- .nv.constant0._ZN7cutlass13device_kernelIN5flash32FlashAttnBwdPostprocessConvertdQIN4cute5tupleIJNS3_1CILi64EEENS5_ILi256EEEEEENS_10bfloat16_tEfNS_4arch4Sm80ELi256ENS3_8TiledMMAINS3_8MMA_AtomIJNS3_30SM80_16x8x16_F32BF16BF16F32_TNEEEENS3_6LayoutINS4_IJNS5_ILi2EEENS5_ILi4EEENS5_ILi1EEEEEENS4_IJSJ_SH_NS5_ILi0EEEEEEEENS4_IJNS5_ILi32EEES6_NS5_ILi16EEEEEEEELb0EEEEEvNT_6ParamsE --------------------------
	.section	.nv.constant0._ZN7cutlass13device_kernelIN5flash32FlashAttnBwdPostprocessConvertdQIN4cute5tupleIJNS3_1CILi64EEENS5_ILi256EEEEEENS_10bfloat16_tEfNS_4arch4Sm80ELi256ENS3_8TiledMMAINS3_8MMA_AtomIJNS3_30SM80_16x8x16_F32BF16BF16F32_TNEEEENS3_6LayoutINS4_IJNS5_ILi2EEENS5_ILi4EEENS5_ILi1EEEEEENS4_IJSJ_SH_NS5_ILi0EEEEEEEENS4_IJNS5_ILi32EEES6_NS5_ILi16EEEEEEEELb0EEEEEvNT_6ParamsE,"a",@progbits
	.sectionflags	@""
	.align	4
.nv.constant0._ZN7cutlass13device_kernelIN5flash32FlashAttnBwdPostprocessConvertdQIN4cute5tupleIJNS3_1CILi64EEENS5_ILi256EEEEEENS_10bfloat16_tEfNS_4arch4Sm80ELi256ENS3_8TiledMMAINS3_8MMA_AtomIJNS3_30SM80_16x8x16_F32BF16BF16F32_TNEEEENS3_6LayoutINS4_IJNS5_ILi2EEENS5_ILi4EEENS5_ILi1EEEEEENS4_IJSJ_SH_NS5_ILi0EEEEEEEENS4_IJNS5_ILi32EEES6_NS5_ILi16EEEEEEEELb0EEEEEvNT_6ParamsE:
	.zero		1008


//--------------------- .nv.constant0._ZN7cutlass13device_kernelIN5flash19enable_sm80_to_sm89INS1_16FlashAttnBwdSm80INS1_25CollectiveMainloopBwdSm80ILi1ELi1EN4cute5tupleIJNS5_1CILi64EEES8_NS7_ILi256EEEEEENS_10bfloat16_tEfNS_4arch4Sm80ELb1ELb0ELb0ELb1ELb0ELb0ELb0ELb0ELi2ELi4ELi2ELi2ELb0EEENS1_24CollectiveEpilogueBwdGQAISA_fSD_Li256ELb1ELb0EEENS1_25SingleTileBwdLPTSchedulerILb1ELi64ELb0EEEEEEEEEvNT_6ParamsE --------------------------
	.section	.nv.constant0._ZN7cutlass13device_kernelIN5flash19enable_sm80_to_sm89INS1_16FlashAttnBwdSm80INS1_25CollectiveMainloopBwdSm80ILi1ELi1EN4cute5tupleIJNS5_1CILi64EEES8_NS7_ILi256EEEEEENS_10bfloat16_tEfNS_4arch4Sm80ELb1ELb0ELb0ELb1ELb0ELb0ELb0ELb0ELi2ELi4ELi2ELi2ELb0EEENS1_24CollectiveEpilogueBwdGQAISA_fSD_Li256ELb1ELb0EEENS1_25SingleTileBwdLPTSchedulerILb1ELi64ELb0EEEEEEEEEvNT_6ParamsE,"a",@progbits
	.sectionflags	@""
	.align	4
.nv.constant0._ZN7cutlass13device_kernelIN5flash19enable_sm80_to_sm89INS1_16FlashAttnBwdSm80INS1_25CollectiveMainloopBwdSm80ILi1ELi1EN4cute5tupleIJNS5_1CILi64EEES8_NS7_ILi256EEEEEENS_10bfloat16_tEfNS_4arch4Sm80ELb1ELb0ELb0ELb1ELb0ELb0ELb0ELb0ELi2ELi4ELi2ELi2ELb0EEENS1_24CollectiveEpilogueBwdGQAISA_fSD_Li256ELb1ELb0EEENS1_25SingleTileBwdLPTSchedulerILb1ELi64ELb0EEEEEEEEEvNT_6ParamsE:
	.zero		1552


//--------------------- .nv.constant0._ZN7cutlass13device_kernelIN5flash22FlashAttnBwdPreprocessIN4cute5tupleIJNS3_1CILi64EEENS5_ILi256EEEEEENS_10bfloat16_tEfNS_4arch4Sm80ELb1ELb1EEEEEvNT_6ParamsE --------------------------
	.section	.nv.constant0._ZN7cutlass13device_kernelIN5flash22FlashAttnBwdPreprocessIN4cute5tupleIJNS3_1CILi64EEENS5_ILi256EEEEEENS_10bfloat16_tEfNS_4arch4Sm80ELb1ELb1EEEEEvNT_6ParamsE,"a",@progbits
	.sectionflags	@""
	.align	4
.nv.constant0._ZN7cutlass13device_kernelIN5flash22FlashAttnBwdPreprocessIN4cute5tupleIJNS3_1CILi64EEENS5_ILi256EEEEEENS_10bfloat16_tEfNS_4arch4Sm80ELb1ELb1EEEEEvNT_6ParamsE:
	.zero		1136


//--------------------- SYMBOLS --------------------------

	.type		.nv.reservedSmem.offset0,@object
	.size		.nv.reservedSmem.offset0,0x4
	.type		.nv.reservedSmem.cap,@object
	.size		.nv.reservedSmem.cap,0x4
